	.target	sm_80

	.elftype	@"ET_EXEC"


//--------------------- .note.nv.tkinfo           --------------------------
	.section	.note.nv.tkinfo,"",@"SHT_NOTE"
	.sectionflags	@"SHF_NOTE_NV_TKINFO"
	.tkinfo
        /*0018*/ 	.word	0x00000002
        /*0030*/ 	.string	""
        /*0030*/ 	.string	"ptxas"
        /*0030*/ 	.string	"Cuda compilation tools, release 13.0, V13.0.88"
        /*0030*/ 	.string	"Build cuda_13.0.r13.0/compiler.36424714_0"
        /*0030*/ 	.string	"-v  -suppress-debug-info  -lineinfo  -arch sm_80 "



//--------------------- .note.nv.cuinfo           --------------------------
	.section	.note.nv.cuinfo,"",@"SHT_NOTE"
	.sectionflags	@"SHF_NOTE_NV_CUINFO"
        /*0018*/ 	.short	0x0002
        /*001a*/ 	.short	0x0050
        /*001c*/ 	.short	0x0082
	.zero		2


//--------------------- .nv.info                  --------------------------
	.section	.nv.info,"",@"SHT_CUDA_INFO"
	.align	4


	//----- nvinfo : EIATTR_REGCOUNT
	.align		4
        /*0000*/ 	.byte	0x04, 0x2f
        /*0002*/ 	.short	(.L_2 - .L_1)
	.align		4
.L_1:
        /*0004*/ 	.word	index@(attn_fwd)
        /*0008*/ 	.word	0x00000080


	//----- nvinfo : EIATTR_FRAME_SIZE
	.align		4
.L_2:
        /*000c*/ 	.byte	0x04, 0x11
        /*000e*/ 	.short	(.L_4 - .L_3)
	.align		4
.L_3:
        /*0010*/ 	.word	index@(attn_fwd)
        /*0014*/ 	.word	0x00000d18


	//----- nvinfo : EIATTR_MIN_STACK_SIZE
	.align		4
.L_4:
        /*0018*/ 	.byte	0x04, 0x12
        /*001a*/ 	.short	(.L_6 - .L_5)
	.align		4
.L_5:
        /*001c*/ 	.word	index@(attn_fwd)
        /*0020*/ 	.word	0x00000d18
.L_6:


//--------------------- .nv.info.attn_fwd         --------------------------
	.section	.nv.info.attn_fwd,"",@"SHT_CUDA_INFO"
	.sectionflags	@""
	.align	4


	//----- nvinfo : EIATTR_CUDA_API_VERSION
	.align		4
        /*0000*/ 	.byte	0x04, 0x37
        /*0002*/ 	.short	(.L_8 - .L_7)
.L_7:
        /*0004*/ 	.word	0x00000082


	//----- nvinfo : EIATTR_SW2861232_WAR
	.align		4
.L_8:
        /*0008*/ 	.byte	0x01, 0x35
	.zero		2


	//----- nvinfo : EIATTR_PARAM_CBANK
	.align		4
        /*000c*/ 	.byte	0x04, 0x0a
        /*000e*/ 	.short	(.L_10 - .L_9)
	.align		4
.L_9:
        /*0010*/ 	.word	index@(.nv.constant0.attn_fwd)
        /*0014*/ 	.short	0x0160
        /*0016*/ 	.short	0x0088


	//----- nvinfo : EIATTR_CBANK_PARAM_SIZE
	.align		4
.L_10:
        /*0018*/ 	.byte	0x03, 0x19
        /*001a*/ 	.short	0x0088


	//----- nvinfo : EIATTR_KPARAM_INFO
	.align		4
        /*001c*/ 	.byte	0x04, 0x17
        /*001e*/ 	.short	(.L_12 - .L_11)
.L_11:
        /*0020*/ 	.word	0x00000000
        /*0024*/ 	.short	0x0019
        /*0026*/ 	.short	0x0080
        /*0028*/ 	.byte	0x00, 0xf4, 0x21, 0x00


	//----- nvinfo : EIATTR_KPARAM_INFO
	.align		4
.L_12:
        /*002c*/ 	.byte	0x04, 0x17
        /*002e*/ 	.short	(.L_14 - .L_13)
.L_13:
        /*0030*/ 	.word	0x00000000
        /*0034*/ 	.short	0x0018
        /*0036*/ 	.short	0x0078
        /*0038*/ 	.byte	0x00, 0xf4, 0x21, 0x00


	//----- nvinfo : EIATTR_KPARAM_INFO
	.align		4
.L_14:
        /*003c*/ 	.byte	0x04, 0x17
        /*003e*/ 	.short	(.L_16 - .L_15)
.L_15:
        /*0040*/ 	.word	0x00000000
        /*0044*/ 	.short	0x0017
        /*0046*/ 	.short	0x0070
        /*0048*/ 	.byte	0x00, 0xf0, 0x11, 0x00


	//----- nvinfo : EIATTR_KPARAM_INFO
	.align		4
.L_16:
        /*004c*/ 	.byte	0x04, 0x17
        /*004e*/ 	.short	(.L_18 - .L_17)
.L_17:
        /*0050*/ 	.word	0x00000000
        /*0054*/ 	.short	0x0016
        /*0056*/ 	.short	0x006c
        /*0058*/ 	.byte	0x00, 0xf0, 0x11, 0x00


	//----- nvinfo : EIATTR_KPARAM_INFO
	.align		4
.L_18:
        /*005c*/ 	.byte	0x04, 0x17
        /*005e*/ 	.short	(.L_20 - .L_19)
.L_19:
        /*0060*/ 	.word	0x00000000
        /*0064*/ 	.short	0x0015
        /*0066*/ 	.short	0x0068
        /*0068*/ 	.byte	0x00, 0xf0, 0x11, 0x00


	//----- nvinfo : EIATTR_KPARAM_INFO
	.align		4
.L_20:
        /*006c*/ 	.byte	0x04, 0x17
        /*006e*/ 	.short	(.L_22 - .L_21)
.L_21:
        /*0070*/ 	.word	0x00000000
        /*0074*/ 	.short	0x0014
        /*0076*/ 	.short	0x0064
        /*0078*/ 	.byte	0x00, 0xf0, 0x11, 0x00


	//----- nvinfo : EIATTR_KPARAM_INFO
	.align		4
.L_22:
        /*007c*/ 	.byte	0x04, 0x17
        /*007e*/ 	.short	(.L_24 - .L_23)
.L_23:
        /*0080*/ 	.word	0x00000000
        /*0084*/ 	.short	0x0013
        /*0086*/ 	.short	0x0060
        /*0088*/ 	.byte	0x00, 0xf0, 0x11, 0x00


	//----- nvinfo : EIATTR_KPARAM_INFO
	.align		4
.L_24:
        /*008c*/ 	.byte	0x04, 0x17
        /*008e*/ 	.short	(.L_26 - .L_25)
.L_25:
        /*0090*/ 	.word	0x00000000
        /*0094*/ 	.short	0x0012
        /*0096*/ 	.short	0x005c
        /*0098*/ 	.byte	0x00, 0xf0, 0x11, 0x00


	//----- nvinfo : EIATTR_KPARAM_INFO
	.align		4
.L_26:
        /*009c*/ 	.byte	0x04, 0x17
        /*009e*/ 	.short	(.L_28 - .L_27)
.L_27:
        /*00a0*/ 	.word	0x00000000
        /*00a4*/ 	.short	0x0011
        /*00a6*/ 	.short	0x0058
        /*00a8*/ 	.byte	0x00, 0xf0, 0x11, 0x00


	//----- nvinfo : EIATTR_KPARAM_INFO
	.align		4
.L_28:
        /*00ac*/ 	.byte	0x04, 0x17
        /*00ae*/ 	.short	(.L_30 - .L_29)
.L_29:
        /*00b0*/ 	.word	0x00000000
        /*00b4*/ 	.short	0x0010
        /*00b6*/ 	.short	0x0054
        /*00b8*/ 	.byte	0x00, 0xf0, 0x11, 0x00


	//----- nvinfo : EIATTR_KPARAM_INFO
	.align		4
.L_30:
        /*00bc*/ 	.byte	0x04, 0x17
        /*00be*/ 	.short	(.L_32 - .L_31)
.L_31:
        /*00c0*/ 	.word	0x00000000
        /*00c4*/ 	.short	0x000f
        /*00c6*/ 	.short	0x0050
        /*00c8*/ 	.byte	0x00, 0xf0, 0x11, 0x00


	//----- nvinfo : EIATTR_KPARAM_INFO
	.align		4
.L_32:
        /*00cc*/ 	.byte	0x04, 0x17
        /*00ce*/ 	.short	(.L_34 - .L_33)
.L_33:
        /*00d0*/ 	.word	0x00000000
        /*00d4*/ 	.short	0x000e
        /*00d6*/ 	.short	0x004c
        /*00d8*/ 	.byte	0x00, 0xf0, 0x11, 0x00


	//----- nvinfo : EIATTR_KPARAM_INFO
	.align		4
.L_34:
        /*00dc*/ 	.byte	0x04, 0x17
        /*00de*/ 	.short	(.L_36 - .L_35)
.L_35:
        /*00e0*/ 	.word	0x00000000
        /*00e4*/ 	.short	0x000d
        /*00e6*/ 	.short	0x0048
        /*00e8*/ 	.byte	0x00, 0xf0, 0x11, 0x00


	//----- nvinfo : EIATTR_KPARAM_INFO
	.align		4
.L_36:
        /*00ec*/ 	.byte	0x04, 0x17
        /*00ee*/ 	.short	(.L_38 - .L_37)
.L_37:
        /*00f0*/ 	.word	0x00000000
        /*00f4*/ 	.short	0x000c
        /*00f6*/ 	.short	0x0044
        /*00f8*/ 	.byte	0x00, 0xf0, 0x11, 0x00


	//----- nvinfo : EIATTR_KPARAM_INFO
	.align		4
.L_38:
        /*00fc*/ 	.byte	0x04, 0x17
        /*00fe*/ 	.short	(.L_40 - .L_39)
.L_39:
        /*0100*/ 	.word	0x00000000
        /*0104*/ 	.short	0x000b
        /*0106*/ 	.short	0x0040
        /*0108*/ 	.byte	0x00, 0xf0, 0x11, 0x00


	//----- nvinfo : EIATTR_KPARAM_INFO
	.align		4
.L_40:
        /*010c*/ 	.byte	0x04, 0x17
        /*010e*/ 	.short	(.L_42 - .L_41)
.L_41:
        /*0110*/ 	.word	0x00000000
        /*0114*/ 	.short	0x000a
        /*0116*/ 	.short	0x003c
        /*0118*/ 	.byte	0x00, 0xf0, 0x11, 0x00


	//----- nvinfo : EIATTR_KPARAM_INFO
	.align		4
.L_42:
        /*011c*/ 	.byte	0x04, 0x17
        /*011e*/ 	.short	(.L_44 - .L_43)
.L_43:
        /*0120*/ 	.word	0x00000000
        /*0124*/ 	.short	0x0009
        /*0126*/ 	.short	0x0038
        /*0128*/ 	.byte	0x00, 0xf0, 0x11, 0x00


	//----- nvinfo : EIATTR_KPARAM_INFO
	.align		4
.L_44:
        /*012c*/ 	.byte	0x04, 0x17
        /*012e*/ 	.short	(.L_46 - .L_45)
.L_45:
        /*0130*/ 	.word	0x00000000
        /*0134*/ 	.short	0x0008
        /*0136*/ 	.short	0x0034
        /*0138*/ 	.byte	0x00, 0xf0, 0x11, 0x00


	//----- nvinfo : EIATTR_KPARAM_INFO
	.align		4
.L_46:
        /*013c*/ 	.byte	0x04, 0x17
        /*013e*/ 	.short	(.L_48 - .L_47)
.L_47:
        /*0140*/ 	.word	0x00000000
        /*0144*/ 	.short	0x0007
        /*0146*/ 	.short	0x0030
        /*0148*/ 	.byte	0x00, 0xf0, 0x11, 0x00


	//----- nvinfo : EIATTR_KPARAM_INFO
	.align		4
.L_48:
        /*014c*/ 	.byte	0x04, 0x17
        /*014e*/ 	.short	(.L_50 - .L_49)
.L_49:
        /*0150*/ 	.word	0x00000000
        /*0154*/ 	.short	0x0006
        /*0156*/ 	.short	0x002c
        /*0158*/ 	.byte	0x00, 0xf0, 0x11, 0x00


	//----- nvinfo : EIATTR_KPARAM_INFO
	.align		4
.L_50:
        /*015c*/ 	.byte	0x04, 0x17
        /*015e*/ 	.short	(.L_52 - .L_51)
.L_51:
        /*0160*/ 	.word	0x00000000
        /*0164*/ 	.short	0x0005
        /*0166*/ 	.short	0x0028
        /*0168*/ 	.byte	0x00, 0xf0, 0x11, 0x00


	//----- nvinfo : EIATTR_KPARAM_INFO
	.align		4
.L_52:
        /*016c*/ 	.byte	0x04, 0x17
        /*016e*/ 	.short	(.L_54 - .L_53)
.L_53:
        /*0170*/ 	.word	0x00000000
        /*0174*/ 	.short	0x0004
        /*0176*/ 	.short	0x0020
        /*0178*/ 	.byte	0x00, 0xf4, 0x21, 0x00


	//----- nvinfo : EIATTR_KPARAM_INFO
	.align		4
.L_54:
        /*017c*/ 	.byte	0x04, 0x17
        /*017e*/ 	.short	(.L_56 - .L_55)
.L_55:
        /*0180*/ 	.word	0x00000000
        /*0184*/ 	.short	0x0003
        /*0186*/ 	.short	0x0018
        /*0188*/ 	.byte	0x00, 0xf4, 0x21, 0x00


	//----- nvinfo : EIATTR_KPARAM_INFO
	.align		4
.L_56:
        /*018c*/ 	.byte	0x04, 0x17
        /*018e*/ 	.short	(.L_58 - .L_57)
.L_57:
        /*0190*/ 	.word	0x00000000
        /*0194*/ 	.short	0x0002
        /*0196*/ 	.short	0x0010
        /*0198*/ 	.byte	0x00, 0xf4, 0x21, 0x00


	//----- nvinfo : EIATTR_KPARAM_INFO
	.align		4
.L_58:
        /*019c*/ 	.byte	0x04, 0x17
        /*019e*/ 	.short	(.L_60 - .L_59)
.L_59:
        /*01a0*/ 	.word	0x00000000
        /*01a4*/ 	.short	0x0001
        /*01a6*/ 	.short	0x0008
        /*01a8*/ 	.byte	0x00, 0xf4, 0x21, 0x00


	//----- nvinfo : EIATTR_KPARAM_INFO
	.align		4
.L_60:
        /*01ac*/ 	.byte	0x04, 0x17
        /*01ae*/ 	.short	(.L_62 - .L_61)
.L_61:
        /*01b0*/ 	.word	0x00000000
        /*01b4*/ 	.short	0x0000
        /*01b6*/ 	.short	0x0000
        /*01b8*/ 	.byte	0x00, 0xf4, 0x21, 0x00


	//----- nvinfo : EIATTR_MAXREG_COUNT
	.align		4
.L_62:
        /*01bc*/ 	.byte	0x03, 0x1b
        /*01be*/ 	.short	0x0080


	//----- nvinfo : EIATTR_NUM_BARRIERS
	.align		4
        /*01c0*/ 	.byte	0x02, 0x4c
        /*01c2*/ 	.byte	0x01
	.zero		1


	//----- nvinfo : EIATTR_ANNOTATIONS
	.align		4
        /*01c4*/ 	.byte	0x04, 0x55
        /*01c6*/ 	.short	(.L_64 - .L_63)


	//   ....[0]....
.L_63:
        /*01c8*/ 	.word	0x00000001
        /*01cc*/ 	.byte	0x80, 0x05, 0x00, 0x00, 0x01, 0x00, 0x00, 0x00, 0xe0, 0x05, 0x00, 0x00, 0x01, 0x00, 0x00, 0x00
        /* <DEDUP_REMOVED lines=1967> */
        /*7ccc*/ 	.byte	0x20, 0x08, 0x03, 0x00, 0x01, 0x00, 0x00, 0x00, 0x80, 0x0a, 0x03, 0x00


	//----- nvinfo : EIATTR_MERCURY_ISA_VERSION
	.align		4
.L_64:
        /*7cd8*/ 	.byte	0x03, 0x5f
        /*7cda*/ 	.short	0x0000


	//----- nvinfo : EIATTR_COOP_GROUP_MASK_REGIDS
	.align		4
        /*7cdc*/ 	.byte	0x04, 0x29
        /*7cde*/ 	.short	(.L_66 - .L_65)


	//   ....[0]....
.L_65:
        /*7ce0*/ 	.word	0xffffffff


	//   ....[1]....
        /*7ce4*/ 	.word	0xffffffff


	//   ....[2]....
        /*7ce8*/ 	.word	0xffffffff


	//   ....[3]....
        /*7cec*/ 	.word	0xffffffff


	//   ....[4]....
        /*7cf0*/ 	.word	0xffffffff


	//   ....[5]....
        /*7cf4*/ 	.word	0xffffffff


	//   ....[6]....
        /*7cf8*/ 	.word	0xffffffff


	//   ....[7]....
        /*7cfc*/ 	.word	0xffffffff


	//   ....[8]....
        /*7d00*/ 	.word	0xffffffff


	//   ....[9]....
        /*7d04*/ 	.word	0xffffffff


	//   ....[10]....
        /*7d08*/ 	.word	0xffffffff


	//   ....[11]....
        /*7d0c*/ 	.word	0xffffffff


	//   ....[12]....
        /*7d10*/ 	.word	0xffffffff


	//   ....[13]....
        /*7d14*/ 	.word	0xffffffff


	//   ....[14]....
        /*7d18*/ 	.word	0xffffffff


	//   ....[15]....
        /*7d1c*/ 	.word	0xffffffff


	//   ....[16]....
        /*7d20*/ 	.word	0xffffffff


	//   ....[17]....
        /*7d24*/ 	.word	0xffffffff


	//   ....[18]....
        /*7d28*/ 	.word	0xffffffff


	//   ....[19]....
        /*7d2c*/ 	.word	0xffffffff


	//   ....[20]....
        /*7d30*/ 	.word	0xffffffff


	//   ....[21]....
        /*7d34*/ 	.word	0xffffffff


	//   ....[22]....
        /*7d38*/ 	.word	0xffffffff


	//   ....[23]....
        /*7d3c*/ 	.word	0xffffffff


	//   ....[24]....
        /*7d40*/ 	.word	0xffffffff


	//   ....[25]....
        /*7d44*/ 	.word	0xffffffff


	//   ....[26]....
        /*7d48*/ 	.word	0xffffffff


	//   ....[27]....
        /*7d4c*/ 	.word	0xffffffff


	//   ....[28]....
        /*7d50*/ 	.word	0xffffffff


	//   ....[29]....
        /*7d54*/ 	.word	0xffffffff


	//   ....[30]....
        /*7d58*/ 	.word	0xffffffff


	//   ....[31]....
        /*7d5c*/ 	.word	0xffffffff


	//   ....[32]....
        /*7d60*/ 	.word	0xffffffff


	//   ....[33]....
        /*7d64*/ 	.word	0xffffffff


	//   ....[34]....
        /*7d68*/ 	.word	0xffffffff


	//   ....[35]....
        /*7d6c*/ 	.word	0xffffffff


	//   ....[36]....
        /*7d70*/ 	.word	0xffffffff


	//   ....[37]....
        /*7d74*/ 	.word	0xffffffff


	//   ....[38]....
        /*7d78*/ 	.word	0xffffffff


	//   ....[39]....
        /*7d7c*/ 	.word	0xffffffff


	//   ....[40]....
        /*7d80*/ 	.word	0xffffffff


	//   ....[41]....
        /*7d84*/ 	.word	0xffffffff


	//   ....[42]....
        /*7d88*/ 	.word	0xffffffff


	//   ....[43]....
        /*7d8c*/ 	.word	0xffffffff


	//   ....[44]....
        /*7d90*/ 	.word	0xffffffff


	//   ....[45]....
        /*7d94*/ 	.word	0xffffffff


	//   ....[46]....
        /*7d98*/ 	.word	0xffffffff


	//   ....[47]....
        /*7d9c*/ 	.word	0xffffffff


	//   ....[48]....
        /*7da0*/ 	.word	0xffffffff


	//   ....[49]....
        /*7da4*/ 	.word	0xffffffff


	//   ....[50]....
        /*7da8*/ 	.word	0xffffffff


	//   ....[51]....
        /*7dac*/ 	.word	0xffffffff


	//   ....[52]....
        /*7db0*/ 	.word	0xffffffff


	//   ....[53]....
        /*7db4*/ 	.word	0xffffffff


	//   ....[54]....
        /*7db8*/ 	.word	0xffffffff


	//   ....[55]....
        /*7dbc*/ 	.word	0xffffffff


	//   ....[56]....
        /*7dc0*/ 	.word	0xffffffff


	//   ....[57]....
        /*7dc4*/ 	.word	0xffffffff


	//   ....[58]....
        /*7dc8*/ 	.word	0xffffffff


	//   ....[59]....
        /*7dcc*/ 	.word	0xffffffff


	//   ....[60]....
        /*7dd0*/ 	.word	0xffffffff


	//   ....[61]....
        /*7dd4*/ 	.word	0xffffffff


	//   ....[62]....
        /*7dd8*/ 	.word	0xffffffff


	//   ....[63]....
        /*7ddc*/ 	.word	0xffffffff


	//   ....[64]....
        /*7de0*/ 	.word	0xffffffff


	//   ....[65]....
        /*7de4*/ 	.word	0xffffffff


	//   ....[66]....
        /*7de8*/ 	.word	0xffffffff


	//   ....[67]....
        /*7dec*/ 	.word	0xffffffff


	//   ....[68]....
        /*7df0*/ 	.word	0xffffffff


	//   ....[69]....
        /*7df4*/ 	.word	0xffffffff


	//   ....[70]....
        /*7df8*/ 	.word	0xffffffff


	//   ....[71]....
        /*7dfc*/ 	.word	0xffffffff


	//   ....[72]....
        /*7e00*/ 	.word	0xffffffff


	//   ....[73]....
        /*7e04*/ 	.word	0xffffffff


	//   ....[74]....
        /*7e08*/ 	.word	0xffffffff


	//   ....[75]....
        /*7e0c*/ 	.word	0xffffffff


	//   ....[76]....
        /*7e10*/ 	.word	0xffffffff


	//   ....[77]....
        /*7e14*/ 	.word	0xffffffff


	//   ....[78]....
        /*7e18*/ 	.word	0xffffffff


	//   ....[79]....
        /*7e1c*/ 	.word	0xffffffff


	//   ....[80]....
        /*7e20*/ 	.word	0xffffffff


	//   ....[81]....
        /*7e24*/ 	.word	0xffffffff


	//   ....[82]....
        /*7e28*/ 	.word	0xffffffff


	//   ....[83]....
        /*7e2c*/ 	.word	0xffffffff


	//   ....[84]....
        /*7e30*/ 	.word	0xffffffff


	//   ....[85]....
        /*7e34*/ 	.word	0xffffffff


	//   ....[86]....
        /*7e38*/ 	.word	0xffffffff


	//   ....[87]....
        /*7e3c*/ 	.word	0xffffffff


	//   ....[88]....
        /*7e40*/ 	.word	0xffffffff


	//   ....[89]....
        /*7e44*/ 	.word	0xffffffff


	//   ....[90]....
        /*7e48*/ 	.word	0xffffffff


	//   ....[91]....
        /*7e4c*/ 	.word	0xffffffff


	//   ....[92]....
        /*7e50*/ 	.word	0xffffffff


	//   ....[93]....
        /*7e54*/ 	.word	0xffffffff


	//   ....[94]....
        /*7e58*/ 	.word	0xffffffff


	//   ....[95]....
        /*7e5c*/ 	.word	0xffffffff


	//   ....[96]....
        /*7e60*/ 	.word	0xffffffff


	//   ....[97]....
        /*7e64*/ 	.word	0xffffffff


	//   ....[98]....
        /*7e68*/ 	.word	0xffffffff


	//   ....[99]....
        /*7e6c*/ 	.word	0xffffffff


	//   ....[100]....
        /*7e70*/ 	.word	0xffffffff


	//   ....[101]....
        /*7e74*/ 	.word	0xffffffff


	//   ....[102]....
        /*7e78*/ 	.word	0xffffffff


	//   ....[103]....
        /*7e7c*/ 	.word	0xffffffff


	//   ....[104]....
        /*7e80*/ 	.word	0xffffffff


	//   ....[105]....
        /*7e84*/ 	.word	0xffffffff


	//   ....[106]....
        /*7e88*/ 	.word	0xffffffff


	//   ....[107]....
        /*7e8c*/ 	.word	0xffffffff


	//   ....[108]....
        /*7e90*/ 	.word	0xffffffff


	//   ....[109]....
        /*7e94*/ 	.word	0xffffffff


	//   ....[110]....
        /*7e98*/ 	.word	0xffffffff


	//   ....[111]....
        /*7e9c*/ 	.word	0xffffffff


	//   ....[112]....
        /*7ea0*/ 	.word	0xffffffff


	//   ....[113]....
        /*7ea4*/ 	.word	0xffffffff


	//   ....[114]....
        /*7ea8*/ 	.word	0xffffffff


	//   ....[115]....
        /*7eac*/ 	.word	0xffffffff


	//   ....[116]....
        /*7eb0*/ 	.word	0xffffffff


	//   ....[117]....
        /*7eb4*/ 	.word	0xffffffff


	//   ....[118]....
        /*7eb8*/ 	.word	0xffffffff


	//   ....[119]....
        /*7ebc*/ 	.word	0xffffffff


	//   ....[120]....
        /*7ec0*/ 	.word	0xffffffff


	//   ....[121]....
        /*7ec4*/ 	.word	0xffffffff


	//   ....[122]....
        /*7ec8*/ 	.word	0xffffffff


	//   ....[123]....
        /*7ecc*/ 	.word	0xffffffff


	//   ....[124]....
        /*7ed0*/ 	.word	0xffffffff


	//   ....[125]....
        /*7ed4*/ 	.word	0xffffffff


	//   ....[126]....
        /*7ed8*/ 	.word	0xffffffff


	//   ....[127]....
        /*7edc*/ 	.word	0xffffffff


	//   ....[128]....
        /*7ee0*/ 	.word	0xffffffff


	//   ....[129]....
        /*7ee4*/ 	.word	0xffffffff


	//----- nvinfo : EIATTR_COOP_GROUP_INSTR_OFFSETS
	.align		4
.L_66:
        /*7ee8*/ 	.byte	0x04, 0x28
        /*7eea*/ 	.short	(.L_68 - .L_67)


	//   ....[0]....
.L_67:
        /*7eec*/ 	.word	0x00011230


	//   ....[1]....
        /*7ef0*/ 	.word	0x00011260


	//   ....[2]....
        /*7ef4*/ 	.word	0x000112f0


	//   ....[3]....
        /*7ef8*/ 	.word	0x00011400


	//   ....[4]....
        /*7efc*/ 	.word	0x00011430


	//   ....[5]....
        /*7f00*/ 	.word	0x00011520


	//   ....[6]....
        /*7f04*/ 	.word	0x00011810


	//   ....[7]....
        /*7f08*/ 	.word	0x00011850


	//   ....[8]....
        /*7f0c*/ 	.word	0x00011870


	//   ....[9]....
        /*7f10*/ 	.word	0x00011890


	//   ....[10]....
        /*7f14*/ 	.word	0x000118c0


	//   ....[11]....
        /*7f18*/ 	.word	0x000118d0


	//   ....[12]....
        /*7f1c*/ 	.word	0x000118e0


	//   ....[13]....
        /*7f20*/ 	.word	0x00011910


	//   ....[14]....
        /*7f24*/ 	.word	0x00011940


	//   ....[15]....
        /*7f28*/ 	.word	0x00011960


	//   ....[16]....
        /*7f2c*/ 	.word	0x00011980


	//   ....[17]....
        /*7f30*/ 	.word	0x000119c0


	//   ....[18]....
        /*7f34*/ 	.word	0x000119f0


	//   ....[19]....
        /*7f38*/ 	.word	0x00011a30


	//   ....[20]....
        /*7f3c*/ 	.word	0x00011a40


	//   ....[21]....
        /*7f40*/ 	.word	0x00011a50


	//   ....[22]....
        /*7f44*/ 	.word	0x00011ad0


	//   ....[23]....
        /*7f48*/ 	.word	0x00011bf0


	//   ....[24]....
        /*7f4c*/ 	.word	0x00011c20


	//   ....[25]....
        /*7f50*/ 	.word	0x00011c50


	//   ....[26]....
        /*7f54*/ 	.word	0x00011c80


	//   ....[27]....
        /*7f58*/ 	.word	0x00011c90


	//   ....[28]....
        /*7f5c*/ 	.word	0x00011cb0


	//   ....[29]....
        /*7f60*/ 	.word	0x00011d30


	//   ....[30]....
        /*7f64*/ 	.word	0x00011e30


	//   ....[31]....
        /*7f68*/ 	.word	0x00011e60


	//   ....[32]....
        /*7f6c*/ 	.word	0x00011e80


	//   ....[33]....
        /*7f70*/ 	.word	0x00011ea0


	//   ....[34]....
        /*7f74*/ 	.word	0x00011ec0


	//   ....[35]....
        /*7f78*/ 	.word	0x00011ee0


	//   ....[36]....
        /*7f7c*/ 	.word	0x00011f00


	//   ....[37]....
        /*7f80*/ 	.word	0x00011f30


	//   ....[38]....
        /*7f84*/ 	.word	0x00012140


	//   ....[39]....
        /*7f88*/ 	.word	0x00012270


	//   ....[40]....
        /*7f8c*/ 	.word	0x00012290


	//   ....[41]....
        /*7f90*/ 	.word	0x000122b0


	//   ....[42]....
        /*7f94*/ 	.word	0x000122d0


	//   ....[43]....
        /*7f98*/ 	.word	0x00012330


	//   ....[44]....
        /*7f9c*/ 	.word	0x00012340


	//   ....[45]....
        /*7fa0*/ 	.word	0x00012350


	//   ....[46]....
        /*7fa4*/ 	.word	0x00012390


	//   ....[47]....
        /*7fa8*/ 	.word	0x000123c0


	//   ....[48]....
        /*7fac*/ 	.word	0x000123f0


	//   ....[49]....
        /*7fb0*/ 	.word	0x00012430


	//   ....[50]....
        /*7fb4*/ 	.word	0x00012460


	//   ....[51]....
        /*7fb8*/ 	.word	0x00012490


	//   ....[52]....
        /*7fbc*/ 	.word	0x00012510


	//   ....[53]....
        /*7fc0*/ 	.word	0x00012690


	//   ....[54]....
        /*7fc4*/ 	.word	0x00012740


	//   ....[55]....
        /*7fc8*/ 	.word	0x00012760


	//   ....[56]....
        /*7fcc*/ 	.word	0x00012790


	//   ....[57]....
        /*7fd0*/ 	.word	0x000127b0


	//   ....[58]....
        /*7fd4*/ 	.word	0x000127d0


	//   ....[59]....
        /*7fd8*/ 	.word	0x00012850


	//   ....[60]....
        /*7fdc*/ 	.word	0x00012890


	//   ....[61]....
        /*7fe0*/ 	.word	0x00012990


	//   ....[62]....
        /*7fe4*/ 	.word	0x000129d0


	//   ....[63]....
        /*7fe8*/ 	.word	0x00012a00


	//   ....[64]....
        /*7fec*/ 	.word	0x00012c40


	//   ....[65]....
        /*7ff0*/ 	.word	0x00012e50


	//   ....[66]....
        /*7ff4*/ 	.word	0x00013160


	//   ....[67]....
        /*7ff8*/ 	.word	0x000134d0


	//   ....[68]....
        /*7ffc*/ 	.word	0x000134f0


	//   ....[69]....
        /*8000*/ 	.word	0x00013570


	//   ....[70]....
        /*8004*/ 	.word	0x000135b0


	//   ....[71]....
        /*8008*/ 	.word	0x00013760


	//   ....[72]....
        /*800c*/ 	.word	0x00013790


	//   ....[73]....
        /*8010*/ 	.word	0x00013870


	//   ....[74]....
        /*8014*/ 	.word	0x000138a0


	//   ....[75]....
        /*8018*/ 	.word	0x000138b0


	//   ....[76]....
        /*801c*/ 	.word	0x000138f0


	//   ....[77]....
        /*8020*/ 	.word	0x00013980


	//   ....[78]....
        /*8024*/ 	.word	0x000139a0


	//   ....[79]....
        /*8028*/ 	.word	0x00013a10


	//   ....[80]....
        /*802c*/ 	.word	0x00013a90


	//   ....[81]....
        /*8030*/ 	.word	0x00013aa0


	//   ....[82]....
        /*8034*/ 	.word	0x00013bf0


	//   ....[83]....
        /*8038*/ 	.word	0x00013c10


	//   ....[84]....
        /*803c*/ 	.word	0x00013d10


	//   ....[85]....
        /*8040*/ 	.word	0x00013f00


	//   ....[86]....
        /*8044*/ 	.word	0x00013f40


	//   ....[87]....
        /*8048*/ 	.word	0x00013f60


	//   ....[88]....
        /*804c*/ 	.word	0x00013f90


	//   ....[89]....
        /*8050*/ 	.word	0x00014010


	//   ....[90]....
        /*8054*/ 	.word	0x00014050


	//   ....[91]....
        /*8058*/ 	.word	0x00014060


	//   ....[92]....
        /*805c*/ 	.word	0x00014070


	//   ....[93]....
        /*8060*/ 	.word	0x000141b0


	//   ....[94]....
        /*8064*/ 	.word	0x000142e0


	//   ....[95]....
        /*8068*/ 	.word	0x00014310


	//   ....[96]....
        /*806c*/ 	.word	0x00014320


	//   ....[97]....
        /*8070*/ 	.word	0x00014330


	//   ....[98]....
        /*8074*/ 	.word	0x000143b0


	//   ....[99]....
        /*8078*/ 	.word	0x00014500


	//   ....[100]....
        /*807c*/ 	.word	0x00014510


	//   ....[101]....
        /*8080*/ 	.word	0x00014610


	//   ....[102]....
        /*8084*/ 	.word	0x00014660


	//   ....[103]....
        /*8088*/ 	.word	0x00014680


	//   ....[104]....
        /*808c*/ 	.word	0x000146b0


	//   ....[105]....
        /*8090*/ 	.word	0x000146c0


	//   ....[106]....
        /*8094*/ 	.word	0x00014740


	//   ....[107]....
        /*8098*/ 	.word	0x000147b0


	//   ....[108]....
        /*809c*/ 	.word	0x00014900


	//   ....[109]....
        /*80a0*/ 	.word	0x00014930


	//   ....[110]....
        /*80a4*/ 	.word	0x000149a0


	//   ....[111]....
        /*80a8*/ 	.word	0x000149c0


	//   ....[112]....
        /*80ac*/ 	.word	0x000149f0


	//   ....[113]....
        /*80b0*/ 	.word	0x00014af0


	//   ....[114]....
        /*80b4*/ 	.word	0x00014b00


	//   ....[115]....
        /*80b8*/ 	.word	0x00014c10


	//   ....[116]....
        /*80bc*/ 	.word	0x00014cb0


	//   ....[117]....
        /*80c0*/ 	.word	0x00014d00


	//   ....[118]....
        /*80c4*/ 	.word	0x00014da0


	//   ....[119]....
        /*80c8*/ 	.word	0x00015060


	//   ....[120]....
        /*80cc*/ 	.word	0x00015070


	//   ....[121]....
        /*80d0*/ 	.word	0x00015080


	//   ....[122]....
        /*80d4*/ 	.word	0x00015090


	//   ....[123]....
        /*80d8*/ 	.word	0x00015100


	//   ....[124]....
        /*80dc*/ 	.word	0x00015110


	//   ....[125]....
        /*80e0*/ 	.word	0x00015120


	//   ....[126]....
        /*80e4*/ 	.word	0x00015150


	//   ....[127]....
        /*80e8*/ 	.word	0x00015170


	//   ....[128]....
        /*80ec*/ 	.word	0x00015190


	//   ....[129]....
        /*80f0*/ 	.word	0x000152c0


	//----- nvinfo : EIATTR_EXIT_INSTR_OFFSETS
	.align		4
.L_68:
        /*80f4*/ 	.byte	0x04, 0x1c
        /*80f6*/ 	.short	(.L_70 - .L_69)


	//   ....[0]....
.L_69:
        /*80f8*/ 	.word	0x00030a70


	//   ....[1]....
        /*80fc*/ 	.word	0x00030b60


	//----- nvinfo : EIATTR_REQNTID
	.align		4
.L_70:
        /*8100*/ 	.byte	0x04, 0x10
        /*8102*/ 	.short	(.L_72 - .L_71)
.L_71:
        /*8104*/ 	.word	0x00000200
        /*8108*/ 	.word	0x00000001
        /*810c*/ 	.word	0x00000001
.L_72:


//--------------------- .nv.callgraph             --------------------------
	.section	.nv.callgraph,"",@"SHT_CUDA_CALLGRAPH"
	.align	4
	.sectionentsize	8
	.align		4
        /*0000*/ 	.word	0x00000000
	.align		4
        /*0004*/ 	.word	0xffffffff
	.align		4
        /*0008*/ 	.word	0x00000000
	.align		4
        /*000c*/ 	.word	0xfffffffe
	.align		4
        /*0010*/ 	.word	0x00000000
	.align		4
        /*0014*/ 	.word	0xfffffffd
	.align		4
        /*0018*/ 	.word	0x00000000
	.align		4
        /*001c*/ 	.word	0xfffffffc


//--------------------- .nv.rel.action            --------------------------
	.section	.nv.rel.action,"",@"SHT_CUDA_RELOCINFO"
	.align	8
	.sectionentsize	8
        /*0000*/ 	.byte	0x73, 0x00, 0x00, 0x00, 0x00, 0x00, 0x00, 0x00, 0x00, 0x00, 0x00, 0x11, 0x25, 0x00, 0x05, 0x36


//--------------------- .nv.constant4             --------------------------
	.section	.nv.constant4,"a",@progbits
	.align	8
	.align		8
.nv.constant4:
        /*0000*/ 	.dword	_$_str


//--------------------- .nv.constant0.attn_fwd    --------------------------
	.section	.nv.constant0.attn_fwd,"a",@progbits
	.sectionflags	@""
	.align	4
.nv.constant0.attn_fwd:
	.zero		488


//--------------------- .text.attn_fwd            --------------------------
	.section	.text.attn_fwd,"ax",@progbits
	.sectioninfo	@"SHI_REGISTERS=128"
	.align	128
        .global         attn_fwd
        .type           attn_fwd,@function
        .size           attn_fwd,(.L_x_3 - attn_fwd)
        .other          attn_fwd,@"STO_CUDA_ENTRY STV_DEFAULT"
attn_fwd:
.text.attn_fwd:
[----:B------:R-:W-:Y:S02]  /*0000*/  IMAD.MOV.U32 R1, RZ, RZ, c[0x0][0x28] ;  /* 0x00000a00ff017624 */ /* 0x000fe400078e00ff */
[----:B------:R-:W0:Y:S01]  /*0010*/  S2R R2, SR_TID.X ;  /* 0x0000000000027919 */ /* 0x000e220000002100 */
[----:B------:R-:W-:Y:S01]  /*0020*/  IMAD.MOV.U32 R47, RZ, RZ, c[0x0][0x198] ;  /* 0x00006600ff2f7624 */ /* 0x000fe200078e00ff */
[----:B------:R-:W-:Y:S01]  /*0030*/  ULDC.64 UR6, c[0x0][0x118] ;  /* 0x0000460000067ab9 */ /* 0x000fe20000000a00 */
[----:B------:R-:W-:Y:S02]  /*0040*/  IADD3 R1, R1, -0xd18, RZ ;  /* 0xfffff2e801017810 */ /* 0x000fe40007ffe0ff */
[--C-:B0-----:R-:W-:Y:S02]  /*0050*/  SHF.R.U32.HI R0, RZ, 0x8, R2.reuse ;  /* 0x00000008ff007819 */ /* 0x101fe40000011602 */
[----:B------:R-:W-:Y:S02]  /*0060*/  SHF.R.S32.HI R46, RZ, 0x8, R2 ;  /* 0x00000008ff2e7819 */ /* 0x000fe40000011402 */
[----:B------:R-:W-:Y:S02]  /*0070*/  SGXT.U32 R3, R0, 0x1 ;  /* 0x000000010003781a */ /* 0x000fe40000000000 */
[----:B------:R-:W0:Y:S01]  /*0080*/  S2R R0, SR_CTAID.Y ;  /* 0x0000000000007919 */ /* 0x000e220000002600 */
[----:B------:R-:W-:-:S02]  /*0090*/  SGXT R46, R46, 0x1 ;  /* 0x000000012e2e781a */ /* 0x000fc40000000200 */
[----:B------:R-:W-:Y:S02]  /*00a0*/  IMAD R9, R3, c[0x0][0x198], RZ ;  /* 0x0000660003097a24 */ /* 0x000fe400078e02ff */
[----:B------:R-:W1:Y:S02]  /*00b0*/  S2R R3, SR_CTAID.X ;  /* 0x0000000000037919 */ /* 0x000e640000002500 */
[----:B------:R-:W-:-:S05]  /*00c0*/  IMAD R11, R47, 0x2, R9 ;  /* 0x000000022f0b7824 */ /* 0x000fca00078e0209 */
[----:B------:R-:W-:-:S05]  /*00d0*/  LEA R13, R47, R11, 0x1 ;  /* 0x0000000b2f0d7211 */ /* 0x000fca00078e08ff */
[----:B------:R-:W-:-:S04]  /*00e0*/  IMAD R15, R47, 0x2, R13 ;  /* 0x000000022f0f7824 */ /* 0x000fc800078e020d */
[C---:B------:R-:W-:Y:S02]  /*00f0*/  IMAD R21, R47.reuse, 0x2, R15 ;  /* 0x000000022f157824 */ /* 0x040fe400078e020f */
[----:B0-----:R-:W-:Y:S02]  /*0100*/  IMAD R0, R0, c[0x0][0x190], RZ ;  /* 0x0000640000007a24 */ /* 0x001fe400078e02ff */
[C---:B------:R-:W-:Y:S02]  /*0110*/  IMAD R25, R47.reuse, 0x2, R21 ;  /* 0x000000022f197824 */ /* 0x040fe400078e0215 */
[----:B------:R-:W-:Y:S01]  /*0120*/  IMAD.HI R44, R0, 0x2, RZ ;  /* 0x00000002002c7827 */ /* 0x000fe200078e02ff */
[C---:B-1----:R-:W-:Y:S02]  /*0130*/  PRMT R3, R2.reuse, 0x6540, R3 ;  /* 0x0000654002037816 */ /* 0x042fe40000000003 */
[----:B------:R-:W-:Y:S02]  /*0140*/  LOP3.LUT R2, R2, 0xff, RZ, 0xc0, !PT ;  /* 0x000000ff02027812 */ /* 0x000fe400078ec0ff */
[----:B------:R-:W-:Y:S01]  /*0150*/  LEA R29, R47, R25, 0x1 ;  /* 0x000000192f1d7211 */ /* 0x000fe200078e08ff */
[----:B------:R-:W-:-:S02]  /*0160*/  IMAD R4, R3, c[0x0][0x194], RZ ;  /* 0x0000650003047a24 */ /* 0x000fc400078e02ff */
[----:B------:R-:W-:Y:S02]  /*0170*/  IMAD.SHL.U32 R3, R0, 0x2, RZ ;  /* 0x0000000200037824 */ /* 0x000fe400078e00ff */
[C---:B------:R-:W-:Y:S02]  /*0180*/  IMAD.SHL.U32 R6, R4.reuse, 0x2, RZ ;  /* 0x0000000204067824 */ /* 0x040fe400078e00ff */
[----:B------:R-:W-:-:S03]  /*0190*/  IMAD.HI R5, R4, 0x2, RZ ;  /* 0x0000000204057827 */ /* 0x000fc600078e02ff */
[----:B------:R-:W-:Y:S01]  /*01a0*/  IADD3 R0, P0, P1, R6, c[0x0][0x160], R3 ;  /* 0x0000580006007a10 */ /* 0x000fe2000791e003 */
[----:B------:R-:W-:Y:S02]  /*01b0*/  IMAD.SHL.U32 R3, R2, 0x2, RZ ;  /* 0x0000000202037824 */ /* 0x000fe400078e00ff */
[----:B------:R-:W-:Y:S01]  /*01c0*/  IMAD R33, R47, 0x2, R29 ;  /* 0x000000022f217824 */ /* 0x000fe200078e021d */
[----:B------:R-:W-:Y:S02]  /*01d0*/  IADD3.X R44, R5, c[0x0][0x164], R44, P0, P1 ;  /* 0x00005900052c7a10 */ /* 0x000fe400007e242c */
[----:B------:R-:W-:Y:S01]  /*01e0*/  LEA R2, P0, R9, R0, 0x1 ;  /* 0x0000000009027211 */ /* 0x000fe200078008ff */
[----:B------:R-:W-:Y:S01]  /*01f0*/  IMAD R35, R47, 0x2, R33 ;  /* 0x000000022f237824 */ /* 0x000fe200078e0221 */
[----:B------:R-:W-:Y:S02]  /*0200*/  LOP3.LUT R46, R3, 0x210, R46, 0x78, !PT ;  /* 0x00000210032e7812 */ /* 0x000fe400078e782e */
[----:B------:R-:W-:Y:S01]  /*0210*/  LEA.HI.X.SX32 R3, R9, R44, 0x1, P0 ;  /* 0x0000002c09037211 */ /* 0x000fe200000f0eff */
[----:B------:R-:W-:Y:S01]  /*0220*/  IMAD R41, R47, 0x2, R35 ;  /* 0x000000022f297824 */ /* 0x000fe200078e0223 */
[----:B------:R-:W-:-:S02]  /*0230*/  LEA R8, P0, R13, R0, 0x1 ;  /* 0x000000000d087211 */ /* 0x000fc400078008ff */
[----:B------:R-:W-:Y:S01]  /*0240*/  LEA R4, P1, R11, R0, 0x1 ;  /* 0x000000000b047211 */ /* 0x000fe200078208ff */
[----:B------:R0:W2:Y:S01]  /*0250*/  LDG.E.U16 R24, [R2.64] ;  /* 0x0000000602187981 */ /* 0x0000a2000c1e1500 */
[----:B------:R-:W-:Y:S02]  /*0260*/  LEA.HI.X.SX32 R9, R13, R44, 0x1, P0 ;  /* 0x0000002c0d097211 */ /* 0x000fe400000f0eff */
[----:B------:R-:W-:Y:S02]  /*0270*/  LEA R10, P0, R15, R0, 0x1 ;  /* 0x000000000f0a7211 */ /* 0x000fe400078008ff */
[-C--:B------:R-:W-:Y:S01]  /*0280*/  LEA.HI.X.SX32 R5, R11, R44.reuse, 0x1, P1 ;  /* 0x0000002c0b057211 */ /* 0x080fe200008f0eff */
[----:B------:R1:W3:Y:S01]  /*0290*/  LDG.E.U16 R6, [R8.64] ;  /* 0x0000000608067981 */ /* 0x0002e2000c1e1500 */
[----:B------:R-:W-:Y:S02]  /*02a0*/  LEA.HI.X.SX32 R11, R15, R44, 0x1, P0 ;  /* 0x0000002c0f0b7211 */ /* 0x000fe400000f0eff */
[----:B------:R-:W-:Y:S01]  /*02b0*/  LEA R49, R47, R41, 0x1 ;  /* 0x000000292f317211 */ /* 0x000fe200078e08ff */
[----:B------:R4:W5:Y:S01]  /*02c0*/  LDG.E.U16 R12, [R4.64] ;  /* 0x00000006040c7981 */ /* 0x000962000c1e1500 */
[----:B0-----:R-:W-:-:S02]  /*02d0*/  LEA R2, P0, R25, R0, 0x1 ;  /* 0x0000000019027211 */ /* 0x001fc400078008ff */
[----:B------:R-:W-:Y:S01]  /*02e0*/  LEA R14, P1, R21, R0, 0x1 ;  /* 0x00000000150e7211 */ /* 0x000fe200078208ff */
[----:B------:R0:W3:Y:S01]  /*02f0*/  LDG.E.U16 R26, [R10.64] ;  /* 0x000000060a1a7981 */ /* 0x0000e2000c1e1500 */
[-C--:B------:R-:W-:Y:S01]  /*0300*/  LEA.HI.X.SX32 R3, R25, R44.reuse, 0x1, P0 ;  /* 0x0000002c19037211 */ /* 0x080fe200000f0eff */
[----:B------:R-:W-:Y:S01]  /*0310*/  IMAD R73, R47, 0x2, R49 ;  /* 0x000000022f497824 */ /* 0x000fe200078e0231 */
[----:B------:R-:W-:Y:S02]  /*0320*/  LEA.HI.X.SX32 R15, R21, R44, 0x1, P1 ;  /* 0x0000002c150f7211 */ /* 0x000fe400008f0eff */
[----:B----4-:R-:W-:Y:S01]  /*0330*/  LEA R4, P0, R29, R0, 0x1 ;  /* 0x000000001d047211 */ /* 0x010fe200078008ff */
[----:B------:R4:W3:Y:S01]  /*0340*/  LDG.E.U16 R16, [R2.64] ;  /* 0x0000000602107981 */ /* 0x0008e2000c1e1500 */
[----:B------:R-:W-:Y:S02]  /*0350*/  IMAD R75, R47, 0x2, R73 ;  /* 0x000000022f4b7824 */ /* 0x000fe400078e0249 */
[----:B------:R-:W-:Y:S01]  /*0360*/  LEA.HI.X.SX32 R5, R29, R44, 0x1, P0 ;  /* 0x0000002c1d057211 */ /* 0x000fe200000f0eff */
[----:B------:R0:W3:Y:S01]  /*0370*/  LDG.E.U16 R22, [R14.64] ;  /* 0x000000060e167981 */ /* 0x0000e2000c1e1500 */
[-C--:B-1----:R-:W-:Y:S01]  /*0380*/  LEA R8, P0, R33, R0.reuse, 0x1 ;  /* 0x0000000021087211 */ /* 0x082fe200078008ff */
[----:B------:R-:W-:Y:S01]  /*0390*/  IMAD R77, R47, 0x2, R75 ;  /* 0x000000022f4d7824 */ /* 0x000fe200078e024b */
[----:B------:R-:W-:Y:S01]  /*03a0*/  LEA R20, P1, R35, R0, 0x1 ;  /* 0x0000000023147211 */ /* 0x000fe200078208ff */
[----:B------:R-:W3:Y:S01]  /*03b0*/  LDG.E.U16 R4, [R4.64] ;  /* 0x0000000604047981 */ /* 0x000ee2000c1e1500 */
[----:B------:R-:W-:-:S02]  /*03c0*/  LEA.HI.X.SX32 R9, R33, R44, 0x1, P0 ;  /* 0x0000002c21097211 */ /* 0x000fc400000f0eff */
[----:B------:R-:W-:Y:S02]  /*03d0*/  LEA.HI.X.SX32 R21, R35, R44, 0x1, P1 ;  /* 0x0000002c23157211 */ /* 0x000fe400008f0eff */
[----:B------:R-:W-:Y:S01]  /*03e0*/  LEA R79, R47, R77, 0x1 ;  /* 0x0000004d2f4f7211 */ /* 0x000fe200078e08ff */
[----:B------:R1:W3:Y:S04]  /*03f0*/  LDG.E.U16 R18, [R8.64] ;  /* 0x0000000608127981 */ /* 0x0002e8000c1e1500 */
[----:B0-----:R-:W3:Y:S01]  /*0400*/  LDG.E.U16 R14, [R20.64] ;  /* 0x00000006140e7981 */ /* 0x001ee2000c1e1500 */
[----:B------:R-:W-:Y:S01]  /*0410*/  LEA R10, P0, R41, R0, 0x1 ;  /* 0x00000000290a7211 */ /* 0x000fe200078008ff */
[----:B------:R-:W-:-:S03]  /*0420*/  IMAD R81, R47, 0x2, R79 ;  /* 0x000000022f517824 */ /* 0x000fc600078e024f */
[----:B------:R-:W-:Y:S01]  /*0430*/  LEA.HI.X.SX32 R11, R41, R44, 0x1, P0 ;  /* 0x0000002c290b7211 */ /* 0x000fe200000f0eff */
[----:B------:R-:W-:Y:S01]  /*0440*/  IMAD R83, R47, 0x2, R81 ;  /* 0x000000022f537824 */ /* 0x000fe200078e0251 */
[----:B----4-:R-:W-:-:S03]  /*0450*/  LEA R2, P1, R75, R0, 0x1 ;  /* 0x000000004b027211 */ /* 0x010fc600078208ff */
[----:B------:R-:W-:Y:S01]  /*0460*/  IMAD R85, R47, 0x2, R83 ;  /* 0x000000022f557824 */ /* 0x000fe200078e0253 */
[----:B------:R-:W-:-:S04]  /*0470*/  LEA.HI.X.SX32 R3, R75, R44, 0x1, P1 ;  /* 0x0000002c4b037211 */ /* 0x000fc800008f0eff */
[C---:B------:R-:W-:Y:S01]  /*0480*/  LEA R23, R47.reuse, R85, 0x1 ;  /* 0x000000552f177211 */ /* 0x040fe200078e08ff */
[----:B------:R0:W4:Y:S04]  /*0490*/  LDG.E.U16 R30, [R2.64] ;  /* 0x00000006021e7981 */ /* 0x000128000c1e1500 */
[----:B------:R-:W-:-:S04]  /*04a0*/  IMAD R19, R47, 0x2, R23 ;  /* 0x000000022f137824 */ /* 0x000fc800078e0217 */
[----:B------:R-:W-:-:S04]  /*04b0*/  IMAD R7, R47, 0x2, R19 ;  /* 0x000000022f077824 */ /* 0x000fc800078e0213 */
[----:B------:R-:W-:-:S05]  /*04c0*/  IMAD R71, R47, 0x2, R7 ;  /* 0x000000022f477824 */ /* 0x000fca00078e0207 */
[----:B------:R-:W-:-:S05]  /*04d0*/  LEA R43, R47, R71, 0x1 ;  /* 0x000000472f2b7211 */ /* 0x000fca00078e08ff */
[----:B------:R-:W-:-:S04]  /*04e0*/  IMAD R39, R47, 0x2, R43 ;  /* 0x000000022f277824 */ /* 0x000fc800078e022b */
[----:B------:R-:W-:-:S04]  /*04f0*/  IMAD R27, R47, 0x2, R39 ;  /* 0x000000022f1b7824 */ /* 0x000fc800078e0227 */
[----:B------:R-:W-:-:S05]  /*0500*/  IMAD R17, R47, 0x2, R27 ;  /* 0x000000022f117824 */ /* 0x000fca00078e021b */
[----:B------:R-:W-:-:S05]  /*0510*/  LEA R31, R47, R17, 0x1 ;  /* 0x000000112f1f7211 */ /* 0x000fca00078e08ff */
[----:B------:R-:W-:-:S05]  /*0520*/  IMAD R37, R47, 0x2, R31 ;  /* 0x000000022f257824 */ /* 0x000fca00078e021f */
[----:B------:R-:W-:-:S05]  /*0530*/  LEA R69, R47, R37, 0x1 ;  /* 0x000000252f457211 */ /* 0x000fca00078e08ff */
[----:B------:R-:W-:-:S04]  /*0540*/  IMAD R67, R47, 0x2, R69 ;  /* 0x000000022f437824 */ /* 0x000fc800078e0245 */
[----:B------:R-:W-:-:S05]  /*0550*/  IMAD R65, R47, 0x2, R67 ;  /* 0x000000022f417824 */ /* 0x000fca00078e0243 */
[----:B------:R-:W-:-:S05]  /*0560*/  LEA R63, R47, R65, 0x1 ;  /* 0x000000412f3f7211 */ /* 0x000fca00078e08ff */
[----:B------:R-:W-:Y:S01]  /*0570*/  IMAD R45, R47, 0x2, R63 ;  /* 0x000000022f2d7824 */ /* 0x000fe200078e023f */
[----:B--2---:R2:W-:Y:S02]  /*0580*/  STL [R1+0x25c], R24 ;  /* 0x00025c1801007387 */ /* 0x0045e40000100800 */
[----:B--2---:R-:W-:-:S04]  /*0590*/  LEA R24, P0, R49, R0, 0x1 ;  /* 0x0000000031187211 */ /* 0x004fc800078008ff */
[----:B------:R-:W-:Y:S02]  /*05a0*/  LEA.HI.X.SX32 R25, R49, R44, 0x1, P0 ;  /* 0x0000002c31197211 */ /* 0x000fe400000f0eff */
[----:B------:R-:W-:-:S04]  /*05b0*/  LEA R40, P0, R73, R0, 0x1 ;  /* 0x0000000049287211 */ /* 0x000fc800078008ff */
[----:B------:R-:W-:Y:S02]  /*05c0*/  LEA.HI.X.SX32 R41, R73, R44, 0x1, P0 ;  /* 0x0000002c49297211 */ /* 0x000fe400000f0eff */
[C---:B-1----:R-:W-:Y:S01]  /*05d0*/  LEA R8, P0, R77.reuse, R0, 0x1 ;  /* 0x000000004d087211 */ /* 0x042fe200078008ff */
[----:B-----5:R1:W-:Y:S03]  /*05e0*/  STL [R1+0x2b4], R12 ;  /* 0x0002b40c01007387 */ /* 0x0203e60000100800 */
[----:B------:R-:W-:Y:S01]  /*05f0*/  LEA.HI.X.SX32 R9, R77, R44, 0x1, P0 ;  /* 0x0000002c4d097211 */ /* 0x000fe200000f0eff */
[----:B------:R2:W5:Y:S01]  /*0600*/  LDG.E.U16 R32, [R40.64] ;  /* 0x0000000628207981 */ /* 0x000562000c1e1500 */
[----:B------:R-:W-:-:S03]  /*0610*/  LEA R28, P0, R79, R0, 0x1 ;  /* 0x000000004f1c7211 */ /* 0x000fc600078008ff */
[----:B---3--:R3:W-:Y:S01]  /*0620*/  STL [R1+0x300], R6 ;  /* 0x0003000601007387 */ /* 0x0087e20000100800 */
[----:B------:R-:W-:-:S03]  /*0630*/  LEA.HI.X.SX32 R29, R79, R44, 0x1, P0 ;  /* 0x0000002c4f1d7211 */ /* 0x000fc600000f0eff */
[----:B-1----:R1:W4:Y:S04]  /*0640*/  LDG.E.U16 R12, [R10.64] ;  /* 0x000000060a0c7981 */ /* 0x002328000c1e1500 */
[----:B------:R0:W-:Y:S04]  /*0650*/  STL [R1+0x304], R26 ;  /* 0x0003041a01007387 */ /* 0x0001e80000100800 */
[----:B---3--:R3:W5:Y:S01]  /*0660*/  LDG.E.U16 R6, [R24.64] ;  /* 0x0000000618067981 */ /* 0x008762000c1e1500 */
[----:B-1----:R-:W-:-:S03]  /*0670*/  LEA R10, P0, R81, R0, 0x1 ;  /* 0x00000000510a7211 */ /* 0x002fc600078008ff */
[----:B------:R-:W-:Y:S04]  /*0680*/  STL [R1+0x250], R22 ;  /* 0x0002501601007387 */ /* 0x000fe80000100800 */
[----:B------:R-:W-:Y:S01]  /*0690*/  STL [R1+0x2b0], R16 ;  /* 0x0002b01001007387 */ /* 0x000fe20000100800 */
[----:B------:R-:W-:-:S03]  /*06a0*/  LEA.HI.X.SX32 R11, R81, R44, 0x1, P0 ;  /* 0x0000002c510b7211 */ /* 0x000fc600000f0eff */
[----:B------:R1:W-:Y:S04]  /*06b0*/  STL [R1+0x2fc], R4 ;  /* 0x0002fc0401007387 */ /* 0x0003e80000100800 */
[----:B0-----:R0:W5:Y:S04]  /*06c0*/  LDG.E.U16 R26, [R8.64] ;  /* 0x00000006081a7981 */ /* 0x001168000c1e1500 */
[----:B------:R-:W5:Y:S01]  /*06d0*/  LDG.E.U16 R11, [R10.64] ;  /* 0x000000060a0b7981 */ /* 0x000f62000c1e1500 */
[----:B-1----:R-:W-:-:S04]  /*06e0*/  LEA R4, P1, R83, R0, 0x1 ;  /* 0x0000000053047211 */ /* 0x002fc800078208ff */
[----:B------:R-:W-:Y:S01]  /*06f0*/  LEA.HI.X.SX32 R5, R83, R44, 0x1, P1 ;  /* 0x0000002c53057211 */ /* 0x000fe200008f0eff */
[----:B------:R-:W-:Y:S04]  /*0700*/  STL [R1+0x2f8], R18 ;  /* 0x0002f81201007387 */ /* 0x000fe80000100800 */
[----:B0-----:R-:W5:Y:S04]  /*0710*/  LDG.E.U16 R8, [R28.64] ;  /* 0x000000061c087981 */ /* 0x001f68000c1e1500 */
[----:B------:R0:W-:Y:S04]  /*0720*/  STL [R1+0x24c], R14 ;  /* 0x00024c0e01007387 */ /* 0x0001e80000100800 */
[----:B0-----:R0:W5:Y:S01]  /*0730*/  LDG.E.U16 R14, [R4.64] ;  /* 0x00000006040e7981 */ /* 0x001162000c1e1500 */
[----:B------:R-:W-:-:S04]  /*0740*/  LEA R2, P0, R85, R0, 0x1 ;  /* 0x0000000055027211 */ /* 0x000fc800078008ff */
[----:B------:R-:W-:Y:S02]  /*0750*/  LEA.HI.X.SX32 R3, R85, R44, 0x1, P0 ;  /* 0x0000002c55037211 */ /* 0x000fe400000f0eff */
[----:B---3--:R-:W-:-:S03]  /*0760*/  LEA R24, P0, R23, R0, 0x1 ;  /* 0x0000000017187211 */ /* 0x008fc600078008ff */
[----:B------:R1:W3:Y:S01]  /*0770*/  LDG.E.U16 R20, [R2.64] ;  /* 0x0000000602147981 */ /* 0x0002e2000c1e1500 */
[----:B------:R-:W-:Y:S02]  /*0780*/  LEA.HI.X.SX32 R25, R23, R44, 0x1, P0 ;  /* 0x0000002c17197211 */ /* 0x000fe400000f0eff */
[----:B------:R-:W-:-:S04]  /*0790*/  LEA R18, P0, R19, R0, 0x1 ;  /* 0x0000000013127211 */ /* 0x000fc800078008ff */
[----:B------:R-:W-:Y:S02]  /*07a0*/  LEA.HI.X.SX32 R19, R19, R44, 0x1, P0 ;  /* 0x0000002c13137211 */ /* 0x000fe400000f0eff */
[----:B0-----:R-:W-:-:S03]  /*07b0*/  LEA R4, P0, R71, R0, 0x1 ;  /* 0x0000000047047211 */ /* 0x001fc600078008ff */
[----:B--2---:R0:W2:Y:S01]  /*07c0*/  LDG.E.U16 R40, [R18.64] ;  /* 0x0000000612287981 */ /* 0x0040a2000c1e1500 */
[----:B------:R-:W-:Y:S02]  /*07d0*/  LEA.HI.X.SX32 R5, R71, R44, 0x1, P0 ;  /* 0x0000002c47057211 */ /* 0x000fe400000f0eff */
[----:B-1----:R-:W-:-:S04]  /*07e0*/  LEA R2, P0, R43, R0, 0x1 ;  /* 0x000000002b027211 */ /* 0x002fc800078008ff */
[----:B------:R-:W-:Y:S02]  /*07f0*/  LEA.HI.X.SX32 R3, R43, R44, 0x1, P0 ;  /* 0x0000002c2b037211 */ /* 0x000fe400000f0eff */
[----:B------:R-:W-:-:S04]  /*0800*/  LEA R38, P0, R39, R0, 0x1 ;  /* 0x0000000027267211 */ /* 0x000fc800078008ff */
[----:B------:R-:W-:Y:S01]  /*0810*/  LEA.HI.X.SX32 R39, R39, R44, 0x1, P0 ;  /* 0x0000002c27277211 */ /* 0x000fe200000f0eff */
[----:B----4-:R1:W-:Y:S04]  /*0820*/  STL [R1+0x2ac], R12 ;  /* 0x0002ac0c01007387 */ /* 0x0103e80000100800 */
[----:B-----5:R4:W-:Y:S04]  /*0830*/  STL [R1+0x2f4], R6 ;  /* 0x0002f40601007387 */ /* 0x0209e80000100800 */
[----:B-1----:R1:W5:Y:S01]  /*0840*/  LDG.E.U16 R12, [R24.64] ;  /* 0x00000006180c7981 */ /* 0x002362000c1e1500 */
[----:B----4-:R-:W-:-:S03]  /*0850*/  LEA R6, P1, R7, R0, 0x1 ;  /* 0x0000000007067211 */ /* 0x010fc600078208ff */
[----:B------:R4:W-:Y:S01]  /*0860*/  STL [R1+0x2f0], R32 ;  /* 0x0002f02001007387 */ /* 0x0009e20000100800 */
[----:B------:R-:W-:-:S03]  /*0870*/  LEA.HI.X.SX32 R7, R7, R44, 0x1, P1 ;  /* 0x0000002c07077211 */ /* 0x000fc600008f0eff */
[----:B------:R-:W-:Y:S01]  /*0880*/  STL [R1+0x240], R30 ;  /* 0x0002401e01007387 */ /* 0x000fe20000100800 */
[----:B0-----:R-:W-:-:S03]  /*0890*/  LEA R18, P1, R27, R0, 0x1 ;  /* 0x000000001b127211 */ /* 0x001fc600078208ff */
[----:B------:R-:W-:Y:S04]  /*08a0*/  STL [R1+0x2a4], R26 ;  /* 0x0002a41a01007387 */ /* 0x000fe80000100800 */
[----:B----4-:R0:W4:Y:S04]  /*08b0*/  LDG.E.U16 R32, [R6.64] ;  /* 0x0000000606207981 */ /* 0x010128000c1e1500 */
[----:B-1----:R1:W4:Y:S04]  /*08c0*/  LDG.E.U16 R25, [R4.64] ;  /* 0x0000000604197981 */ /* 0x002328000c1e1500 */
[----:B------:R0:W-:Y:S04]  /*08d0*/  STL [R1+0x2ec], R8 ;  /* 0x0002ec0801007387 */ /* 0x0001e80000100800 */
[----:B------:R-:W-:Y:S01]  /*08e0*/  STL [R1+0x2e8], R11 ;  /* 0x0002e80b01007387 */ /* 0x000fe20000100800 */
[----:B------:R-:W-:-:S03]  /*08f0*/  LEA.HI.X.SX32 R19, R27, R44, 0x1, P1 ;  /* 0x0000002c1b137211 */ /* 0x000fc600008f0eff */
[----:B0-----:R0:W4:Y:S04]  /*0900*/  LDG.E.U16 R8, [R2.64] ;  /* 0x0000000602087981 */ /* 0x001128000c1e1500 */
[----:B------:R0:W-:Y:S04]  /*0910*/  STL [R1+0x23c], R14 ;  /* 0x00023c0e01007387 */ /* 0x0001e80000100800 */
[----:B------:R-:W4:Y:S04]  /*0920*/  LDG.E.U16 R28, [R18.64] ;  /* 0x00000006121c7981 */ /* 0x000f28000c1e1500 */
[----:B0-----:R-:W4:Y:S01]  /*0930*/  LDG.E.U16 R14, [R38.64] ;  /* 0x00000006260e7981 */ /* 0x001f22000c1e1500 */
[----:B------:R-:W-:-:S04]  /*0940*/  LEA R26, P0, R17, R0, 0x1 ;  /* 0x00000000111a7211 */ /* 0x000fc800078008ff */
[----:B------:R-:W-:Y:S02]  /*0950*/  LEA.HI.X.SX32 R27, R17, R44, 0x1, P0 ;  /* 0x0000002c111b7211 */ /* 0x000fe400000f0eff */
[-C--:B------:R-:W-:Y:S01]  /*0960*/  LEA R6, P0, R31, R0.reuse, 0x1 ;  /* 0x000000001f067211 */ /* 0x080fe200078008ff */
[----:B---3--:R0:W-:Y:S01]  /*0970*/  STL [R1+0x2a0], R20 ;  /* 0x0002a01401007387 */ /* 0x0081e20000100800 */
[----:B------:R-:W-:Y:S02]  /*0980*/  LEA R2, P1, R69, R0, 0x1 ;  /* 0x0000000045027211 */ /* 0x000fe400078208ff */
[----:B------:R-:W-:Y:S02]  /*0990*/  LEA.HI.X.SX32 R7, R31, R44, 0x1, P0 ;  /* 0x0000002c1f077211 */ /* 0x000fe400000f0eff */
[----:B-1----:R-:W-:Y:S02]  /*09a0*/  LEA R4, P0, R37, R0, 0x1 ;  /* 0x0000000025047211 */ /* 0x002fe400078008ff */
[----:B------:R-:W-:-:S02]  /*09b0*/  LEA.HI.X.SX32 R3, R69, R44, 0x1, P1 ;  /* 0x0000002c45037211 */ /* 0x000fc400008f0eff */
[----:B------:R-:W-:Y:S01]  /*09c0*/  LEA.HI.X.SX32 R5, R37, R44, 0x1, P0 ;  /* 0x0000002c25057211 */ /* 0x000fe200000f0eff */
[----:B0-----:R0:W3:Y:S01]  /*09d0*/  LDG.E.U16 R20, [R26.64] ;  /* 0x000000061a147981 */ /* 0x0010e2000c1e1500 */
[----:B------:R-:W-:-:S03]  /*09e0*/  IMAD R61, R47, 0x2, R45 ;  /* 0x000000022f3d7824 */ /* 0x000fc600078e022d */
[----:B------:R1:W3:Y:S04]  /*09f0*/  LDG.E.U16 R50, [R4.64] ;  /* 0x0000000604327981 */ /* 0x0002e8000c1e1500 */
[----:B0-----:R0:W3:Y:S02]  /*0a00*/  LDG.E.U16 R26, [R6.64] ;  /* 0x00000006061a7981 */ /* 0x0010e4000c1e1500 */
[----:B0-----:R-:W-:-:S04]  /*0a10*/  LEA R6, P0, R67, R0, 0x1 ;  /* 0x0000000043067211 */ /* 0x001fc800078008ff */
[----:B------:R-:W-:Y:S02]  /*0a20*/  LEA.HI.X.SX32 R7, R67, R44, 0x1, P0 ;  /* 0x0000002c43077211 */ /* 0x000fe400000f0eff */
[----:B-1----:R-:W-:Y:S01]  /*0a30*/  LEA R4, P0, R65, R0, 0x1 ;  /* 0x0000000041047211 */ /* 0x002fe200078008ff */
[----:B------:R-:W-:Y:S02]  /*0a40*/  IMAD R59, R47, 0x2, R61 ;  /* 0x000000022f3b7824 */ /* 0x000fe400078e023d */
[----:B------:R0:W3:Y:S01]  /*0a50*/  LDG.E.U16 R27, [R6.64] ;  /* 0x00000006061b7981 */ /* 0x0000e2000c1e1500 */
[----:B------:R-:W-:Y:S02]  /*0a60*/  LEA.HI.X.SX32 R5, R65, R44, 0x1, P0 ;  /* 0x0000002c41057211 */ /* 0x000fe400000f0eff */
[----:B0-----:R-:W-:-:S04]  /*0a70*/  LEA R6, P0, R45, R0, 0x1 ;  /* 0x000000002d067211 */ /* 0x001fc800078008ff */
[----:B------:R-:W-:Y:S01]  /*0a80*/  LEA.HI.X.SX32 R7, R45, R44, 0x1, P0 ;  /* 0x0000002c2d077211 */ /* 0x000fe200000f0eff */
[----:B-----5:R-:W-:Y:S04]  /*0a90*/  STL [R1+0x2e4], R12 ;  /* 0x0002e40c01007387 */ /* 0x020fe80000100800 */
[----:B--2---:R0:W-:Y:S04]  /*0aa0*/  STL [R1+0x2e0], R40 ;  /* 0x0002e02801007387 */ /* 0x0041e80000100800 */
[----:B0-----:R0:W2:Y:S04]  /*0ab0*/  LDG.E.U16 R40, [R2.64] ;  /* 0x0000000602287981 */ /* 0x0010a8000c1e1500 */
[----:B----4-:R-:W-:Y:S01]  /*0ac0*/  STL [R1+0x230], R32 ;  /* 0x0002302001007387 */ /* 0x010fe20000100800 */
[----:B0-----:R-:W-:-:S03]  /*0ad0*/  LEA R2, P1, R63, R0, 0x1 ;  /* 0x000000003f027211 */ /* 0x001fc600078208ff */
[----:B------:R-:W-:Y:S01]  /*0ae0*/  STL [R1+0x29c], R25 ;  /* 0x00029c1901007387 */ /* 0x000fe20000100800 */
[----:B------:R-:W-:-:S03]  /*0af0*/  LEA.HI.X.SX32 R3, R63, R44, 0x1, P1 ;  /* 0x0000002c3f037211 */ /* 0x000fc600008f0eff */
[----:B------:R0:W-:Y:S04]  /*0b00*/  STL [R1+0x2dc], R8 ;  /* 0x0002dc0801007387 */ /* 0x0001e80000100800 */
[----:B0-----:R0:W4:Y:S04]  /*0b10*/  LDG.E.U16 R8, [R4.64] ;  /* 0x0000000604087981 */ /* 0x001128000c1e1500 */
[----:B------:R1:W-:Y:S01]  /*0b20*/  STL [R1+0x2d8], R14 ;  /* 0x0002d80e01007387 */ /* 0x0003e20000100800 */
[----:B0-----:R-:W-:-:S03]  /*0b30*/  LEA R4, P0, R61, R0, 0x1 ;  /* 0x000000003d047211 */ /* 0x001fc600078008ff */
[----:B-1----:R0:W5:Y:S01]  /*0b40*/  LDG.E.U16 R14, [R2.64] ;  /* 0x00000006020e7981 */ /* 0x002162000c1e1500 */
[----:B------:R-:W-:-:S03]  /*0b50*/  LEA.HI.X.SX32 R5, R61, R44, 0x1, P0 ;  /* 0x0000002c3d057211 */ /* 0x000fc600000f0eff */
[----:B------:R1:W-:Y:S04]  /*0b60*/  STL [R1+0x22c], R28 ;  /* 0x00022c1c01007387 */ /* 0x0003e80000100800 */
[----:B------:R3:W5:Y:S01]  /*0b70*/  LDG.E.U16 R58, [R4.64] ;  /* 0x00000006043a7981 */ /* 0x000762000c1e1500 */
[----:B0-----:R-:W-:-:S04]  /*0b80*/  LEA R2, P1, R59, R0, 0x1 ;  /* 0x000000003b027211 */ /* 0x001fc800078208ff */
[----:B------:R-:W-:Y:S01]  /*0b90*/  LEA.HI.X.SX32 R3, R59, R44, 0x1, P1 ;  /* 0x0000002c3b037211 */ /* 0x000fe200008f0eff */
[----:B-1----:R0:W5:Y:S04]  /*0ba0*/  LDG.E.U16 R28, [R6.64] ;  /* 0x00000006061c7981 */ /* 0x002168000c1e1500 */
[----:B------:R1:W5:Y:S01]  /*0bb0*/  LDG.E.U16 R56, [R2.64] ;  /* 0x0000000602387981 */ /* 0x000362000c1e1500 */
[----:B------:R-:W-:-:S05]  /*0bc0*/  LEA R88, R47, R59, 0x1 ;  /* 0x0000003b2f587211 */ /* 0x000fca00078e08ff */
[----:B------:R-:W-:-:S04]  /*0bd0*/  IMAD R57, R47, 0x2, R88 ;  /* 0x000000022f397824 */ /* 0x000fc800078e0258 */
[----:B------:R-:W-:-:S04]  /*0be0*/  IMAD R55, R47, 0x2, R57 ;  /* 0x000000022f377824 */ /* 0x000fc800078e0239 */
[----:B------:R-:W-:-:S05]  /*0bf0*/  IMAD R13, R47, 0x2, R55 ;  /* 0x000000022f0d7824 */ /* 0x000fca00078e0237 */
[----:B------:R-:W-:-:S05]  /*0c00*/  LEA R87, R47, R13, 0x1 ;  /* 0x0000000d2f577211 */ /* 0x000fca00078e08ff */
[----:B------:R-:W-:-:S04]  /*0c10*/  IMAD R53, R47, 0x2, R87 ;  /* 0x000000022f357824 */ /* 0x000fc800078e0257 */
[----:B------:R-:W-:Y:S01]  /*0c20*/  IMAD R33, R47, 0x2, R53 ;  /* 0x000000022f217824 */ /* 0x000fe200078e0235 */
[----:B0-----:R-:W-:-:S03]  /*0c30*/  LEA R6, P0, R57, R0, 0x1 ;  /* 0x0000000039067211 */ /* 0x001fc600078008ff */
[----:B------:R-:W-:Y:S01]  /*0c40*/  IMAD R51, R47, 0x2, R33 ;  /* 0x000000022f337824 */ /* 0x000fe200078e0221 */
[----:B------:R-:W-:Y:S02]  /*0c50*/  LEA.HI.X.SX32 R7, R57, R44, 0x1, P0 ;  /* 0x0000002c39077211 */ /* 0x000fe400000f0eff */
[----:B---3--:R-:W-:Y:S02]  /*0c60*/  LEA R4, P0, R55, R0, 0x1 ;  /* 0x0000000037047211 */ /* 0x008fe400078008ff */
[----:B------:R-:W-:Y:S02]  /*0c70*/  LEA R86, R47, R51, 0x1 ;  /* 0x000000332f567211 */ /* 0x000fe400078e08ff */
[----:B------:R-:W-:Y:S02]  /*0c80*/  LEA.HI.X.SX32 R5, R55, R44, 0x1, P0 ;  /* 0x0000002c37057211 */ /* 0x000fe400000f0eff */
[----:B-1----:R-:W-:Y:S01]  /*0c90*/  LEA R2, P1, R13, R0, 0x1 ;  /* 0x000000000d027211 */ /* 0x002fe200078208ff */
[C---:B------:R-:W-:Y:S01]  /*0ca0*/  IMAD R49, R47.reuse, 0x2, R86 ;  /* 0x000000022f317824 */ /* 0x040fe200078e0256 */
[----:B------:R0:W3:Y:S03]  /*0cb0*/  LDG.E.U16 R55, [R6.64] ;  /* 0x0000000606377981 */ /* 0x0000e6000c1e1500 */
[----:B------:R-:W-:Y:S01]  /*0cc0*/  IMAD R34, R47, 0x2, R49 ;  /* 0x000000022f227824 */ /* 0x000fe200078e0231 */
[----:B------:R-:W-:Y:S01]  /*0cd0*/  STL [R1+0x294], R20 ;  /* 0x0002941401007387 */ /* 0x000fe20000100800 */
[----:B------:R-:W-:-:S03]  /*0ce0*/  LEA.HI.X.SX32 R3, R13, R44, 0x1, P1 ;  /* 0x0000002c0d037211 */ /* 0x000fc600008f0eff */
[----:B------:R-:W-:Y:S01]  /*0cf0*/  STL [R1+0x2d4], R26 ;  /* 0x0002d41a01007387 */ /* 0x000fe20000100800 */
[----:B0-----:R-:W-:-:S03]  /*0d00*/  LEA R6, P0, R53, R0, 0x1 ;  /* 0x0000000035067211 */ /* 0x001fc600078008ff */
[----:B------:R0:W-:Y:S01]  /*0d10*/  STL [R1+0x2d0], R50 ;  /* 0x0002d03201007387 */ /* 0x0001e20000100800 */
[----:B------:R-:W-:Y:S01]  /*0d20*/  IMAD R15, R47, 0x2, R34 ;  /* 0x000000022f0f7824 */ /* 0x000fe200078e0222 */
[----:B------:R-:W-:Y:S02]  /*0d30*/  LEA.HI.X.SX32 R7, R53, R44, 0x1, P0 ;  /* 0x0000002c35077211 */ /* 0x000fe400000f0eff */
[----:B------:R1:W3:Y:S04]  /*0d40*/  LDG.E.U16 R59, [R2.64] ;  /* 0x00000006023b7981 */ /* 0x0002e8000c1e1500 */
[----:B0-----:R0:W3:Y:S01]  /*0d50*/  LDG.E.U16 R50, [R4.64] ;  /* 0x0000000604327981 */ /* 0x0010e2000c1e1500 */
[----:B------:R-:W-:Y:S02]  /*0d60*/  LEA R84, R47, R15, 0x1 ;  /* 0x0000000f2f547211 */ /* 0x000fe400078e08ff */
[-C--:B-1----:R-:W-:Y:S01]  /*0d70*/  LEA R2, P1, R51, R0.reuse, 0x1 ;  /* 0x0000000033027211 */ /* 0x082fe200078208ff */
[----:B------:R1:W3:Y:S01]  /*0d80*/  LDG.E.U16 R57, [R6.64] ;  /* 0x0000000606397981 */ /* 0x0002e2000c1e1500 */
[----:B0-----:R-:W-:-:S04]  /*0d90*/  LEA R4, P0, R33, R0, 0x1 ;  /* 0x0000000021047211 */ /* 0x001fc800078008ff */
[----:B------:R-:W-:Y:S02]  /*0da0*/  LEA.HI.X.SX32 R5, R33, R44, 0x1, P0 ;  /* 0x0000002c21057211 */ /* 0x000fe400000f0eff */
[----:B-1----:R-:W-:Y:S02]  /*0db0*/  LEA R6, P0, R49, R0, 0x1 ;  /* 0x0000000031067211 */ /* 0x002fe400078008ff */
[-C--:B------:R-:W-:Y:S01]  /*0dc0*/  LEA.HI.X.SX32 R3, R51, R44.reuse, 0x1, P1 ;  /* 0x0000002c33037211 */ /* 0x080fe200008f0eff */
[----:B------:R-:W-:Y:S01]  /*0dd0*/  IMAD R21, R47, 0x2, R84 ;  /* 0x000000022f157824 */ /* 0x000fe200078e0254 */
[----:B------:R0:W3:Y:S01]  /*0de0*/  LDG.E.U16 R51, [R4.64] ;  /* 0x0000000604337981 */ /* 0x0000e2000c1e1500 */
[----:B------:R-:W-:-:S03]  /*0df0*/  LEA.HI.X.SX32 R7, R49, R44, 0x1, P0 ;  /* 0x0000002c31077211 */ /* 0x000fc600000f0eff */
[----:B------:R1:W3:Y:S01]  /*0e00*/  LDG.E.U16 R54, [R2.64] ;  /* 0x0000000602367981 */ /* 0x0002e2000c1e1500 */
[----:B0-----:R-:W-:-:S04]  /*0e10*/  LEA R4, P0, R34, R0, 0x1 ;  /* 0x0000000022047211 */ /* 0x001fc800078008ff */
[----:B------:R-:W-:Y:S01]  /*0e20*/  LEA.HI.X.SX32 R5, R34, R44, 0x1, P0 ;  /* 0x0000002c22057211 */ /* 0x000fe200000f0eff */
[----:B--2---:R-:W-:Y:S04]  /*0e30*/  STL [R1+0x220], R40 ;  /* 0x0002202801007387 */ /* 0x004fe80000100800 */
[----:B------:R-:W-:Y:S04]  /*0e40*/  STL [R1+0x290], R27 ;  /* 0x0002901b01007387 */ /* 0x000fe80000100800 */
[----:B----4-:R-:W-:Y:S04]  /*0e50*/  STL [R1+0x2cc], R8 ;  /* 0x0002cc0801007387 */ /* 0x010fe80000100800 */
[----:B-----5:R-:W-:Y:S04]  /*0e60*/  STL [R1+0x2c8], R14 ;  /* 0x0002c80e01007387 */ /* 0x020fe80000100800 */
[----:B------:R-:W-:Y:S04]  /*0e70*/  STL [R1+0x21c], R28 ;  /* 0x00021c1c01007387 */ /* 0x000fe80000100800 */
[----:B------:R0:W-:Y:S04]  /*0e80*/  STL [R1+0x28c], R58 ;  /* 0x00028c3a01007387 */ /* 0x0001e80000100800 */
[----:B------:R2:W-:Y:S01]  /*0e90*/  STL [R1+0x2c4], R56 ;  /* 0x0002c43801007387 */ /* 0x0005e20000100800 */
[----:B------:R-:W-:Y:S01]  /*0ea0*/  IMAD R35, R47, 0x2, R21 ;  /* 0x000000022f237824 */ /* 0x000fe200078e0215 */
[----:B-1----:R-:W-:-:S02]  /*0eb0*/  LEA R2, P1, R15, R0, 0x1 ;  /* 0x000000000f027211 */ /* 0x002fc400078208ff */
[----:B0-----:R0:W4:Y:S04]  /*0ec0*/  LDG.E.U16 R58, [R4.64] ;  /* 0x00000006043a7981 */ /* 0x001128000c1e1500 */
[----:B--2---:R1:W2:Y:S02]  /*0ed0*/  LDG.E.U16 R56, [R6.64] ;  /* 0x0000000606387981 */ /* 0x0042a4000c1e1500 */
[----:B-1----:R-:W-:-:S04]  /*0ee0*/  LEA R6, P0, R21, R0, 0x1 ;  /* 0x0000000015067211 */ /* 0x002fc800078008ff */
[----:B------:R-:W-:-:S05]  /*0ef0*/  LEA.HI.X.SX32 R7, R21, R44, 0x1, P0 ;  /* 0x0000002c15077211 */ /* 0x000fca00000f0eff */
[----:B------:R-:W5:Y:S01]  /*0f00*/  LDG.E.U16 R6, [R6.64] ;  /* 0x0000000606067981 */ /* 0x000f62000c1e1500 */
[----:B------:R-:W-:Y:S01]  /*0f10*/  IMAD R16, R47, 0x2, R35 ;  /* 0x000000022f107824 */ /* 0x000fe200078e0223 */
[----:B------:R-:W-:-:S04]  /*0f20*/  LEA.HI.X.SX32 R3, R15, R44, 0x1, P1 ;  /* 0x0000002c0f037211 */ /* 0x000fc800008f0eff */
[----:B------:R-:W-:Y:S02]  /*0f30*/  LEA R82, R47, R16, 0x1 ;  /* 0x000000102f527211 */ /* 0x000fe400078e08ff */
[----:B0-----:R-:W-:Y:S01]  /*0f40*/  LEA R4, P0, R35, R0, 0x1 ;  /* 0x0000000023047211 */ /* 0x001fe200078008ff */
[----:B---3--:R0:W-:Y:S02]  /*0f50*/  STL [R1+0x210], R55 ;  /* 0x0002103701007387 */ /* 0x0081e40000100800 */
[----:B------:R-:W-:Y:S01]  /*0f60*/  IMAD R22, R47, 0x2, R82 ;  /* 0x000000022f167824 */ /* 0x000fe200078e0252 */
[----:B------:R-:W-:-:S03]  /*0f70*/  LEA.HI.X.SX32 R5, R35, R44, 0x1, P0 ;  /* 0x0000002c23057211 */ /* 0x000fc600000f0eff */
[C---:B------:R-:W-:Y:S02]  /*0f80*/  IMAD R36, R47.reuse, 0x2, R22 ;  /* 0x000000022f247824 */ /* 0x040fe400078e0216 */
[----:B------:R1:W3:Y:S04]  /*0f90*/  LDG.E.U16 R61, [R4.64] ;  /* 0x00000006043d7981 */ /* 0x0002e8000c1e1500 */
[----:B0-----:R0:W2:Y:S01]  /*0fa0*/  LDG.E.U16 R55, [R2.64] ;  /* 0x0000000602377981 */ /* 0x0010a2000c1e1500 */
[----:B------:R-:W-:-:S03]  /*0fb0*/  IMAD R9, R47, 0x2, R36 ;  /* 0x000000022f097824 */ /* 0x000fc600078e0224 */
[----:B------:R-:W-:Y:S01]  /*0fc0*/  STL [R1+0x284], R50 ;  /* 0x0002843201007387 */ /* 0x000fe20000100800 */
[----:B0-----:R-:W-:-:S03]  /*0fd0*/  LEA R2, P1, R16, R0, 0x1 ;  /* 0x0000000010027211 */ /* 0x001fc600078208ff */
[----:B------:R-:W-:Y:S01]  /*0fe0*/  STL [R1+0x2c0], R59 ;  /* 0x0002c03b01007387 */ /* 0x000fe20000100800 */
[----:B------:R-:W-:-:S05]  /*0ff0*/  LEA.HI.X.SX32 R3, R16, R44, 0x1, P1 ;  /* 0x0000002c10037211 */ /* 0x000fca00008f0eff */
[----:B------:R0:W3:Y:S02]  /*1000*/  LDG.E.U16 R49, [R2.64] ;  /* 0x0000000602317981 */ /* 0x0000e4000c1e1500 */
[----:B0-----:R-:W-:-:S04]  /*1010*/  LEA R2, P1, R9, R0, 0x1 ;  /* 0x0000000009027211 */ /* 0x001fc800078208ff */
[----:B------:R-:W-:Y:S01]  /*1020*/  LEA.HI.X.SX32 R3, R9, R44, 0x1, P1 ;  /* 0x0000002c09037211 */ /* 0x000fe200008f0eff */
[----:B-----5:R0:W-:Y:S04]  /*1030*/  STL [R1+0x1fc], R6 ;  /* 0x0001fc0601007387 */ /* 0x0201e80000100800 */
[----:B------:R-:W-:Y:S01]  /*1040*/  STL [R1+0x20c], R57 ;  /* 0x00020c3901007387 */ /* 0x000fe20000100800 */
[----:B0-----:R-:W-:-:S03]  /*1050*/  LEA R6, P0, R22, R0, 0x1 ;  /* 0x0000000016067211 */ /* 0x001fc600078008ff */
[----:B------:R-:W-:Y:S01]  /*1060*/  STL [R1+0x280], R51 ;  /* 0x0002803301007387 */ /* 0x000fe20000100800 */
[----:B------:R-:W-:-:S03]  /*1070*/  LEA.HI.X.SX32 R7, R22, R44, 0x1, P0 ;  /* 0x0000002c16077211 */ /* 0x000fc600000f0eff */
[----:B------:R0:W-:Y:S01]  /*1080*/  STL [R1+0x2bc], R54 ;  /* 0x0002bc3601007387 */ /* 0x0001e20000100800 */
[----:B-1----:R-:W-:-:S04]  /*1090*/  LEA R4, P0, R36, R0, 0x1 ;  /* 0x0000000024047211 */ /* 0x002fc800078008ff */
[----:B------:R-:W-:Y:S01]  /*10a0*/  LEA.HI.X.SX32 R5, R36, R44, 0x1, P0 ;  /* 0x0000002c24057211 */ /* 0x000fe200000f0eff */
[----:B0-----:R0:W5:Y:S04]  /*10b0*/  LDG.E.U16 R54, [R6.64] ;  /* 0x0000000606367981 */ /* 0x001168000c1e1500 */
[----:B--2---:R1:W-:Y:S04]  /*10c0*/  STL [R1+0x200], R56 ;  /* 0x0002003801007387 */ /* 0x0043e80000100800 */
[----:B------:R2:W5:Y:S04]  /*10d0*/  LDG.E.U16 R57, [R4.64] ;  /* 0x0000000604397981 */ /* 0x000568000c1e1500 */
[----:B-1----:R1:W5:Y:S01]  /*10e0*/  LDG.E.U16 R56, [R2.64] ;  /* 0x0000000602387981 */ /* 0x002362000c1e1500 */
[----:B------:R-:W-:-:S05]  /*10f0*/  LEA R41, R47, R9, 0x1 ;  /* 0x000000092f297211 */ /* 0x000fca00078e08ff */
[----:B------:R-:W-:-:S04]  /*1100*/  IMAD R23, R47, 0x2, R41 ;  /* 0x000000022f177824 */ /* 0x000fc800078e0229 */
[----:B------:R-:W-:-:S04]  /*1110*/  IMAD R29, R47, 0x2, R23 ;  /* 0x000000022f1d7824 */ /* 0x000fc800078e0217 */
[----:B------:R-:W-:Y:S01]  /*1120*/  IMAD R10, R47, 0x2, R29 ;  /* 0x000000022f0a7824 */ /* 0x000fe200078e021d */
[----:B0-----:R-:W-:-:S04]  /*1130*/  LEA R6, P0, R23, R0, 0x1 ;  /* 0x0000000017067211 */ /* 0x001fc800078008ff */
[----:B------:R-:W-:Y:S02]  /*1140*/  LEA R42, R47, R10, 0x1 ;  /* 0x0000000a2f2a7211 */ /* 0x000fe400078e08ff */
[----:B------:R-:W-:-:S03]  /*1150*/  LEA.HI.X.SX32 R7, R23, R44, 0x1, P0 ;  /* 0x0000002c17077211 */ /* 0x000fc600000f0eff */
[----:B------:R-:W-:Y:S01]  /*1160*/  IMAD R24, R47, 0x2, R42 ;  /* 0x000000022f187824 */ /* 0x000fe200078e022a */
[-C--:B--2---:R-:W-:Y:S01]  /*1170*/  LEA R4, P0, R29, R0.reuse, 0x1 ;  /* 0x000000001d047211 */ /* 0x084fe200078008ff */
[----:B------:R0:W2:Y:S01]  /*1180*/  LDG.E.U16 R59, [R6.64] ;  /* 0x00000006063b7981 */ /* 0x0000a2000c1e1500 */
[C---:B-1----:R-:W-:Y:S01]  /*1190*/  LEA R2, P1, R10.reuse, R0, 0x1 ;  /* 0x000000000a027211 */ /* 0x042fe200078208ff */
[----:B------:R-:W-:Y:S01]  /*11a0*/  IMAD R30, R47, 0x2, R24 ;  /* 0x000000022f1e7824 */ /* 0x000fe200078e0218 */
[-C--:B------:R-:W-:Y:S02]  /*11b0*/  LEA.HI.X.SX32 R5, R29, R44.reuse, 0x1, P0 ;  /* 0x0000002c1d057211 */ /* 0x080fe400000f0eff */
[----:B------:R-:W-:Y:S01]  /*11c0*/  LEA.HI.X.SX32 R3, R10, R44, 0x1, P1 ;  /* 0x0000002c0a037211 */ /* 0x000fe200008f0eff */
[----:B------:R-:W-:Y:S01]  /*11d0*/  IMAD R11, R47, 0x2, R30 ;  /* 0x000000022f0b7824 */ /* 0x000fe200078e021e */
[----:B----4-:R1:W-:Y:S01]  /*11e0*/  STL [R1+0x27c], R58 ;  /* 0x00027c3a01007387 */ /* 0x0103e20000100800 */
[----:B0-----:R-:W-:-:S03]  /*11f0*/  LEA R6, P0, R24, R0, 0x1 ;  /* 0x0000000018067211 */ /* 0x001fc600078008ff */
[----:B------:R0:W-:Y:S01]  /*1200*/  STL [R1+0x2b8], R55 ;  /* 0x0002b83701007387 */ /* 0x0001e20000100800 */
[C---:B------:R-:W-:Y:S02]  /*1210*/  LEA R43, R47.reuse, R11, 0x1 ;  /* 0x0000000b2f2b7211 */ /* 0x040fe400078e08ff */
[----:B------:R-:W-:Y:S01]  /*1220*/  LEA.HI.X.SX32 R7, R24, R44, 0x1, P0 ;  /* 0x0000002c18077211 */ /* 0x000fe200000f0eff */
[----:B-1----:R1:W4:Y:S04]  /*1230*/  LDG.E.U16 R58, [R4.64] ;  /* 0x00000006043a7981 */ /* 0x002328000c1e1500 */
[----:B0-----:R0:W2:Y:S01]  /*1240*/  LDG.E.U16 R55, [R2.64] ;  /* 0x0000000602377981 */ /* 0x0010a2000c1e1500 */
[----:B------:R-:W-:Y:S01]  /*1250*/  IMAD R17, R47, 0x2, R43 ;  /* 0x000000022f117824 */ /* 0x000fe200078e022b */
[----:B-1----:R-:W-:-:S02]  /*1260*/  LEA R4, P0, R30, R0, 0x1 ;  /* 0x000000001e047211 */ /* 0x002fc400078008ff */
[C---:B0-----:R-:W-:Y:S02]  /*1270*/  LEA R2, P1, R11.reuse, R0, 0x1 ;  /* 0x000000000b027211 */ /* 0x041fe400078208ff */
[-C--:B------:R-:W-:Y:S02]  /*1280*/  LEA.HI.X.SX32 R5, R30, R44.reuse, 0x1, P0 ;  /* 0x0000002c1e057211 */ /* 0x080fe400000f0eff */
[----:B------:R-:W-:Y:S01]  /*1290*/  LEA.HI.X.SX32 R3, R11, R44, 0x1, P1 ;  /* 0x0000002c0b037211 */ /* 0x000fe200008f0eff */
[----:B---3--:R0:W-:Y:S04]  /*12a0*/  STL [R1+0x274], R61 ;  /* 0x0002743d01007387 */ /* 0x0081e80000100800 */
[----:B------:R1:W-:Y:S04]  /*12b0*/  STL [R1+0x2a8], R49 ;  /* 0x0002a83101007387 */ /* 0x0003e80000100800 */
[----:B0-----:R0:W3:Y:S04]  /*12c0*/  LDG.E.U16 R61, [R6.64] ;  /* 0x00000006063d7981 */ /* 0x0010e8000c1e1500 */
[----:B-1----:R1:W3:Y:S01]  /*12d0*/  LDG.E.U16 R49, [R4.64] ;  /* 0x0000000604317981 */ /* 0x0022e2000c1e1500 */
[----:B0-----:R-:W-:-:S04]  /*12e0*/  LEA R6, P0, R17, R0, 0x1 ;  /* 0x0000000011067211 */ /* 0x001fc800078008ff */
[----:B------:R-:W-:Y:S01]  /*12f0*/  LEA.HI.X.SX32 R7, R17, R44, 0x1, P0 ;  /* 0x0000002c11077211 */ /* 0x000fe200000f0eff */
[----:B-----5:R0:W-:Y:S04]  /*1300*/  STL [R1+0x1f0], R54 ;  /* 0x0001f03601007387 */ /* 0x0201e80000100800 */
[----:B0-----:R0:W5:Y:S04]  /*1310*/  LDG.E.U16 R54, [R2.64] ;  /* 0x0000000602367981 */ /* 0x001168000c1e1500 */
[----:B------:R-:W-:Y:S04]  /*1320*/  STL [R1+0x270], R57 ;  /* 0x0002703901007387 */ /* 0x000fe80000100800 */
[----:B------:R0:W-:Y:S04]  /*1330*/  STL [R1+0x298], R56 ;  /* 0x0002983801007387 */ /* 0x0001e80000100800 */
[----:B0-----:R0:W5:Y:S01]  /*1340*/  LDG.E.U16 R56, [R6.64] ;  /* 0x0000000606387981 */ /* 0x001162000c1e1500 */
[----:B------:R-:W-:-:S04]  /*1350*/  IMAD R31, R47, 0x2, R17 ;  /* 0x000000022f1f7824 */ /* 0x000fc800078e0211 */
[----:B------:R-:W-:-:S05]  /*1360*/  IMAD R12, R47, 0x2, R31 ;  /* 0x000000022f0c7824 */ /* 0x000fca00078e021f */
[----:B------:R-:W-:-:S05]  /*1370*/  LEA R37, R47, R12, 0x1 ;  /* 0x0000000c2f257211 */ /* 0x000fca00078e08ff */
[----:B------:R-:W-:-:S04]  /*1380*/  IMAD R18, R47, 0x2, R37 ;  /* 0x000000022f127824 */ /* 0x000fc800078e0225 */
[----:B------:R-:W-:-:S04]  /*1390*/  IMAD R32, R47, 0x2, R18 ;  /* 0x000000022f207824 */ /* 0x000fc800078e0212 */
[----:B------:R-:W-:Y:S01]  /*13a0*/  IMAD R48, R47, 0x2, R32 ;  /* 0x000000022f307824 */ /* 0x000fe200078e0220 */
[-C--:B-1----:R-:W-:Y:S02]  /*13b0*/  LEA R4, P0, R31, R0.reuse, 0x1 ;  /* 0x000000001f047211 */ /* 0x082fe400078008ff */
[C---:B------:R-:W-:Y:S02]  /*13c0*/  LEA R2, P1, R12.reuse, R0, 0x1 ;  /* 0x000000000c027211 */ /* 0x040fe400078208ff */
[----:B------:R-:W-:Y:S02]  /*13d0*/  LEA R38, R47, R48, 0x1 ;  /* 0x000000302f267211 */ /* 0x000fe400078e08ff */
[-C--:B------:R-:W-:Y:S02]  /*13e0*/  LEA.HI.X.SX32 R5, R31, R44.reuse, 0x1, P0 ;  /* 0x0000002c1f057211 */ /* 0x080fe400000f0eff */
[----:B------:R-:W-:Y:S01]  /*13f0*/  LEA.HI.X.SX32 R3, R12, R44, 0x1, P1 ;  /* 0x0000002c0c037211 */ /* 0x000fe200008f0eff */
[C---:B------:R-:W-:Y:S01]  /*1400*/  IMAD R19, R47.reuse, 0x2, R38 ;  /* 0x000000022f137824 */ /* 0x040fe200078e0226 */
[C---:B0-----:R-:W-:Y:S01]  /*1410*/  LEA R6, P0, R18.reuse, R0, 0x1 ;  /* 0x0000000012067211 */ /* 0x041fe200078008ff */
[----:B------:R0:W5:Y:S02]  /*1420*/  LDG.E.U16 R57, [R4.64] ;  /* 0x0000000604397981 */ /* 0x000164000c1e1500 */
[C---:B------:R-:W-:Y:S01]  /*1430*/  IMAD R25, R47.reuse, 0x2, R19 ;  /* 0x000000022f197824 */ /* 0x040fe200078e0213 */
[----:B------:R-:W-:Y:S01]  /*1440*/  LEA.HI.X.SX32 R7, R18, R44, 0x1, P0 ;  /* 0x0000002c12077211 */ /* 0x000fe200000f0eff */
[----:B--2---:R1:W-:Y:S02]  /*1450*/  STL [R1+0x1ec], R59 ;  /* 0x0001ec3b01007387 */ /* 0x0043e40000100800 */
[----:B------:R-:W-:Y:S01]  /*1460*/  IMAD R45, R47, 0x2, R25 ;  /* 0x000000022f2d7824 */ /* 0x000fe200078e0219 */
[C---:B0-----:R-:W-:Y:S01]  /*1470*/  LEA R4, P0, R32.reuse, R0, 0x1 ;  /* 0x0000000020047211 */ /* 0x041fe200078008ff */
[----:B-1----:R0:W2:Y:S03]  /*1480*/  LDG.E.U16 R59, [R2.64] ;  /* 0x00000006023b7981 */ /* 0x0020a6000c1e1500 */
[----:B------:R-:W-:Y:S01]  /*1490*/  LEA.HI.X.SX32 R5, R32, R44, 0x1, P0 ;  /* 0x0000002c20057211 */ /* 0x000fe200000f0eff */
[----:B----4-:R1:W-:Y:S01]  /*14a0*/  STL [R1+0x26c], R58 ;  /* 0x00026c3a01007387 */ /* 0x0103e20000100800 */
[----:B0-----:R-:W-:-:S03]  /*14b0*/  LEA R2, P1, R48, R0, 0x1 ;  /* 0x0000000030027211 */ /* 0x001fc600078208ff */
[----:B------:R0:W-:Y:S01]  /*14c0*/  STL [R1+0x288], R55 ;  /* 0x0002883701007387 */ /* 0x0001e20000100800 */
[C---:B------:R-:W-:Y:S02]  /*14d0*/  LEA R39, R47.reuse, R45, 0x1 ;  /* 0x0000002d2f277211 */ /* 0x040fe400078e08ff */
[----:B------:R-:W-:Y:S01]  /*14e0*/  LEA.HI.X.SX32 R3, R48, R44, 0x1, P1 ;  /* 0x0000002c30037211 */ /* 0x000fe200008f0eff */
[----:B-1----:R1:W4:Y:S04]  /*14f0*/  LDG.E.U16 R58, [R4.64] ;  /* 0x00000006043a7981 */ /* 0x002328000c1e1500 */
[----:B0-----:R0:W4:Y:S01]  /*1500*/  LDG.E.U16 R55, [R6.64] ;  /* 0x0000000606377981 */ /* 0x001122000c1e1500 */
[----:B------:R-:W-:-:S03]  /*1510*/  IMAD R20, R47, 0x2, R39 ;  /* 0x000000022f147824 */ /* 0x000fc600078e0227 */
[----:B------:R1:W4:Y:S01]  /*1520*/  LDG.E.U16 R64, [R2.64] ;  /* 0x0000000602407981 */ /* 0x000322000c1e1500 */
[----:B0-----:R-:W-:-:S03]  /*1530*/  LEA R6, P0, R19, R0, 0x1 ;  /* 0x0000000013067211 */ /* 0x001fc600078008ff */
[----:B---3--:R-:W-:Y:S01]  /*1540*/  STL [R1+0x1e0], R61 ;  /* 0x0001e03d01007387 */ /* 0x008fe20000100800 */
[----:B------:R-:W-:Y:S02]  /*1550*/  LEA.HI.X.SX32 R7, R19, R44, 0x1, P0 ;  /* 0x0000002c13077211 */ /* 0x000fe400000f0eff */
[-C--:B-1----:R-:W-:Y:S01]  /*1560*/  LEA R4, P0, R25, R0.reuse, 0x1 ;  /* 0x0000000019047211 */ /* 0x082fe200078008ff */
[----:B------:R-:W-:Y:S01]  /*1570*/  STL [R1+0x264], R49 ;  /* 0x0002643101007387 */ /* 0x000fe20000100800 */
[----:B------:R-:W-:Y:S02]  /*1580*/  LEA R2, P1, R45, R0, 0x1 ;  /* 0x000000002d027211 */ /* 0x000fe400078208ff */
[-C--:B------:R-:W-:Y:S02]  /*1590*/  LEA.HI.X.SX32 R5, R25, R44.reuse, 0x1, P0 ;  /* 0x0000002c19057211 */ /* 0x080fe400000f0eff */
[----:B------:R-:W-:-:S03]  /*15a0*/  LEA.HI.X.SX32 R3, R45, R44, 0x1, P1 ;  /* 0x0000002c2d037211 */ /* 0x000fc600008f0eff */
[----:B------:R0:W3:Y:S04]  /*15b0*/  LDG.E.U16 R67, [R4.64] ;  /* 0x0000000604437981 */ /* 0x0000e8000c1e1500 */
[----:B-----5:R1:W-:Y:S04]  /*15c0*/  STL [R1+0x278], R54 ;  /* 0x0002783601007387 */ /* 0x0203e80000100800 */
[----:B-1----:R1:W5:Y:S02]  /*15d0*/  LDG.E.U16 R54, [R6.64] ;  /* 0x0000000606367981 */ /* 0x002364000c1e1500 */
[----:B-1----:R-:W-:-:S02]  /*15e0*/  LEA R6, P0, R20, R0, 0x1 ;  /* 0x0000000014067211 */ /* 0x002fc400078008ff */
[----:B------:R1:W-:Y:S02]  /*15f0*/  STL [R1+0x1dc], R56 ;  /* 0x0001dc3801007387 */ /* 0x0003e40000100800 */
[----:B------:R-:W-:-:S05]  /*1600*/  LEA.HI.X.SX32 R7, R20, R44, 0x1, P0 ;  /* 0x0000002c14077211 */ /* 0x000fca00000f0eff */
[----:B------:R0:W3:Y:S04]  /*1610*/  LDG.E.U16 R66, [R6.64] ;  /* 0x0000000606427981 */ /* 0x0000e8000c1e1500 */
[----:B-1----:R1:W3:Y:S01]  /*1620*/  LDG.E.U16 R56, [R2.64] ;  /* 0x0000000602387981 */ /* 0x0022e2000c1e1500 */
[----:B------:R-:W-:-:S04]  /*1630*/  IMAD R26, R47, 0x2, R20 ;  /* 0x000000022f1a7824 */ /* 0x000fc800078e0214 */
[----:B------:R-:W-:-:S05]  /*1640*/  IMAD R52, R47, 0x2, R26 ;  /* 0x000000022f347824 */ /* 0x000fca00078e021a */
[----:B------:R-:W-:-:S05]  /*1650*/  LEA R40, R47, R52, 0x1 ;  /* 0x000000342f287211 */ /* 0x000fca00078e08ff */
[----:B------:R-:W-:-:S04]  /*1660*/  IMAD R13, R47, 0x2, R40 ;  /* 0x000000022f0d7824 */ /* 0x000fc800078e0228 */
[----:B------:R-:W-:Y:S01]  /*1670*/  IMAD R27, R47, 0x2, R13 ;  /* 0x000000022f1b7824 */ /* 0x000fe200078e020d */
[----:B0-----:R-:W-:-:S03]  /*1680*/  LEA R4, P0, R26, R0, 0x1 ;  /* 0x000000001a047211 */ /* 0x001fc600078008ff */
[C---:B------:R-:W-:Y:S01]  /*1690*/  IMAD R8, R47.reuse, 0x2, R27 ;  /* 0x000000022f087824 */ /* 0x040fe200078e021b */
[----:B-1----:R-:W-:Y:S02]  /*16a0*/  LEA R2, P1, R52, R0, 0x1 ;  /* 0x0000000034027211 */ /* 0x002fe400078208ff */
[----:B------:R-:W-:Y:S02]  /*16b0*/  LEA.HI.X.SX32 R5, R26, R44, 0x1, P0 ;  /* 0x0000002c1a057211 */ /* 0x000fe400000f0eff */
[----:B------:R-:W-:Y:S02]  /*16c0*/  LEA R33, R47, R8, 0x1 ;  /* 0x000000082f217211 */ /* 0x000fe400078e08ff */
[----:B------:R-:W-:Y:S01]  /*16d0*/  LEA.HI.X.SX32 R3, R52, R44, 0x1, P1 ;  /* 0x0000002c34037211 */ /* 0x000fe200008f0eff */
[----:B------:R-:W-:Y:S01]  /*16e0*/  STL [R1+0x260], R57 ;  /* 0x0002603901007387 */ /* 0x000fe20000100800 */
[----:B------:R-:W-:Y:S01]  /*16f0*/  LEA R6, P0, R13, R0, 0x1 ;  /* 0x000000000d067211 */ /* 0x000fe200078008ff */
[----:B------:R-:W-:-:S02]  /*1700*/  IMAD R14, R47, 0x2, R33 ;  /* 0x000000022f0e7824 */ /* 0x000fc400078e0221 */
[----:B--2---:R-:W-:Y:S01]  /*1710*/  STL [R1+0x268], R59 ;  /* 0x0002683b01007387 */ /* 0x004fe20000100800 */
[----:B------:R-:W-:-:S03]  /*1720*/  LEA.HI.X.SX32 R7, R13, R44, 0x1, P0 ;  /* 0x0000002c0d077211 */ /* 0x000fc600000f0eff */
[----:B------:R0:W2:Y:S01]  /*1730*/  LDG.E.U16 R61, [R4.64] ;  /* 0x00000006043d7981 */ /* 0x0000a2000c1e1500 */
[----:B------:R-:W-:Y:S01]  /*1740*/  IMAD R28, R47, 0x2, R14 ;  /* 0x000000022f1c7824 */ /* 0x000fe200078e020e */
[C---:B0-----:R-:W-:Y:S02]  /*1750*/  LEA R4, P0, R27.reuse, R0, 0x1 ;  /* 0x000000001b047211 */ /* 0x041fe400078008ff */
[----:B----4-:R0:W-:Y:S02]  /*1760*/  STL [R1+0x1d0], R55 ;  /* 0x0001d03701007387 */ /* 0x0101e40000100800 */
[----:B------:R-:W-:Y:S02]  /*1770*/  LEA.HI.X.SX32 R5, R27, R44, 0x1, P0 ;  /* 0x0000002c1b057211 */ /* 0x000fe400000f0eff */
[----:B------:R-:W-:Y:S04]  /*1780*/  STL [R1+0x254], R58 ;  /* 0x0002543a01007387 */ /* 0x000fe80000100800 */
[----:B0-----:R0:W4:Y:S01]  /*1790*/  LDG.E.U16 R55, [R2.64] ;  /* 0x0000000602377981 */ /* 0x001122000c1e1500 */
[----:B------:R-:W-:-:S03]  /*17a0*/  IMAD R53, R47, 0x2, R28 ;  /* 0x000000022f357824 */ /* 0x000fc600078e021c */
[----:B------:R1:W-:Y:S04]  /*17b0*/  STL [R1+0x258], R64 ;  /* 0x0002584001007387 */ /* 0x0003e80000100800 */
[----:B------:R1:W4:Y:S01]  /*17c0*/  LDG.E.U16 R68, [R4.64] ;  /* 0x0000000604447981 */ /* 0x000322000c1e1500 */
[----:B0-----:R-:W-:-:S03]  /*17d0*/  LEA R2, P1, R8, R0, 0x1 ;  /* 0x0000000008027211 */ /* 0x001fc600078208ff */
[----:B-1----:R0:W4:Y:S01]  /*17e0*/  LDG.E.U16 R64, [R6.64] ;  /* 0x0000000606407981 */ /* 0x002122000c1e1500 */
[----:B------:R-:W-:Y:S02]  /*17f0*/  LEA.HI.X.SX32 R3, R8, R44, 0x1, P1 ;  /* 0x0000002c08037211 */ /* 0x000fe400008f0eff */
[----:B------:R-:W-:Y:S02]  /*1800*/  LEA R34, R47, R53, 0x1 ;  /* 0x000000352f227211 */ /* 0x000fe400078e08ff */
[----:B0-----:R-:W-:-:S04]  /*1810*/  LEA R6, P0, R14, R0, 0x1 ;  /* 0x000000000e067211 */ /* 0x001fc800078008ff */
[----:B------:R-:W-:Y:S02]  /*1820*/  LEA.HI.X.SX32 R7, R14, R44, 0x1, P0 ;  /* 0x0000002c0e077211 */ /* 0x000fe400000f0eff */
[C---:B------:R-:W-:Y:S01]  /*1830*/  LEA R4, P0, R28.reuse, R0, 0x1 ;  /* 0x000000001c047211 */ /* 0x040fe200078008ff */
[----:B------:R-:W-:Y:S02]  /*1840*/  IMAD R15, R47, 0x2, R34 ;  /* 0x000000022f0f7824 */ /* 0x000fe400078e0222 */
[----:B------:R0:W4:Y:S01]  /*1850*/  LDG.E.U16 R70, [R6.64] ;  /* 0x0000000606467981 */ /* 0x000122000c1e1500 */
[----:B------:R-:W-:-:S05]  /*1860*/  LEA.HI.X.SX32 R5, R28, R44, 0x1, P0 ;  /* 0x0000002c1c057211 */ /* 0x000fca00000f0eff */
[----:B------:R1:W4:Y:S01]  /*1870*/  LDG.E.U16 R69, [R4.64] ;  /* 0x0000000604457981 */ /* 0x000322000c1e1500 */
[----:B0-----:R-:W-:-:S04]  /*1880*/  LEA R6, P0, R15, R0, 0x1 ;  /* 0x000000000f067211 */ /* 0x001fc800078008ff */
[----:B------:R-:W-:Y:S01]  /*1890*/  LEA.HI.X.SX32 R7, R15, R44, 0x1, P0 ;  /* 0x0000002c0f077211 */ /* 0x000fe200000f0eff */
[----:B-----5:R0:W-:Y:S04]  /*18a0*/  STL [R1+0x1cc], R54 ;  /* 0x0001cc3601007387 */ /* 0x0201e80000100800 */
[----:B0-----:R0:W5:Y:S04]  /*18b0*/  LDG.E.U16 R54, [R2.64] ;  /* 0x0000000602367981 */ /* 0x001168000c1e1500 */
[----:B---3--:R3:W-:Y:S01]  /*18c0*/  STL [R1+0x244], R67 ;  /* 0x0002444301007387 */ /* 0x0087e20000100800 */
[----:B0-----:R-:W-:-:S04]  /*18d0*/  LEA R2, P1, R53, R0, 0x1 ;  /* 0x0000000035027211 */ /* 0x001fc800078208ff */
[----:B------:R-:W-:Y:S01]  /*18e0*/  LEA.HI.X.SX32 R3, R53, R44, 0x1, P1 ;  /* 0x0000002c35037211 */ /* 0x000fe200008f0eff */
[----:B------:R-:W-:Y:S04]  /*18f0*/  STL [R1+0x248], R56 ;  /* 0x0002483801007387 */ /* 0x000fe80000100800 */
[----:B------:R0:W-:Y:S04]  /*1900*/  STL [R1+0x1c0], R66 ;  /* 0x0001c04201007387 */ /* 0x0001e80000100800 */
[----:B---3--:R3:W5:Y:S04]  /*1910*/  LDG.E.U16 R67, [R6.64] ;  /* 0x0000000606437981 */ /* 0x008768000c1e1500 */
[----:B0-----:R0:W5:Y:S01]  /*1920*/  LDG.E.U16 R66, [R2.64] ;  /* 0x0000000602427981 */ /* 0x001162000c1e1500 */
[----:B------:R-:W-:-:S04]  /*1930*/  IMAD R21, R47, 0x2, R15 ;  /* 0x000000022f157824 */ /* 0x000fc800078e020f */
[----:B------:R-:W-:-:S05]  /*1940*/  IMAD R50, R47, 0x2, R21 ;  /* 0x000000022f327824 */ /* 0x000fca00078e0215 */
[----:B------:R-:W-:-:S05]  /*1950*/  LEA R35, R47, R50, 0x1 ;  /* 0x000000322f237211 */ /* 0x000fca00078e08ff */
[----:B------:R-:W-:-:S04]  /*1960*/  IMAD R16, R47, 0x2, R35 ;  /* 0x000000022f107824 */ /* 0x000fc800078e0223 */
[----:B------:R-:W-:-:S04]  /*1970*/  IMAD R22, R47, 0x2, R16 ;  /* 0x000000022f167824 */ /* 0x000fc800078e0210 */
[----:B------:R-:W-:Y:S01]  /*1980*/  IMAD R51, R47, 0x2, R22 ;  /* 0x000000022f337824 */ /* 0x000fe200078e0216 */
[----:B-1----:R-:W-:-:S04]  /*1990*/  LEA R4, P0, R21, R0, 0x1 ;  /* 0x0000000015047211 */ /* 0x002fc800078008ff */
[----:B------:R-:W-:Y:S02]  /*19a0*/  LEA R36, R47, R51, 0x1 ;  /* 0x000000332f247211 */ /* 0x000fe400078e08ff */
[----:B0-----:R-:W-:-:S03]  /*19b0*/  LEA R2, P1, R50, R0, 0x1 ;  /* 0x0000000032027211 */ /* 0x001fc600078208ff */
[----:B------:R-:W-:Y:S01]  /*19c0*/  IMAD R9, R47, 0x2, R36 ;  /* 0x000000022f097824 */ /* 0x000fe200078e0224 */
[----:B------:R-:W-:Y:S02]  /*19d0*/  LEA.HI.X.SX32 R5, R21, R44, 0x1, P0 ;  /* 0x0000002c15057211 */ /* 0x000fe400000f0eff */
[----:B---3--:R-:W-:Y:S01]  /*19e0*/  LEA R6, P0, R16, R0, 0x1 ;  /* 0x0000000010067211 */ /* 0x008fe200078008ff */
[C---:B------:R-:W-:Y:S01]  /*19f0*/  IMAD R23, R47.reuse, 0x2, R9 ;  /* 0x000000022f177824 */ /* 0x040fe200078e0209 */
[----:B--2---:R0:W-:Y:S01]  /*1a00*/  STL [R1+0x234], R61 ;  /* 0x0002343d01007387 */ /* 0x0041e20000100800 */
[-C--:B------:R-:W-:Y:S02]  /*1a10*/  LEA.HI.X.SX32 R3, R50, R44.reuse, 0x1, P1 ;  /* 0x0000002c32037211 */ /* 0x080fe400008f0eff */
[----:B------:R-:W-:Y:S01]  /*1a20*/  LEA.HI.X.SX32 R7, R16, R44, 0x1, P0 ;  /* 0x0000002c10077211 */ /* 0x000fe200000f0eff */
[C---:B------:R-:W-:Y:S01]  /*1a30*/  IMAD R60, R47.reuse, 0x2, R23 ;  /* 0x000000022f3c7824 */ /* 0x040fe200078e0217 */
[----:B0-----:R0:W2:Y:S04]  /*1a40*/  LDG.E.U16 R61, [R4.64] ;  /* 0x00000006043d7981 */ /* 0x0010a8000c1e1500 */
[----:B----4-:R-:W-:Y:S01]  /*1a50*/  STL [R1+0x238], R55 ;  /* 0x0002383701007387 */ /* 0x010fe20000100800 */
[----:B------:R-:W-:-:S02]  /*1a60*/  LEA R29, R47, R60, 0x1 ;  /* 0x0000003c2f1d7211 */ /* 0x000fc400078e08ff */
[C---:B0-----:R-:W-:Y:S01]  /*1a70*/  LEA R4, P0, R22.reuse, R0, 0x1 ;  /* 0x0000000016047211 */ /* 0x041fe200078008ff */
[----:B------:R0:W-:Y:S03]  /*1a80*/  STL [R1+0x1bc], R64 ;  /* 0x0001bc4001007387 */ /* 0x0001e60000100800 */
[----:B------:R-:W-:Y:S01]  /*1a90*/  LEA.HI.X.SX32 R5, R22, R44, 0x1, P0 ;  /* 0x0000002c16057211 */ /* 0x000fe200000f0eff */
[----:B------:R1:W-:Y:S01]  /*1aa0*/  STL [R1+0x224], R68 ;  /* 0x0002244401007387 */ /* 0x0003e20000100800 */
[----:B------:R-:W-:-:S03]  /*1ab0*/  IMAD R10, R47, 0x2, R29 ;  /* 0x000000022f0a7824 */ /* 0x000fc600078e021d */
[----:B------:R3:W4:Y:S04]  /*1ac0*/  LDG.E.U16 R72, [R4.64] ;  /* 0x0000000604487981 */ /* 0x000728000c1e1500 */
[----:B0-----:R0:W4:Y:S04]  /*1ad0*/  LDG.E.U16 R64, [R2.64] ;  /* 0x0000000602407981 */ /* 0x001128000c1e1500 */
[----:B-1----:R1:W4:Y:S01]  /*1ae0*/  LDG.E.U16 R68, [R6.64] ;  /* 0x0000000606447981 */ /* 0x002322000c1e1500 */
[-C--:B0-----:R-:W-:Y:S02]  /*1af0*/  LEA R2, P1, R51, R0.reuse, 0x1 ;  /* 0x0000000033027211 */ /* 0x081fe400078208ff */
[----:B-1----:R-:W-:-:S02]  /*1b00*/  LEA R6, P0, R9, R0, 0x1 ;  /* 0x0000000009067211 */ /* 0x002fc400078008ff */
[-C--:B------:R-:W-:Y:S02]  /*1b10*/  LEA.HI.X.SX32 R3, R51, R44.reuse, 0x1, P1 ;  /* 0x0000002c33037211 */ /* 0x080fe400008f0eff */
[----:B------:R-:W-:Y:S02]  /*1b20*/  LEA.HI.X.SX32 R7, R9, R44, 0x1, P0 ;  /* 0x0000002c09077211 */ /* 0x000fe400000f0eff */
[C---:B---3--:R-:W-:Y:S01]  /*1b30*/  LEA R4, P0, R23.reuse, R0, 0x1 ;  /* 0x0000000017047211 */ /* 0x048fe200078008ff */
[----:B------:R0:W3:Y:S03]  /*1b40*/  LDG.E.U16 R71, [R2.64] ;  /* 0x0000000602477981 */ /* 0x0000e6000c1e1500 */
[----:B------:R-:W-:Y:S02]  /*1b50*/  LEA.HI.X.SX32 R5, R23, R44, 0x1, P0 ;  /* 0x0000002c17057211 */ /* 0x000fe400000f0eff */
[----:B0-----:R-:W-:-:S04]  /*1b60*/  LEA R2, P1, R60, R0, 0x1 ;  /* 0x000000003c027211 */ /* 0x001fc800078208ff */
[----:B------:R-:W-:Y:S01]  /*1b70*/  LEA.HI.X.SX32 R3, R60, R44, 0x1, P1 ;  /* 0x0000002c3c037211 */ /* 0x000fe200008f0eff */
[----:B-----5:R-:W-:Y:S04]  /*1b80*/  STL [R1+0x228], R54 ;  /* 0x0002283601007387 */ /* 0x020fe80000100800 */
[----:B------:R0:W-:Y:S04]  /*1b90*/  STL [R1+0x1b0], R70 ;  /* 0x0001b04601007387 */ /* 0x0001e80000100800 */
[----:B------:R1:W-:Y:S04]  /*1ba0*/  STL [R1+0x214], R69 ;  /* 0x0002144501007387 */ /* 0x0003e80000100800 */
[----:B0-----:R0:W5:Y:S04]  /*1bb0*/  LDG.E.U16 R70, [R4.64] ;  /* 0x0000000604467981 */ /* 0x001168000c1e1500 */
[----:B-1----:R1:W5:Y:S04]  /*1bc0*/  LDG.E.U16 R69, [R2.64] ;  /* 0x0000000602457981 */ /* 0x002368000c1e1500 */
[----:B------:R0:W-:Y:S04]  /*1bd0*/  STL [R1+0x218], R66 ;  /* 0x0002184201007387 */ /* 0x0001e80000100800 */
[----:B0-----:R0:W5:Y:S02]  /*1be0*/  LDG.E.U16 R66, [R6.64] ;  /* 0x0000000606427981 */ /* 0x001164000c1e1500 */
[----:B0-----:R-:W-:-:S04]  /*1bf0*/  LEA R6, P0, R10, R0, 0x1 ;  /* 0x000000000a067211 */ /* 0x001fc800078008ff */
[----:B------:R-:W-:Y:S01]  /*1c00*/  LEA.HI.X.SX32 R7, R10, R44, 0x1, P0 ;  /* 0x0000002c0a077211 */ /* 0x000fe200000f0eff */
[----:B------:R0:W-:Y:S04]  /*1c10*/  STL [R1+0x1ac], R67 ;  /* 0x0001ac4301007387 */ /* 0x0001e80000100800 */
[----:B0-----:R0:W5:Y:S01]  /*1c20*/  LDG.E.U16 R67, [R6.64] ;  /* 0x0000000606437981 */ /* 0x001162000c1e1500 */
[----:B------:R-:W-:-:S04]  /*1c30*/  IMAD R24, R47, 0x2, R10 ;  /* 0x000000022f187824 */ /* 0x000fc800078e020a */
[----:B------:R-:W-:-:S05]  /*1c40*/  IMAD R62, R47, 0x2, R24 ;  /* 0x000000022f3e7824 */ /* 0x000fca00078e0218 */
[----:B------:R-:W-:-:S05]  /*1c50*/  LEA R30, R47, R62, 0x1 ;  /* 0x0000003e2f1e7211 */ /* 0x000fca00078e08ff */
[----:B------:R-:W-:-:S04]  /*1c60*/  IMAD R11, R47, 0x2, R30 ;  /* 0x000000022f0b7824 */ /* 0x000fc800078e021e */
[----:B------:R-:W-:-:S04]  /*1c70*/  IMAD R17, R47, 0x2, R11 ;  /* 0x000000022f117824 */ /* 0x000fc800078e020b */
[C---:B------:R-:W-:Y:S01]  /*1c80*/  IMAD R63, R47.reuse, 0x2, R17 ;  /* 0x000000022f3f7824 */ /* 0x040fe200078e0211 */
[-C--:B------:R-:W-:Y:S02]  /*1c90*/  LEA R4, P0, R24, R0.reuse, 0x1 ;  /* 0x0000000018047211 */ /* 0x080fe400078008ff */
[----:B-1----:R-:W-:Y:S02]  /*1ca0*/  LEA R2, P1, R62, R0, 0x1 ;  /* 0x000000003e027211 */ /* 0x002fe400078208ff */
[C---:B------:R-:W-:Y:S02]  /*1cb0*/  LEA R31, R47.reuse, R63, 0x1 ;  /* 0x0000003f2f1f7211 */ /* 0x040fe400078e08ff */
[-C--:B------:R-:W-:Y:S02]  /*1cc0*/  LEA.HI.X.SX32 R5, R24, R44.reuse, 0x1, P0 ;  /* 0x0000002c18057211 */ /* 0x080fe400000f0eff */
[----:B------:R-:W-:Y:S01]  /*1cd0*/  LEA.HI.X.SX32 R3, R62, R44, 0x1, P1 ;  /* 0x0000002c3e037211 */ /* 0x000fe200008f0eff */
[----:B------:R-:W-:Y:S01]  /*1ce0*/  IMAD R12, R47, 0x2, R31 ;  /* 0x000000022f0c7824 */ /* 0x000fe200078e021f */
[----:B0-----:R-:W-:Y:S01]  /*1cf0*/  LEA R6, P0, R11, R0, 0x1 ;  /* 0x000000000b067211 */ /* 0x001fe200078008ff */
[----:B--2---:R-:W-:Y:S02]  /*1d00*/  STL [R1+0x204], R61 ;  /* 0x0002043d01007387 */ /* 0x004fe40000100800 */
[----:B------:R-:W-:Y:S01]  /*1d10*/  IMAD R18, R47, 0x2, R12 ;  /* 0x000000022f127824 */ /* 0x000fe200078e020c */
[----:B------:R-:W-:Y:S01]  /*1d20*/  LEA.HI.X.SX32 R7, R11, R44, 0x1, P0 ;  /* 0x0000002c0b077211 */ /* 0x000fe200000f0eff */
[----:B------:R0:W2:Y:S04]  /*1d30*/  LDG.E.U16 R76, [R4.64] ;  /* 0x00000006044c7981 */ /* 0x0000a8000c1e1500 */
[----:B----4-:R-:W-:Y:S04]  /*1d40*/  STL [R1+0x208], R64 ;  /* 0x0002084001007387 */ /* 0x010fe80000100800 */
[----:B------:R1:W-:Y:S01]  /*1d50*/  STL [R1+0x1a0], R68 ;  /* 0x0001a04401007387 */ /* 0x0003e20000100800 */
[----:B0-----:R-:W-:-:S03]  /*1d60*/  LEA R4, P0, R17, R0, 0x1 ;  /* 0x0000000011047211 */ /* 0x001fc600078008ff */
[----:B------:R0:W4:Y:S01]  /*1d70*/  LDG.E.U16 R75, [R6.64] ;  /* 0x00000006064b7981 */ /* 0x000122000c1e1500 */
[----:B------:R-:W-:-:S03]  /*1d80*/  LEA R65, R47, R18, 0x1 ;  /* 0x000000122f417211 */ /* 0x000fc600078e08ff */
[----:B-1----:R1:W4:Y:S01]  /*1d90*/  LDG.E.U16 R68, [R2.64] ;  /* 0x0000000602447981 */ /* 0x002322000c1e1500 */
[----:B------:R-:W-:Y:S02]  /*1da0*/  LEA.HI.X.SX32 R5, R17, R44, 0x1, P0 ;  /* 0x0000002c11057211 */ /* 0x000fe400000f0eff */
[-C--:B0-----:R-:W-:Y:S01]  /*1db0*/  LEA R6, P0, R12, R0.reuse, 0x1 ;  /* 0x000000000c067211 */ /* 0x081fe200078008ff */
[----:B------:R-:W-:Y:S01]  /*1dc0*/  STL [R1+0x1f4], R72 ;  /* 0x0001f44801007387 */ /* 0x000fe20000100800 */
[----:B-1----:R-:W-:-:S03]  /*1dd0*/  LEA R2, P1, R63, R0, 0x1 ;  /* 0x000000003f027211 */ /* 0x002fc600078208ff */
[----:B---3--:R-:W-:Y:S01]  /*1de0*/  STL [R1+0x1f8], R71 ;  /* 0x0001f84701007387 */ /* 0x008fe20000100800 */
[----:B------:R-:W-:-:S03]  /*1df0*/  LEA.HI.X.SX32 R3, R63, R44, 0x1, P1 ;  /* 0x0000002c3f037211 */ /* 0x000fc600008f0eff */
[----:B------:R0:W3:Y:S01]  /*1e00*/  LDG.E.U16 R74, [R4.64] ;  /* 0x00000006044a7981 */ /* 0x0000e2000c1e1500 */
[----:B------:R-:W-:Y:S01]  /*1e10*/  LEA.HI.X.SX32 R7, R12, R44, 0x1, P0 ;  /* 0x0000002c0c077211 */ /* 0x000fe200000f0eff */
[----:B------:R-:W-:-:S04]  /*1e20*/  IMAD R32, R47, 0x2, R65 ;  /* 0x000000022f207824 */ /* 0x000fc800078e0241 */
[----:B------:R-:W-:Y:S01]  /*1e30*/  IMAD R48, R47, 0x2, R32 ;  /* 0x000000022f307824 */ /* 0x000fe200078e0220 */
[----:B0-----:R-:W-:-:S04]  /*1e40*/  LEA R4, P0, R18, R0, 0x1 ;  /* 0x0000000012047211 */ /* 0x001fc800078008ff */
[----:B------:R-:W-:Y:S01]  /*1e50*/  LEA.HI.X.SX32 R5, R18, R44, 0x1, P0 ;  /* 0x0000002c12057211 */ /* 0x000fe200000f0eff */
[----:B-----5:R0:W-:Y:S04]  /*1e60*/  STL [R1+0x19c], R66 ;  /* 0x00019c4201007387 */ /* 0x0201e80000100800 */
[----:B0-----:R0:W5:Y:S04]  /*1e70*/  LDG.E.U16 R66, [R2.64] ;  /* 0x0000000602427981 */ /* 0x001168000c1e1500 */
[----:B------:R1:W-:Y:S01]  /*1e80*/  STL [R1+0x1e4], R70 ;  /* 0x0001e44601007387 */ /* 0x0003e20000100800 */
[----:B0-----:R-:W-:-:S03]  /*1e90*/  LEA R2, P1, R65, R0, 0x1 ;  /* 0x0000000041027211 */ /* 0x001fc600078208ff */
[----:B------:R0:W-:Y:S01]  /*1ea0*/  STL [R1+0x1e8], R69 ;  /* 0x0001e84501007387 */ /* 0x0001e20000100800 */
[----:B------:R-:W-:-:S03]  /*1eb0*/  LEA.HI.X.SX32 R3, R65, R44, 0x1, P1 ;  /* 0x0000002c41037211 */ /* 0x000fc600008f0eff */
[----:B-1----:R1:W5:Y:S04]  /*1ec0*/  LDG.E.U16 R70, [R6.64] ;  /* 0x0000000606467981 */ /* 0x002368000c1e1500 */
[----:B------:R1:W-:Y:S04]  /*1ed0*/  STL [R1+0x190], R67 ;  /* 0x0001904301007387 */ /* 0x0003e80000100800 */
[----:B0-----:R0:W5:Y:S01]  /*1ee0*/  LDG.E.U16 R69, [R4.64] ;  /* 0x0000000604457981 */ /* 0x001162000c1e1500 */
[----:B-1----:R-:W-:-:S03]  /*1ef0*/  LEA R6, P0, R48, R0, 0x1 ;  /* 0x0000000030067211 */ /* 0x002fc600078008ff */
[----:B------:R1:W5:Y:S01]  /*1f00*/  LDG.E.U16 R67, [R2.64] ;  /* 0x0000000602437981 */ /* 0x000362000c1e1500 */
[----:B------:R-:W-:-:S05]  /*1f10*/  LEA.HI.X.SX32 R7, R48, R44, 0x1, P0 ;  /* 0x0000002c30077211 */ /* 0x000fca00000f0eff */
[----:B------:R0:W5:Y:S01]  /*1f20*/  LDG.E.U16 R65, [R6.64] ;  /* 0x0000000606417981 */ /* 0x000162000c1e1500 */
[----:B------:R-:W-:-:S05]  /*1f30*/  LEA R19, R47, R48, 0x1 ;  /* 0x000000302f137211 */ /* 0x000fca00078e08ff */
[----:B------:R-:W-:-:S04]  /*1f40*/  IMAD R49, R47, 0x2, R19 ;  /* 0x000000022f317824 */ /* 0x000fc800078e0213 */
[----:B------:R-:W-:-:S05]  /*1f50*/  IMAD R25, R47, 0x2, R49 ;  /* 0x000000022f197824 */ /* 0x000fca00078e0231 */
[----:B------:R-:W-:-:S05]  /*1f60*/  LEA R45, R47, R25, 0x1 ;  /* 0x000000192f2d7211 */ /* 0x000fca00078e08ff */
[----:B------:R-:W-:-:S04]  /*1f70*/  IMAD R20, R47, 0x2, R45 ;  /* 0x000000022f147824 */ /* 0x000fc800078e022d */
[----:B------:R-:W-:Y:S01]  /*1f80*/  IMAD R57, R47, 0x2, R20 ;  /* 0x000000022f397824 */ /* 0x000fe200078e0214 */
[-C--:B0-----:R-:W-:Y:S02]  /*1f90*/  LEA R4, P0, R19, R0.reuse, 0x1 ;  /* 0x0000000013047211 */ /* 0x081fe400078008ff */
[----:B-1----:R-:W-:Y:S02]  /*1fa0*/  LEA R2, P1, R49, R0, 0x1 ;  /* 0x0000000031027211 */ /* 0x002fe400078208ff */
[----:B------:R-:W-:Y:S02]  /*1fb0*/  LEA R26, R47, R57, 0x1 ;  /* 0x000000392f1a7211 */ /* 0x000fe400078e08ff */
[-C--:B------:R-:W-:Y:S02]  /*1fc0*/  LEA.HI.X.SX32 R5, R19, R44.reuse, 0x1, P0 ;  /* 0x0000002c13057211 */ /* 0x080fe400000f0eff */
[----:B------:R-:W-:Y:S01]  /*1fd0*/  LEA.HI.X.SX32 R3, R49, R44, 0x1, P1 ;  /* 0x0000002c31037211 */ /* 0x000fe200008f0eff */
[----:B------:R-:W-:Y:S01]  /*1fe0*/  IMAD R59, R47, 0x2, R26 ;  /* 0x000000022f3b7824 */ /* 0x000fe200078e021a */
[----:B------:R-:W-:Y:S01]  /*1ff0*/  LEA R6, P0, R45, R0, 0x1 ;  /* 0x000000002d067211 */ /* 0x000fe200078008ff */
[----:B--2---:R-:W-:Y:S02]  /*2000*/  STL [R1+0x1d4], R76 ;  /* 0x0001d44c01007387 */ /* 0x004fe40000100800 */
[----:B------:R-:W-:Y:S01]  /*2010*/  IMAD R13, R47, 0x2, R59 ;  /* 0x000000022f0d7824 */ /* 0x000fe200078e023b */
[----:B------:R-:W-:Y:S01]  /*2020*/  LEA.HI.X.SX32 R7, R45, R44, 0x1, P0 ;  /* 0x0000002c2d077211 */ /* 0x000fe200000f0eff */
[----:B----4-:R0:W-:Y:S04]  /*2030*/  STL [R1+0x1d8], R68 ;  /* 0x0001d84401007387 */ /* 0x0101e80000100800 */
[----:B------:R1:W-:Y:S01]  /*2040*/  STL [R1+0x18c], R75 ;  /* 0x00018c4b01007387 */ /* 0x0003e20000100800 */
[----:B------:R-:W-:-:S03]  /*2050*/  LEA R58, R47, R13, 0x1 ;  /* 0x0000000d2f3a7211 */ /* 0x000fc600078e08ff */
[----:B0-----:R0:W2:Y:S04]  /*2060*/  LDG.E.U16 R68, [R4.64] ;  /* 0x0000000604447981 */ /* 0x0010a8000c1e1500 */
[----:B-1----:R1:W4:Y:S01]  /*2070*/  LDG.E.U16 R75, [R2.64] ;  /* 0x00000006024b7981 */ /* 0x002322000c1e1500 */
[----:B0-----:R-:W-:-:S03]  /*2080*/  LEA R4, P0, R20, R0, 0x1 ;  /* 0x0000000014047211 */ /* 0x001fc600078008ff */
[----:B---3--:R0:W-:Y:S01]  /*2090*/  STL [R1+0x1c4], R74 ;  /* 0x0001c44a01007387 */ /* 0x0081e20000100800 */
[C---:B-1----:R-:W-:Y:S02]  /*20a0*/  LEA R2, P1, R57.reuse, R0, 0x1 ;  /* 0x0000000039027211 */ /* 0x042fe400078208ff */
[-C--:B------:R-:W-:Y:S02]  /*20b0*/  LEA.HI.X.SX32 R5, R20, R44.reuse, 0x1, P0 ;  /* 0x0000002c14057211 */ /* 0x080fe400000f0eff */
[----:B------:R-:W-:Y:S01]  /*20c0*/  LEA.HI.X.SX32 R3, R57, R44, 0x1, P1 ;  /* 0x0000002c39037211 */ /* 0x000fe200008f0eff */
[C---:B------:R-:W-:Y:S02]  /*20d0*/  IMAD R27, R47.reuse, 0x2, R58 ;  /* 0x000000022f1b7824 */ /* 0x040fe400078e023a */
[----:B------:R1:W3:Y:S02]  /*20e0*/  LDG.E.U16 R78, [R4.64] ;  /* 0x00000006044e7981 */ /* 0x0002e4000c1e1500 */
[----:B------:R-:W-:-:S02]  /*20f0*/  IMAD R8, R47, 0x2, R27 ;  /* 0x000000022f087824 */ /* 0x000fc400078e021b */
[----:B0-----:R0:W3:Y:S03]  /*2100*/  LDG.E.U16 R74, [R2.64] ;  /* 0x00000006024a7981 */ /* 0x0010e6000c1e1500 */
[----:B------:R-:W-:Y:S02]  /*2110*/  LEA R14, R47, R8, 0x1 ;  /* 0x000000082f0e7211 */ /* 0x000fe400078e08ff */
[----:B0-----:R-:W-:-:S04]  /*2120*/  LEA R2, P1, R58, R0, 0x1 ;  /* 0x000000003a027211 */ /* 0x001fc800078208ff */
[----:B------:R-:W-:Y:S01]  /*2130*/  LEA.HI.X.SX32 R3, R58, R44, 0x1, P1 ;  /* 0x0000002c3a037211 */ /* 0x000fe200008f0eff */
[----:B-----5:R0:W-:Y:S04]  /*2140*/  STL [R1+0x1c8], R66 ;  /* 0x0001c84201007387 */ /* 0x0201e80000100800 */
[----:B0-----:R0:W5:Y:S02]  /*2150*/  LDG.E.U16 R66, [R6.64] ;  /* 0x0000000606427981 */ /* 0x001164000c1e1500 */
[C---:B0-----:R-:W-:Y:S02]  /*2160*/  LEA R6, P0, R59.reuse, R0, 0x1 ;  /* 0x000000003b067211 */ /* 0x041fe400078008ff */
[----:B------:R-:W-:Y:S02]  /*2170*/  STL [R1+0x180], R70 ;  /* 0x0001804601007387 */ /* 0x000fe40000100800 */
[----:B------:R-:W-:-:S02]  /*2180*/  LEA.HI.X.SX32 R7, R59, R44, 0x1, P0 ;  /* 0x0000002c3b077211 */ /* 0x000fc400000f0eff */
[C---:B-1----:R-:W-:Y:S01]  /*2190*/  LEA R4, P0, R13.reuse, R0, 0x1 ;  /* 0x000000000d047211 */ /* 0x042fe200078008ff */
[----:B------:R-:W-:Y:S03]  /*21a0*/  STL [R1+0x1b4], R69 ;  /* 0x0001b44501007387 */ /* 0x000fe60000100800 */
[----:B------:R-:W-:Y:S01]  /*21b0*/  LEA.HI.X.SX32 R5, R13, R44, 0x1, P0 ;  /* 0x0000002c0d057211 */ /* 0x000fe200000f0eff */
[----:B------:R0:W-:Y:S04]  /*21c0*/  STL [R1+0x1b8], R67 ;  /* 0x0001b84301007387 */ /* 0x0001e80000100800 */
[----:B------:R1:W3:Y:S04]  /*21d0*/  LDG.E.U16 R80, [R4.64] ;  /* 0x0000000604507981 */ /* 0x0002e8000c1e1500 */
[----:B0-----:R0:W3:Y:S04]  /*21e0*/  LDG.E.U16 R67, [R6.64] ;  /* 0x0000000606437981 */ /* 0x0010e8000c1e1500 */
[----:B------:R1:W-:Y:S01]  /*21f0*/  STL [R1+0x17c], R65 ;  /* 0x00017c4101007387 */ /* 0x0003e20000100800 */
[----:B0-----:R-:W-:-:S04]  /*2200*/  LEA R6, P0, R8, R0, 0x1 ;  /* 0x0000000008067211 */ /* 0x001fc800078008ff */
[----:B------:R-:W-:Y:S01]  /*2210*/  LEA.HI.X.SX32 R7, R8, R44, 0x1, P0 ;  /* 0x0000002c08077211 */ /* 0x000fe200000f0eff */
[----:B-1----:R0:W3:Y:S01]  /*2220*/  LDG.E.U16 R65, [R2.64] ;  /* 0x0000000602417981 */ /* 0x0020e2000c1e1500 */
[----:B------:R-:W-:-:S03]  /*2230*/  LEA R4, P0, R14, R0, 0x1 ;  /* 0x000000000e047211 */ /* 0x000fc600078008ff */
[----:B------:R1:W3:Y:S01]  /*2240*/  LDG.E.U16 R77, [R6.64] ;  /* 0x00000006064d7981 */ /* 0x0002e2000c1e1500 */
[----:B------:R-:W-:-:S05]  /*2250*/  LEA.HI.X.SX32 R5, R14, R44, 0x1, P0 ;  /* 0x0000002c0e057211 */ /* 0x000fca00000f0eff */
[----:B------:R0:W3:Y:S01]  /*2260*/  LDG.E.U16 R79, [R4.64] ;  /* 0x00000006044f7981 */ /* 0x0000e2000c1e1500 */
[----:B------:R-:W-:-:S04]  /*2270*/  IMAD R52, R47, 0x2, R14 ;  /* 0x000000022f347824 */ /* 0x000fc800078e020e */
[----:B------:R-:W-:-:S05]  /*2280*/  IMAD R28, R47, 0x2, R52 ;  /* 0x000000022f1c7824 */ /* 0x000fca00078e0234 */
[----:B------:R-:W-:-:S05]  /*2290*/  LEA R56, R47, R28, 0x1 ;  /* 0x0000001c2f387211 */ /* 0x000fca00078e08ff */
[----:B------:R-:W-:-:S04]  /*22a0*/  IMAD R15, R47, 0x2, R56 ;  /* 0x000000022f0f7824 */ /* 0x000fc800078e0238 */
[----:B------:R-:W-:Y:S01]  /*22b0*/  IMAD R53, R47, 0x2, R15 ;  /* 0x000000022f357824 */ /* 0x000fe200078e020f */
[----:B0-----:R-:W-:-:S04]  /*22c0*/  LEA R2, P1, R52, R0, 0x1 ;  /* 0x0000000034027211 */ /* 0x001fc800078208ff */
[C---:B------:R-:W-:Y:S02]  /*22d0*/  LEA R21, R47.reuse, R53, 0x1 ;  /* 0x000000352f157211 */ /* 0x040fe400078e08ff */
[----:B------:R-:W-:Y:S02]  /*22e0*/  LEA.HI.X.SX32 R3, R52, R44, 0x1, P1 ;  /* 0x0000002c34037211 */ /* 0x000fe400008f0eff */
[C---:B-1----:R-:W-:Y:S01]  /*22f0*/  LEA R6, P0, R56.reuse, R0, 0x1 ;  /* 0x0000000038067211 */ /* 0x042fe200078008ff */
[C---:B------:R-:W-:Y:S01]  /*2300*/  IMAD R55, R47.reuse, 0x2, R21 ;  /* 0x000000022f377824 */ /* 0x040fe200078e0215 */
[----:B--2---:R-:W-:Y:S02]  /*2310*/  STL [R1+0x1a4], R68 ;  /* 0x0001a44401007387 */ /* 0x004fe40000100800 */
[----:B------:R-:W-:Y:S01]  /*2320*/  LEA.HI.X.SX32 R7, R56, R44, 0x1, P0 ;  /* 0x0000002c38077211 */ /* 0x000fe200000f0eff */
[----:B------:R-:W-:Y:S01]  /*2330*/  IMAD R16, R47, 0x2, R55 ;  /* 0x000000022f107824 */ /* 0x000fe200078e0237 */
[----:B----4-:R0:W-:Y:S01]  /*2340*/  STL [R1+0x1a8], R75 ;  /* 0x0001a84b01007387 */ /* 0x0101e20000100800 */
[----:B------:R-:W-:-:S03]  /*2350*/  LEA R4, P0, R15, R0, 0x1 ;  /* 0x000000000f047211 */ /* 0x000fc600078008ff */
[----:B------:R-:W-:Y:S02]  /*2360*/  LEA R50, R47, R16, 0x1 ;  /* 0x000000102f327211 */ /* 0x000fe400078e08ff */
[----:B------:R-:W-:Y:S01]  /*2370*/  LEA.HI.X.SX32 R5, R15, R44, 0x1, P0 ;  /* 0x0000002c0f057211 */ /* 0x000fe200000f0eff */
[----:B0-----:R0:W2:Y:S02]  /*2380*/  LDG.E.U16 R75, [R2.64] ;  /* 0x00000006024b7981 */ /* 0x0010a4000c1e1500 */
[----:B------:R-:W-:Y:S02]  /*2390*/  IMAD R22, R47, 0x2, R50 ;  /* 0x000000022f167824 */ /* 0x000fe400078e0232 */
[----:B------:R1:W4:Y:S01]  /*23a0*/  LDG.E.U16 R81, [R4.64] ;  /* 0x0000000604517981 */ /* 0x000322000c1e1500 */
[----:B0-----:R-:W-:-:S04]  /*23b0*/  LEA R2, P1, R53, R0, 0x1 ;  /* 0x0000000035027211 */ /* 0x001fc800078208ff */
[----:B------:R-:W-:Y:S01]  /*23c0*/  LEA.HI.X.SX32 R3, R53, R44, 0x1, P1 ;  /* 0x0000002c35037211 */ /* 0x000fe200008f0eff */
[----:B------:R-:W-:-:S05]  /*23d0*/  IMAD R54, R47, 0x2, R22 ;  /* 0x000000022f367824 */ /* 0x000fca00078e0216 */
[----:B------:R-:W-:Y:S01]  /*23e0*/  LEA R9, R47, R54, 0x1 ;  /* 0x000000362f097211 */ /* 0x000fe200078e08ff */
[----:B-----5:R-:W-:Y:S04]  /*23f0*/  STL [R1+0x170], R66 ;  /* 0x0001704201007387 */ /* 0x020fe80000100800 */
[----:B---3--:R0:W-:Y:S04]  /*2400*/  STL [R1+0x194], R78 ;  /* 0x0001944e01007387 */ /* 0x0081e80000100800 */
[----:B------:R3:W-:Y:S04]  /*2410*/  STL [R1+0x198], R74 ;  /* 0x0001984a01007387 */ /* 0x0007e80000100800 */
[----:B0-----:R0:W5:Y:S04]  /*2420*/  LDG.E.U16 R78, [R2.64] ;  /* 0x00000006024e7981 */ /* 0x001168000c1e1500 */
[----:B---3--:R3:W4:Y:S02]  /*2430*/  LDG.E.U16 R74, [R6.64] ;  /* 0x00000006064a7981 */ /* 0x008724000c1e1500 */
[----:B---3--:R-:W-:-:S02]  /*2440*/  LEA R6, P0, R55, R0, 0x1 ;  /* 0x0000000037067211 */ /* 0x008fc400078008ff */
[----:B0-----:R-:W-:Y:S02]  /*2450*/  LEA R2, P1, R50, R0, 0x1 ;  /* 0x0000000032027211 */ /* 0x001fe400078208ff */
[----:B------:R-:W-:Y:S02]  /*2460*/  LEA.HI.X.SX32 R7, R55, R44, 0x1, P0 ;  /* 0x0000002c37077211 */ /* 0x000fe400000f0eff */
[----:B-1----:R-:W-:Y:S01]  /*2470*/  LEA R4, P0, R16, R0, 0x1 ;  /* 0x0000000010047211 */ /* 0x002fe200078008ff */
[----:B------:R-:W-:Y:S01]  /*2480*/  STL [R1+0x16c], R67 ;  /* 0x00016c4301007387 */ /* 0x000fe20000100800 */
[-C--:B------:R-:W-:Y:S02]  /*2490*/  LEA.HI.X.SX32 R3, R50, R44.reuse, 0x1, P1 ;  /* 0x0000002c32037211 */ /* 0x080fe400008f0eff */
[----:B------:R-:W-:Y:S01]  /*24a0*/  LEA.HI.X.SX32 R5, R16, R44, 0x1, P0 ;  /* 0x0000002c10057211 */ /* 0x000fe200000f0eff */
[----:B------:R-:W-:Y:S04]  /*24b0*/  STL [R1+0x184], R80 ;  /* 0x0001845001007387 */ /* 0x000fe80000100800 */
[----:B------:R0:W3:Y:S04]  /*24c0*/  LDG.E.U16 R85, [R4.64] ;  /* 0x0000000604557981 */ /* 0x0000e8000c1e1500 */
[----:B------:R1:W-:Y:S04]  /*24d0*/  STL [R1+0x188], R65 ;  /* 0x0001884101007387 */ /* 0x0003e80000100800 */
[----:B------:R0:W-:Y:S04]  /*24e0*/  STL [R1+0x160], R77 ;  /* 0x0001604d01007387 */ /* 0x0001e80000100800 */
[----:B-1----:R1:W3:Y:S04]  /*24f0*/  LDG.E.U16 R65, [R6.64] ;  /* 0x0000000606417981 */ /* 0x0022e8000c1e1500 */
[----:B0-----:R0:W3:Y:S01]  /*2500*/  LDG.E.U16 R77, [R2.64] ;  /* 0x00000006024d7981 */ /* 0x0010e2000c1e1500 */
[----:B-1----:R-:W-:-:S04]  /*2510*/  LEA R6, P0, R54, R0, 0x1 ;  /* 0x0000000036067211 */ /* 0x002fc800078008ff */
[----:B------:R-:W-:Y:S01]  /*2520*/  LEA.HI.X.SX32 R7, R54, R44, 0x1, P0 ;  /* 0x0000002c36077211 */ /* 0x000fe200000f0eff */
[----:B------:R1:W-:Y:S01]  /*2530*/  STL [R1+0x174], R79 ;  /* 0x0001744f01007387 */ /* 0x0003e20000100800 */
[----:B------:R-:W-:-:S03]  /*2540*/  LEA R4, P0, R9, R0, 0x1 ;  /* 0x0000000009047211 */ /* 0x000fc600078008ff */
[----:B-1----:R1:W3:Y:S01]  /*2550*/  LDG.E.U16 R79, [R6.64] ;  /* 0x00000006064f7981 */ /* 0x0022e2000c1e1500 */
        /* <DEDUP_REMOVED lines=8> */
[----:B------:R-:W-:Y:S02]  /*25e0*/  LEA R24, R47, R61, 0x1 ;  /* 0x0000003d2f187211 */ /* 0x000fe400078e08ff */
[----:B-1----:R-:W-:-:S03]  /*25f0*/  LEA R6, P0, R60, R0, 0x1 ;  /* 0x000000003c067211 */ /* 0x002fc600078008ff */
[----:B------:R-:W-:Y:S01]  /*2600*/  IMAD R64, R47, 0x2, R24 ;  /* 0x000000022f407824 */ /* 0x000fe200078e0218 */
[-C--:B------:R-:W-:Y:S02]  /*2610*/  LEA.HI.X.SX32 R3, R51, R44.reuse, 0x1, P1 ;  /* 0x0000002c33037211 */ /* 0x080fe400008f0eff */
[----:B------:R-:W-:Y:S01]  /*2620*/  LEA.HI.X.SX32 R7, R60, R44, 0x1, P0 ;  /* 0x0000002c3c077211 */ /* 0x000fe200000f0eff */
[C---:B------:R-:W-:Y:S01]  /*2630*/  IMAD R11, R47.reuse, 0x2, R64 ;  /* 0x000000022f0b7824 */ /* 0x040fe200078e0240 */
[C---:B------:R-:W-:Y:S01]  /*2640*/  LEA R4, P0, R10.reuse, R0, 0x1 ;  /* 0x000000000a047211 */ /* 0x040fe200078008ff */
[----:B--2---:R0:W-:Y:S03]  /*2650*/  STL [R1+0x178], R75 ;  /* 0x0001784b01007387 */ /* 0x0041e60000100800 */
[----:B------:R-:W-:Y:S01]  /*2660*/  LEA R62, R47, R11, 0x1 ;  /* 0x0000000b2f3e7211 */ /* 0x000fe200078e08ff */
[----:B------:R1:W2:Y:S01]  /*2670*/  LDG.E.U16 R83, [R6.64] ;  /* 0x0000000606537981 */ /* 0x0002a2000c1e1500 */
[----:B------:R-:W-:-:S03]  /*2680*/  LEA.HI.X.SX32 R5, R10, R44, 0x1, P0 ;  /* 0x0000002c0a057211 */ /* 0x000fc600000f0eff */
[----:B0-----:R0:W2:Y:S01]  /*2690*/  LDG.E.U16 R75, [R2.64] ;  /* 0x00000006024b7981 */ /* 0x0010a2000c1e1500 */
[----:B------:R-:W-:Y:S01]  /*26a0*/  IMAD R17, R47, 0x2, R62 ;  /* 0x000000022f117824 */ /* 0x000fe200078e023e */
[CC--:B-1----:R-:W-:Y:S02]  /*26b0*/  LEA R6, P0, R64.reuse, R0.reuse, 0x1 ;  /* 0x0000000040067211 */ /* 0x0c2fe400078008ff */
[C---:B0-----:R-:W-:Y:S02]  /*26c0*/  LEA R2, P1, R61.reuse, R0, 0x1 ;  /* 0x000000003d027211 */ /* 0x041fe400078208ff */
[-C--:B------:R-:W-:Y:S02]  /*26d0*/  LEA.HI.X.SX32 R7, R64, R44.reuse, 0x1, P0 ;  /* 0x0000002c40077211 */ /* 0x080fe400000f0eff */
[----:B------:R-:W-:Y:S01]  /*26e0*/  LEA.HI.X.SX32 R3, R61, R44, 0x1, P1 ;  /* 0x0000002c3d037211 */ /* 0x000fe200008f0eff */
[----:B------:R-:W-:-:S05]  /*26f0*/  IMAD R63, R47, 0x2, R17 ;  /* 0x000000022f3f7824 */ /* 0x000fca00078e0211 */
[----:B------:R-:W-:-:S05]  /*2700*/  LEA R12, R47, R63, 0x1 ;  /* 0x0000003f2f0c7211 */ /* 0x000fca00078e08ff */
[----:B------:R-:W-:Y:S01]  /*2710*/  IMAD R73, R47, 0x2, R12 ;  /* 0x000000022f497824 */ /* 0x000fe200078e020c */
[----:B----4-:R-:W-:Y:S04]  /*2720*/  STL [R1+0x15c], R74 ;  /* 0x00015c4a01007387 */ /* 0x010fe80000100800 */
[----:B------:R0:W-:Y:S04]  /*2730*/  STL [R1+0x164], R81 ;  /* 0x0001645101007387 */ /* 0x0001e80000100800 */
[----:B-----5:R1:W-:Y:S04]  /*2740*/  STL [R1+0x168], R78 ;  /* 0x0001684e01007387 */ /* 0x0203e80000100800 */
[----:B0-----:R0:W4:Y:S04]  /*2750*/  LDG.E.U16 R81, [R4.64] ;  /* 0x0000000604517981 */ /* 0x001128000c1e1500 */
[----:B-1----:R1:W5:Y:S01]  /*2760*/  LDG.E.U16 R78, [R2.64] ;  /* 0x00000006024e7981 */ /* 0x002362000c1e1500 */
[----:B0-----:R-:W-:-:S02]  /*2770*/  LEA R4, P0, R11, R0, 0x1 ;  /* 0x000000000b047211 */ /* 0x001fc400078008ff */
[C---:B-1----:R-:W-:Y:S02]  /*2780*/  LEA R2, P1, R62.reuse, R0, 0x1 ;  /* 0x000000003e027211 */ /* 0x042fe400078208ff */
[-C--:B------:R-:W-:Y:S02]  /*2790*/  LEA.HI.X.SX32 R5, R11, R44.reuse, 0x1, P0 ;  /* 0x0000002c0b057211 */ /* 0x080fe400000f0eff */
[----:B------:R-:W-:-:S03]  /*27a0*/  LEA.HI.X.SX32 R3, R62, R44, 0x1, P1 ;  /* 0x0000002c3e037211 */ /* 0x000fc600008f0eff */
[----:B------:R0:W5:Y:S04]  /*27b0*/  LDG.E.U16 R91, [R4.64] ;  /* 0x00000006045b7981 */ /* 0x000168000c1e1500 */
[----:B---3--:R-:W-:Y:S04]  /*27c0*/  STL [R1+0x150], R65 ;  /* 0x0001504101007387 */ /* 0x008fe80000100800 */
[----:B------:R-:W-:Y:S04]  /*27d0*/  STL [R1+0x154], R85 ;  /* 0x0001545501007387 */ /* 0x000fe80000100800 */
[----:B------:R1:W-:Y:S04]  /*27e0*/  STL [R1+0x158], R77 ;  /* 0x0001584d01007387 */ /* 0x0003e80000100800 */
[----:B-1----:R1:W3:Y:S04]  /*27f0*/  LDG.E.U16 R77, [R6.64] ;  /* 0x00000006064d7981 */ /* 0x0022e8000c1e1500 */
[----:B------:R0:W-:Y:S01]  /*2800*/  STL [R1+0x14c], R79 ;  /* 0x00014c4f01007387 */ /* 0x0001e20000100800 */
[----:B-1----:R-:W-:-:S04]  /*2810*/  LEA R6, P0, R63, R0, 0x1 ;  /* 0x000000003f067211 */ /* 0x002fc800078008ff */
[----:B------:R-:W-:Y:S01]  /*2820*/  LEA.HI.X.SX32 R7, R63, R44, 0x1, P0 ;  /* 0x0000002c3f077211 */ /* 0x000fe200000f0eff */
[----:B0-----:R0:W3:Y:S01]  /*2830*/  LDG.E.U16 R79, [R2.64] ;  /* 0x00000006024f7981 */ /* 0x0010e2000c1e1500 */
[----:B------:R-:W-:-:S04]  /*2840*/  LEA R4, P0, R12, R0, 0x1 ;  /* 0x000000000c047211 */ /* 0x000fc800078008ff */
[----:B------:R-:W-:Y:S02]  /*2850*/  LEA.HI.X.SX32 R5, R12, R44, 0x1, P0 ;  /* 0x0000002c0c057211 */ /* 0x000fe400000f0eff */
[C---:B0-----:R-:W-:Y:S01]  /*2860*/  LEA R2, P1, R73.reuse, R0, 0x1 ;  /* 0x0000000049027211 */ /* 0x041fe200078208ff */
[----:B------:R0:W-:Y:S03]  /*2870*/  STL [R1+0x144], R80 ;  /* 0x0001445001007387 */ /* 0x0001e60000100800 */
[----:B------:R-:W-:Y:S01]  /*2880*/  LEA.HI.X.SX32 R3, R73, R44, 0x1, P1 ;  /* 0x0000002c49037211 */ /* 0x000fe200008f0eff */
[----:B------:R1:W3:Y:S04]  /*2890*/  LDG.E.U16 R89, [R4.64] ;  /* 0x0000000604597981 */ /* 0x0002e8000c1e1500 */
[----:B------:R1:W3:Y:S04]  /*28a0*/  LDG.E.U16 R85, [R2.64] ;  /* 0x0000000602557981 */ /* 0x0002e8000c1e1500 */
[----:B0-----:R0:W3:Y:S01]  /*28b0*/  LDG.E.U16 R80, [R6.64] ;  /* 0x0000000606507981 */ /* 0x0010e2000c1e1500 */
[----:B------:R-:W-:-:S05]  /*28c0*/  IMAD R18, R47, 0x2, R73 ;  /* 0x000000022f127824 */ /* 0x000fca00078e0249 */
[----:B------:R-:W-:-:S05]  /*28d0*/  LEA R72, R47, R18, 0x1 ;  /* 0x000000122f487211 */ /* 0x000fca00078e08ff */
[----:B------:R-:W-:-:S04]  /*28e0*/  IMAD R71, R47, 0x2, R72 ;  /* 0x000000022f477824 */ /* 0x000fc800078e0248 */
[----:B------:R-:W-:-:S05]  /*28f0*/  IMAD R48, R47, 0x2, R71 ;  /* 0x000000022f307824 */ /* 0x000fca00078e0247 */
[----:B------:R-:W-:Y:S02]  /*2900*/  LEA R19, R47, R48, 0x1 ;  /* 0x000000302f137211 */ /* 0x000fe400078e08ff */
[----:B0-----:R-:W-:-:S03]  /*2910*/  LEA R6, P0, R72, R0, 0x1 ;  /* 0x0000000048067211 */ /* 0x001fc600078008ff */
[----:B------:R-:W-:Y:S01]  /*2920*/  IMAD R49, R47, 0x2, R19 ;  /* 0x000000022f317824 */ /* 0x000fe200078e0213 */
[----:B------:R-:W-:-:S03]  /*2930*/  LEA.HI.X.SX32 R7, R72, R44, 0x1, P0 ;  /* 0x0000002c48077211 */ /* 0x000fc600000f0eff */
[----:B------:R-:W-:Y:S01]  /*2940*/  IMAD R76, R47, 0x2, R49 ;  /* 0x000000022f4c7824 */ /* 0x000fe200078e0231 */
[-C--:B-1----:R-:W-:Y:S02]  /*2950*/  LEA R4, P0, R71, R0.reuse, 0x1 ;  /* 0x0000000047047211 */ /* 0x082fe400078008ff */
[C---:B------:R-:W-:Y:S02]  /*2960*/  LEA R2, P1, R48.reuse, R0, 0x1 ;  /* 0x0000000030027211 */ /* 0x040fe400078208ff */
[----:B------:R-:W-:Y:S01]  /*2970*/  LEA R45, R47, R76, 0x1 ;  /* 0x0000004c2f2d7211 */ /* 0x000fe200078e08ff */
[----:B--2---:R-:W-:Y:S01]  /*2980*/  STL [R1+0x148], R75 ;  /* 0x0001484b01007387 */ /* 0x004fe20000100800 */
[-C--:B------:R-:W-:Y:S02]  /*2990*/  LEA.HI.X.SX32 R5, R71, R44.reuse, 0x1, P0 ;  /* 0x0000002c47057211 */ /* 0x080fe400000f0eff */
[----:B------:R-:W-:Y:S01]  /*29a0*/  LEA.HI.X.SX32 R3, R48, R44, 0x1, P1 ;  /* 0x0000002c30037211 */ /* 0x000fe200008f0eff */
[----:B------:R-:W-:Y:S01]  /*29b0*/  STL [R1+0x140], R83 ;  /* 0x0001405301007387 */ /* 0x000fe20000100800 */
[----:B------:R-:W-:Y:S01]  /*29c0*/  IMAD R20, R47, 0x2, R45 ;  /* 0x000000022f147824 */ /* 0x000fe200078e022d */
[----:B------:R-:W-:-:S02]  /*29d0*/  LEA R48, P0, R49, R0, 0x1 ;  /* 0x0000000031307211 */ /* 0x000fc400078008ff */
[----:B------:R0:W2:Y:S01]  /*29e0*/  LDG.E.U16 R93, [R4.64] ;  /* 0x00000006045d7981 */ /* 0x0000a2000c1e1500 */
[----:B------:R-:W-:Y:S01]  /*29f0*/  IMAD R57, R47, 0x2, R20 ;  /* 0x000000022f397824 */ /* 0x000fe200078e0214 */
[----:B------:R-:W-:-:S04]  /*2a00*/  LEA.HI.X.SX32 R49, R49, R44, 0x1, P0 ;  /* 0x0000002c31317211 */ /* 0x000fc800000f0eff */
[----:B------:R-:W-:Y:S02]  /*2a10*/  LEA R70, R47, R57, 0x1 ;  /* 0x000000392f467211 */ /* 0x000fe400078e08ff */
[----:B0-----:R-:W-:-:S04]  /*2a20*/  LEA R4, P0, R76, R0, 0x1 ;  /* 0x000000004c047211 */ /* 0x001fc800078008ff */
[----:B------:R-:W-:Y:S01]  /*2a30*/  LEA.HI.X.SX32 R5, R76, R44, 0x1, P0 ;  /* 0x0000002c4c057211 */ /* 0x000fe200000f0eff */
[----:B------:R-:W-:-:S04]  /*2a40*/  IMAD R69, R47, 0x2, R70 ;  /* 0x000000022f457824 */ /* 0x000fc800078e0246 */
[----:B------:R0:W2:Y:S04]  /*2a50*/  LDG.E.U16 R92, [R4.64] ;  /* 0x00000006045c7981 */ /* 0x0000a8000c1e1500 */
[----:B----4-:R-:W-:Y:S04]  /*2a60*/  STL [R1+0x13c], R81 ;  /* 0x00013c5101007387 */ /* 0x010fe80000100800 */
[----:B-----5:R1:W-:Y:S04]  /*2a70*/  STL [R1+0x138], R78 ;  /* 0x0001384e01007387 */ /* 0x0203e80000100800 */
[----:B-1----:R-:W4:Y:S04]  /*2a80*/  LDG.E.U16 R78, [R6.64] ;  /* 0x00000006064e7981 */ /* 0x002f28000c1e1500 */
[----:B---3--:R1:W-:Y:S04]  /*2a90*/  STL [R1+0x134], R77 ;  /* 0x0001344d01007387 */ /* 0x0083e80000100800 */
[----:B------:R-:W-:Y:S04]  /*2aa0*/  STL [R1+0x130], R91 ;  /* 0x0001305b01007387 */ /* 0x000fe80000100800 */
[----:B-1----:R1:W3:Y:S04]  /*2ab0*/  LDG.E.U16 R77, [R2.64] ;  /* 0x00000006024d7981 */ /* 0x0022e8000c1e1500 */
[----:B------:R5:W-:Y:S01]  /*2ac0*/  STL [R1+0x12c], R79 ;  /* 0x00012c4f01007387 */ /* 0x000be20000100800 */
[----:B-1----:R-:W-:-:S04]  /*2ad0*/  LEA R2, P1, R45, R0, 0x1 ;  /* 0x000000002d027211 */ /* 0x002fc800078208ff */
[----:B------:R-:W-:Y:S01]  /*2ae0*/  LEA.HI.X.SX32 R3, R45, R44, 0x1, P1 ;  /* 0x0000002c2d037211 */ /* 0x000fe200008f0eff */
[----:B-----5:R1:W5:Y:S04]  /*2af0*/  LDG.E.U16 R79, [R48.64] ;  /* 0x00000006304f7981 */ /* 0x020368000c1e1500 */
[----:B------:R0:W5:Y:S01]  /*2b00*/  LDG.E.U16 R91, [R2.64] ;  /* 0x00000006025b7981 */ /* 0x000162000c1e1500 */
[----:B-1----:R-:W-:-:S04]  /*2b10*/  LEA R48, P0, R57, R0, 0x1 ;  /* 0x0000000039307211 */ /* 0x002fc800078008ff */
[----:B------:R-:W-:Y:S02]  /*2b20*/  LEA.HI.X.SX32 R49, R57, R44, 0x1, P0 ;  /* 0x0000002c39317211 */ /* 0x000fe400000f0eff */
[CC--:B0-----:R-:W-:Y:S02]  /*2b30*/  LEA R4, P0, R70.reuse, R0.reuse, 0x1 ;  /* 0x0000000046047211 */ /* 0x0c1fe400078008ff */
[C---:B------:R-:W-:Y:S01]  /*2b40*/  LEA R2, P1, R69.reuse, R0, 0x1 ;  /* 0x0000000045027211 */ /* 0x040fe200078208ff */
[----:B------:R-:W-:Y:S01]  /*2b50*/  STL [R1+0x128], R80 ;  /* 0x0001285001007387 */ /* 0x000fe20000100800 */
[-C--:B------:R-:W-:Y:S02]  /*2b60*/  LEA.HI.X.SX32 R5, R70, R44.reuse, 0x1, P0 ;  /* 0x0000002c46057211 */ /* 0x080fe400000f0eff */
[----:B------:R-:W-:Y:S01]  /*2b70*/  LEA.HI.X.SX32 R3, R69, R44, 0x1, P1 ;  /* 0x0000002c45037211 */ /* 0x000fe200008f0eff */
[----:B------:R0:W-:Y:S04]  /*2b80*/  STL [R1+0x124], R89 ;  /* 0x0001245901007387 */ /* 0x0001e80000100800 */
[----:B------:R1:W-:Y:S04]  /*2b90*/  STL [R1+0x120], R85 ;  /* 0x0001205501007387 */ /* 0x0003e80000100800 */
[----:B------:R2:W5:Y:S04]  /*2ba0*/  LDG.E.U16 R76, [R2.64] ;  /* 0x00000006024c7981 */ /* 0x000568000c1e1500 */
[----:B0-----:R0:W5:Y:S04]  /*2bb0*/  LDG.E.U16 R89, [R4.64] ;  /* 0x0000000604597981 */ /* 0x001168000c1e1500 */
[----:B-1----:R1:W5:Y:S01]  /*2bc0*/  LDG.E.U16 R85, [R48.64] ;  /* 0x0000000630557981 */ /* 0x002362000c1e1500 */
[----:B------:R-:W-:-:S05]  /*2bd0*/  IMAD R13, R47, 0x2, R69 ;  /* 0x000000022f0d7824 */ /* 0x000fca00078e0245 */
[----:B------:R-:W-:-:S05]  /*2be0*/  LEA R58, R47, R13, 0x1 ;  /* 0x0000000d2f3a7211 */ /* 0x000fca00078e08ff */
[----:B------:R-:W-:-:S04]  /*2bf0*/  IMAD R8, R47, 0x2, R58 ;  /* 0x000000022f087824 */ /* 0x000fc800078e023a */
[----:B------:R-:W-:-:S05]  /*2c00*/  IMAD R68, R47, 0x2, R8 ;  /* 0x000000022f447824 */ /* 0x000fca00078e0208 */
[----:B------:R-:W-:Y:S02]  /*2c10*/  LEA R14, R47, R68, 0x1 ;  /* 0x000000442f0e7211 */ /* 0x000fe400078e08ff */
[----:B-1----:R-:W-:-:S03]  /*2c20*/  LEA R48, P0, R58, R0, 0x1 ;  /* 0x000000003a307211 */ /* 0x002fc600078008ff */
[----:B------:R-:W-:Y:S01]  /*2c30*/  IMAD R52, R47, 0x2, R14 ;  /* 0x000000022f347824 */ /* 0x000fe200078e020e */
[----:B------:R-:W-:-:S03]  /*2c40*/  LEA.HI.X.SX32 R49, R58, R44, 0x1, P0 ;  /* 0x0000002c3a317211 */ /* 0x000fc600000f0eff */
[----:B------:R-:W-:Y:S01]  /*2c50*/  IMAD R66, R47, 0x2, R52 ;  /* 0x000000022f427824 */ /* 0x000fe200078e0234 */
[----:B0-----:R-:W-:-:S04]  /*2c60*/  LEA R4, P0, R8, R0, 0x1 ;  /* 0x0000000008047211 */ /* 0x001fc800078008ff */
[----:B------:R-:W-:Y:S02]  /*2c70*/  LEA R59, R47, R66, 0x1 ;  /* 0x000000422f3b7211 */ /* 0x000fe400078e08ff */
[----:B------:R-:W-:-:S03]  /*2c80*/  LEA.HI.X.SX32 R5, R8, R44, 0x1, P0 ;  /* 0x0000002c08057211 */ /* 0x000fc600000f0eff */
[C---:B------:R-:W-:Y:S01]  /*2c90*/  IMAD R15, R47.reuse, 0x2, R59 ;  /* 0x000000022f0f7824 */ /* 0x040fe200078e023b */
[C---:B--2---:R-:W-:Y:S01]  /*2ca0*/  LEA R2, P1, R68.reuse, R0, 0x1 ;  /* 0x0000000044027211 */ /* 0x044fe200078208ff */
[----:B------:R0:W2:Y:S02]  /*2cb0*/  LDG.E.U16 R94, [R4.64] ;  /* 0x00000006045e7981 */ /* 0x0000a4000c1e1500 */
[----:B------:R-:W-:Y:S01]  /*2cc0*/  IMAD R53, R47, 0x2, R15 ;  /* 0x000000022f357824 */ /* 0x000fe200078e020f */
[----:B------:R-:W-:-:S04]  /*2cd0*/  LEA.HI.X.SX32 R3, R68, R44, 0x1, P1 ;  /* 0x0000002c44037211 */ /* 0x000fc800008f0eff */
[----:B------:R-:W-:Y:S01]  /*2ce0*/  LEA R67, R47, R53, 0x1 ;  /* 0x000000352f437211 */ /* 0x000fe200078e08ff */
[----:B------:R1:W2:Y:S02]  /*2cf0*/  LDG.E.U16 R68, [R2.64] ;  /* 0x0000000602447981 */ /* 0x0002a4000c1e1500 */
[----:B-1----:R-:W-:-:S04]  /*2d00*/  LEA R2, P1, R59, R0, 0x1 ;  /* 0x000000003b027211 */ /* 0x002fc800078208ff */
[----:B------:R-:W-:Y:S01]  /*2d10*/  LEA.HI.X.SX32 R3, R59, R44, 0x1, P1 ;  /* 0x0000002c3b037211 */ /* 0x000fe200008f0eff */
[----:B----4-:R-:W-:Y:S04]  /*2d20*/  STL [R1+0x11c], R78 ;  /* 0x00011c4e01007387 */ /* 0x010fe80000100800 */
[----:B------:R-:W-:Y:S04]  /*2d30*/  STL [R1+0x118], R93 ;  /* 0x0001185d01007387 */ /* 0x000fe80000100800 */
[----:B---3--:R1:W-:Y:S04]  /*2d40*/  STL [R1+0x114], R77 ;  /* 0x0001144d01007387 */ /* 0x0083e80000100800 */
[----:B-1----:R1:W3:Y:S02]  /*2d50*/  LDG.E.U16 R77, [R48.64] ;  /* 0x00000006304d7981 */ /* 0x0022e4000c1e1500 */
[----:B-1----:R-:W-:-:S02]  /*2d60*/  LEA R48, P0, R52, R0, 0x1 ;  /* 0x0000000034307211 */ /* 0x002fc400078008ff */
[----:B-----5:R-:W-:Y:S02]  /*2d70*/  STL [R1+0x110], R79 ;  /* 0x0001104f01007387 */ /* 0x020fe40000100800 */
[----:B------:R-:W-:Y:S02]  /*2d80*/  LEA.HI.X.SX32 R49, R52, R44, 0x1, P0 ;  /* 0x0000002c34317211 */ /* 0x000fe400000f0eff */
[C---:B0-----:R-:W-:Y:S01]  /*2d90*/  LEA R4, P0, R66.reuse, R0, 0x1 ;  /* 0x0000000042047211 */ /* 0x041fe200078008ff */
[----:B------:R0:W-:Y:S03]  /*2da0*/  STL [R1+0x10c], R92 ;  /* 0x00010c5c01007387 */ /* 0x0001e60000100800 */
[----:B------:R-:W-:Y:S01]  /*2db0*/  LEA.HI.X.SX32 R5, R66, R44, 0x1, P0 ;  /* 0x0000002c42057211 */ /* 0x000fe200000f0eff */
[----:B------:R1:W-:Y:S04]  /*2dc0*/  STL [R1+0x108], R91 ;  /* 0x0001085b01007387 */ /* 0x0003e80000100800 */
[----:B0-----:R0:W4:Y:S04]  /*2dd0*/  LDG.E.U16 R92, [R48.64] ;  /* 0x00000006305c7981 */ /* 0x001128000c1e1500 */
[----:B-1----:R1:W5:Y:S01]  /*2de0*/  LDG.E.U16 R91, [R4.64] ;  /* 0x00000006045b7981 */ /* 0x002362000c1e1500 */
[----:B0-----:R-:W-:-:S04]  /*2df0*/  LEA R48, P0, R53, R0, 0x1 ;  /* 0x0000000035307211 */ /* 0x001fc800078008ff */
[----:B------:R-:W-:Y:S02]  /*2e00*/  LEA.HI.X.SX32 R49, R53, R44, 0x1, P0 ;  /* 0x0000002c35317211 */ /* 0x000fe400000f0eff */
[C---:B-1----:R-:W-:Y:S01]  /*2e10*/  LEA R4, P0, R67.reuse, R0, 0x1 ;  /* 0x0000000043047211 */ /* 0x042fe200078008ff */
[----:B------:R0:W-:Y:S03]  /*2e20*/  STL [R1+0x104], R85 ;  /* 0x0001045501007387 */ /* 0x0001e60000100800 */
[----:B------:R-:W-:Y:S01]  /*2e30*/  LEA.HI.X.SX32 R5, R67, R44, 0x1, P0 ;  /* 0x0000002c43057211 */ /* 0x000fe200000f0eff */
[----:B------:R-:W-:Y:S04]  /*2e40*/  STL [R1+0x100], R89 ;  /* 0x0001005901007387 */ /* 0x000fe80000100800 */
[----:B------:R1:W-:Y:S04]  /*2e50*/  STL [R1+0xfc], R76 ;  /* 0x0000fc4c01007387 */ /* 0x0003e80000100800 */
[----:B0-----:R0:W5:Y:S04]  /*2e60*/  LDG.E.U16 R85, [R2.64] ;  /* 0x0000000602557981 */ /* 0x001168000c1e1500 */
[----:B------:R0:W5:Y:S04]  /*2e70*/  LDG.E.U16 R93, [R4.64] ;  /* 0x00000006045d7981 */ /* 0x000168000c1e1500 */
[----:B-1----:R1:W5:Y:S01]  /*2e80*/  LDG.E.U16 R76, [R48.64] ;  /* 0x00000006304c7981 */ /* 0x002362000c1e1500 */
[----:B------:R-:W-:-:S04]  /*2e90*/  IMAD R56, R47, 0x2, R67 ;  /* 0x000000022f387824 */ /* 0x000fc800078e0243 */
[----:B------:R-:W-:-:S05]  /*2ea0*/  IMAD R16, R47, 0x2, R56 ;  /* 0x000000022f107824 */ /* 0x000fca00078e0238 */
[----:B------:R-:W-:-:S05]  /*2eb0*/  LEA R50, R47, R16, 0x1 ;  /* 0x000000102f327211 */ /* 0x000fca00078e08ff */
[----:B------:R-:W-:-:S04]  /*2ec0*/  IMAD R55, R47, 0x2, R50 ;  /* 0x000000022f377824 */ /* 0x000fc800078e0232 */
[----:B------:R-:W-:Y:S01]  /*2ed0*/  IMAD R54, R47, 0x2, R55 ;  /* 0x000000022f367824 */ /* 0x000fe200078e0237 */
[----:B0-----:R-:W-:-:S04]  /*2ee0*/  LEA R2, P1, R56, R0, 0x1 ;  /* 0x0000000038027211 */ /* 0x001fc800078208ff */
[----:B------:R-:W-:Y:S02]  /*2ef0*/  LEA R9, R47, R54, 0x1 ;  /* 0x000000362f097211 */ /* 0x000fe400078e08ff */
[----:B------:R-:W-:-:S03]  /*2f00*/  LEA.HI.X.SX32 R3, R56, R44, 0x1, P1 ;  /* 0x0000002c38037211 */ /* 0x000fc600008f0eff */
[C---:B------:R-:W-:Y:S01]  /*2f10*/  IMAD R51, R47.reuse, 0x2, R9 ;  /* 0x000000022f337824 */ /* 0x040fe200078e0209 */
[C---:B-1----:R-:W-:Y:S01]  /*2f20*/  LEA R48, P0, R50.reuse, R0, 0x1 ;  /* 0x0000000032307211 */ /* 0x042fe200078008ff */
[----:B------:R0:W5:Y:S02]  /*2f30*/  LDG.E.U16 R89, [R2.64] ;  /* 0x0000000602597981 */ /* 0x000164000c1e1500 */
[----:B------:R-:W-:Y:S01]  /*2f40*/  IMAD R74, R47, 0x2, R51 ;  /* 0x000000022f4a7824 */ /* 0x000fe200078e0233 */
[----:B------:R-:W-:Y:S02]  /*2f50*/  LEA.HI.X.SX32 R49, R50, R44, 0x1, P0 ;  /* 0x0000002c32317211 */ /* 0x000fe400000f0eff */
[----:B------:R-:W-:Y:S02]  /*2f60*/  LEA R4, P0, R55, R0, 0x1 ;  /* 0x0000000037047211 */ /* 0x000fe400078008ff */
[----:B------:R-:W-:Y:S01]  /*2f70*/  LEA R60, R47, R74, 0x1 ;  /* 0x0000004a2f3c7211 */ /* 0x000fe200078e08ff */
[----:B------:R1:W5:Y:S01]  /*2f80*/  LDG.E.U16 R98, [R48.64] ;  /* 0x0000000630627981 */ /* 0x000362000c1e1500 */
[----:B0-----:R-:W-:-:S02]  /*2f90*/  LEA R2, P1, R54, R0, 0x1 ;  /* 0x0000000036027211 */ /* 0x001fc400078208ff */
[-C--:B------:R-:W-:Y:S02]  /*2fa0*/  LEA.HI.X.SX32 R5, R55, R44.reuse, 0x1, P0 ;  /* 0x0000002c37057211 */ /* 0x080fe400000f0eff */
[----:B------:R-:W-:Y:S01]  /*2fb0*/  LEA.HI.X.SX32 R3, R54, R44, 0x1, P1 ;  /* 0x0000002c36037211 */ /* 0x000fe200008f0eff */
[----:B------:R-:W-:Y:S01]  /*2fc0*/  IMAD R10, R47, 0x2, R60 ;  /* 0x000000022f0a7824 */ /* 0x000fe200078e023c */
[----:B------:R-:W-:Y:S01]  /*2fd0*/  LEA R54, P0, R51, R0, 0x1 ;  /* 0x0000000033367211 */ /* 0x000fe200078008ff */
[----:B------:R0:W5:Y:S02]  /*2fe0*/  LDG.E.U16 R97, [R4.64] ;  /* 0x0000000604617981 */ /* 0x000164000c1e1500 */
[----:B------:R-:W-:Y:S01]  /*2ff0*/  IMAD R61, R47, 0x2, R10 ;  /* 0x000000022f3d7824 */ /* 0x000fe200078e020a */
[----:B------:R-:W-:Y:S01]  /*3000*/  LEA.HI.X.SX32 R55, R51, R44, 0x1, P0 ;  /* 0x0000002c33377211 */ /* 0x000fe200000f0eff */
[----:B------:R0:W5:Y:S01]  /*3010*/  LDG.E.U16 R96, [R2.64] ;  /* 0x0000000602607981 */ /* 0x000162000c1e1500 */
[----:B-1----:R-:W-:-:S02]  /*3020*/  LEA R48, P0, R74, R0, 0x1 ;  /* 0x000000004a307211 */ /* 0x002fc400078008ff */
[----:B------:R-:W-:Y:S02]  /*3030*/  LEA R65, R47, R61, 0x1 ;  /* 0x0000003d2f417211 */ /* 0x000fe400078e08ff */
[----:B------:R-:W-:Y:S02]  /*3040*/  LEA.HI.X.SX32 R49, R74, R44, 0x1, P0 ;  /* 0x0000002c4a317211 */ /* 0x000fe400000f0eff */
[----:B0-----:R-:W-:-:S03]  /*3050*/  LEA R2, P1, R60, R0, 0x1 ;  /* 0x000000003c027211 */ /* 0x001fc600078208ff */
[----:B------:R0:W5:Y:S01]  /*3060*/  LDG.E.U16 R95, [R48.64] ;  /* 0x00000006305f7981 */ /* 0x000162000c1e1500 */
[----:B------:R-:W-:Y:S02]  /*3070*/  LEA.HI.X.SX32 R3, R60, R44, 0x1, P1 ;  /* 0x0000002c3c037211 */ /* 0x000fe400008f0eff */
[----:B------:R-:W-:-:S04]  /*3080*/  LEA R60, P0, R61, R0, 0x1 ;  /* 0x000000003d3c7211 */ /* 0x000fc800078008ff */
[----:B------:R-:W-:Y:S02]  /*3090*/  LEA.HI.X.SX32 R61, R61, R44, 0x1, P0 ;  /* 0x0000002c3d3d7211 */ /* 0x000fe400000f0eff */
[----:B0-----:R-:W-:-:S04]  /*30a0*/  LEA R48, P0, R65, R0, 0x1 ;  /* 0x0000000041307211 */ /* 0x001fc800078008ff */
[----:B------:R-:W-:Y:S01]  /*30b0*/  LEA.HI.X.SX32 R49, R65, R44, 0x1, P0 ;  /* 0x0000002c41317211 */ /* 0x000fe200000f0eff */
[----:B---3--:R-:W-:Y:S04]  /*30c0*/  STL [R1+0xf8], R77 ;  /* 0x0000f84d01007387 */ /* 0x008fe80000100800 */
[----:B--2---:R0:W-:Y:S04]  /*30d0*/  STL [R1+0xf4], R94 ;  /* 0x0000f45e01007387 */ /* 0x0041e80000100800 */
[----:B------:R-:W-:Y:S04]  /*30e0*/  STL [R1+0xf0], R68 ;  /* 0x0000f04401007387 */ /* 0x000fe80000100800 */
[----:B0-----:R-:W2:Y:S04]  /*30f0*/  LDG.E.U16 R94, [R48.64] ;  /* 0x00000006305e7981 */ /* 0x001ea8000c1e1500 */
[----:B----4-:R0:W-:Y:S04]  /*3100*/  STL [R1+0xec], R92 ;  /* 0x0000ec5c01007387 */ /* 0x0101e80000100800 */
[----:B-----5:R1:W-:Y:S04]  /*3110*/  STL [R1+0xe8], R91 ;  /* 0x0000e85b01007387 */ /* 0x0203e80000100800 */
[----:B0-----:R0:W3:Y:S04]  /*3120*/  LDG.E.U16 R92, [R54.64] ;  /* 0x00000006365c7981 */ /* 0x0010e8000c1e1500 */
[----:B-1----:R1:W4:Y:S04]  /*3130*/  LDG.E.U16 R91, [R2.64] ;  /* 0x00000006025b7981 */ /* 0x002328000c1e1500 */
[----:B------:R-:W-:Y:S04]  /*3140*/  STL [R1+0xe4], R85 ;  /* 0x0000e45501007387 */ /* 0x000fe80000100800 */
[----:B------:R-:W-:Y:S04]  /*3150*/  STL [R1+0xe0], R76 ;  /* 0x0000e04c01007387 */ /* 0x000fe80000100800 */
[----:B------:R5:W-:Y:S04]  /*3160*/  STL [R1+0xdc], R93 ;  /* 0x0000dc5d01007387 */ /* 0x000be80000100800 */
[----:B-----5:R5:W2:Y:S01]  /*3170*/  LDG.E.U16 R93, [R60.64] ;  /* 0x000000063c5d7981 */ /* 0x020aa2000c1e1500 */
[----:B------:R-:W-:-:S04]  /*3180*/  IMAD R64, R47, 0x2, R65 ;  /* 0x000000022f407824 */ /* 0x000fc800078e0241 */
[----:B------:R-:W-:-:S05]  /*3190*/  IMAD R11, R47, 0x2, R64 ;  /* 0x000000022f0b7824 */ /* 0x000fca00078e0240 */
[----:B------:R-:W-:-:S05]  /*31a0*/  LEA R62, R47, R11, 0x1 ;  /* 0x0000000b2f3e7211 */ /* 0x000fca00078e08ff */
[----:B------:R-:W-:-:S04]  /*31b0*/  IMAD R63, R47, 0x2, R62 ;  /* 0x000000022f3f7824 */ /* 0x000fc800078e023e */
        /* <DEDUP_REMOVED lines=8> */
[C---:B------:R-:W-:Y:S01]  /*3240*/  IMAD R72, R47.reuse, 0x2, R105 ;  /* 0x000000022f487824 */ /* 0x040fe200078e0269 */
[C---:B------:R-:W-:Y:S01]  /*3250*/  LEA R64, P0, R62.reuse, R0, 0x1 ;  /* 0x000000003e407211 */ /* 0x040fe200078008ff */
[----:B------:R-:W-:Y:S03]  /*3260*/  STL [R1+0xd8], R89 ;  /* 0x0000d85901007387 */ /* 0x000fe60000100800 */
[----:B------:R-:W-:Y:S01]  /*3270*/  LEA R81, R47, R72, 0x1 ;  /* 0x000000482f517211 */ /* 0x000fe200078e08ff */
[----:B------:R1:W2:Y:S01]  /*3280*/  LDG.E.U16 R4, [R2.64] ;  /* 0x0000000602047981 */ /* 0x0002a2000c1e1500 */
[----:B------:R-:W-:Y:S02]  /*3290*/  LEA.HI.X.SX32 R65, R62, R44, 0x1, P0 ;  /* 0x0000002c3e417211 */ /* 0x000fe400000f0eff */
[-C--:B------:R-:W-:Y:S01]  /*32a0*/  LEA R62, P0, R63, R0.reuse, 0x1 ;  /* 0x000000003f3e7211 */ /* 0x080fe200078008ff */
[----:B------:R-:W-:Y:S01]  /*32b0*/  IMAD R71, R47, 0x2, R81 ;  /* 0x000000022f477824 */ /* 0x000fe200078e0251 */
[----:B------:R-:W-:Y:S01]  /*32c0*/  STL [R1+0xd4], R98 ;  /* 0x0000d46201007387 */ /* 0x000fe20000100800 */
[----:B-----5:R-:W-:-:S02]  /*32d0*/  LEA R60, P1, R90, R0, 0x1 ;  /* 0x000000005a3c7211 */ /* 0x020fc400078208ff */
[-C--:B------:R-:W-:Y:S01]  /*32e0*/  LEA.HI.X.SX32 R63, R63, R44.reuse, 0x1, P0 ;  /* 0x0000002c3f3f7211 */ /* 0x080fe200000f0eff */
[----:B------:R5:W-:Y:S01]  /*32f0*/  STL [R1+0xd0], R97 ;  /* 0x0000d06101007387 */ /* 0x000be20000100800 */
[C---:B------:R-:W-:Y:S01]  /*3300*/  IMAD R6, R47.reuse, 0x2, R71 ;  /* 0x000000022f067824 */ /* 0x040fe200078e0247 */
[----:B------:R-:W-:Y:S02]  /*3310*/  LEA.HI.X.SX32 R61, R90, R44, 0x1, P1 ;  /* 0x0000002c5a3d7211 */ /* 0x000fe400008f0eff */
[----:B0-----:R0:W2:Y:S04]  /*3320*/  LDG.E.U16 R55, [R62.64] ;  /* 0x000000063e377981 */ /* 0x0010a8000c1e1500 */
[----:B-----5:R5:W2:Y:S01]  /*3330*/  LDG.E.U16 R97, [R64.64] ;  /* 0x0000000640617981 */ /* 0x020aa2000c1e1500 */
[----:B------:R-:W-:-:S03]  /*3340*/  LEA R45, R47, R6, 0x1 ;  /* 0x000000062f2d7211 */ /* 0x000fc600078e08ff */
[----:B------:R0:W-:Y:S01]  /*3350*/  STL [R1+0xcc], R96 ;  /* 0x0000cc6001007387 */ /* 0x0001e20000100800 */
[----:B-----5:R-:W-:-:S04]  /*3360*/  LEA R64, P0, R75, R0, 0x1 ;  /* 0x000000004b407211 */ /* 0x020fc800078008ff */
[----:B------:R-:W-:Y:S02]  /*3370*/  LEA.HI.X.SX32 R65, R75, R44, 0x1, P0 ;  /* 0x0000002c4b417211 */ /* 0x000fe400000f0eff */
[----:B0-----:R-:W-:-:S03]  /*3380*/  LEA R62, P0, R73, R0, 0x1 ;  /* 0x00000000493e7211 */ /* 0x001fc600078008ff */
[----:B------:R0:W5:Y:S01]  /*3390*/  LDG.E.U16 R96, [R64.64] ;  /* 0x0000000640607981 */ /* 0x000162000c1e1500 */
[----:B------:R-:W-:Y:S02]  /*33a0*/  LEA.HI.X.SX32 R63, R73, R44, 0x1, P0 ;  /* 0x0000002c493f7211 */ /* 0x000fe400000f0eff */
[----:B0-----:R-:W-:-:S04]  /*33b0*/  LEA R64, P0, R45, R0, 0x1 ;  /* 0x000000002d407211 */ /* 0x001fc800078008ff */
[----:B------:R-:W-:Y:S01]  /*33c0*/  LEA.HI.X.SX32 R65, R45, R44, 0x1, P0 ;  /* 0x0000002c2d417211 */ /* 0x000fe200000f0eff */
[----:B------:R-:W-:Y:S01]  /*33d0*/  IMAD R80, R47, 0x2, R45 ;  /* 0x000000022f507824 */ /* 0x000fe200078e022d */
[----:B---3--:R0:W-:Y:S04]  /*33e0*/  STL [R1+0xc8], R92 ;  /* 0x0000c85c01007387 */ /* 0x0081e80000100800 */
[----:B0-----:R0:W3:Y:S04]  /*33f0*/  LDG.E.U16 R92, [R60.64] ;  /* 0x000000063c5c7981 */ /* 0x0010e8000c1e1500 */
[----:B------:R1:W-:Y:S01]  /*3400*/  STL [R1+0xc4], R95 ;  /* 0x0000c45f01007387 */ /* 0x0003e20000100800 */
[----:B0-----:R-:W-:-:S03]  /*3410*/  LEA R60, P1, R72, R0, 0x1 ;  /* 0x00000000483c7211 */ /* 0x001fc600078208ff */
[----:B----4-:R-:W-:Y:S01]  /*3420*/  STL [R1+0xc0], R91 ;  /* 0x0000c05b01007387 */ /* 0x010fe20000100800 */
[----:B------:R-:W-:-:S03]  /*3430*/  LEA.HI.X.SX32 R61, R72, R44, 0x1, P1 ;  /* 0x0000002c483d7211 */ /* 0x000fc600008f0eff */
[----:B-1----:R0:W4:Y:S04]  /*3440*/  LDG.E.U16 R95, [R62.64] ;  /* 0x000000063e5f7981 */ /* 0x002128000c1e1500 */
[----:B--2---:R1:W-:Y:S04]  /*3450*/  STL [R1+0xbc], R93 ;  /* 0x0000bc5d01007387 */ /* 0x0043e80000100800 */
[----:B------:R2:W-:Y:S04]  /*3460*/  STL [R1+0xb8], R94 ;  /* 0x0000b85e01007387 */ /* 0x0005e80000100800 */
[----:B-1----:R1:W4:Y:S04]  /*3470*/  LDG.E.U16 R93, [R60.64] ;  /* 0x000000063c5d7981 */ /* 0x002328000c1e1500 */
[----:B--2---:R2:W4:Y:S01]  /*3480*/  LDG.E.U16 R94, [R64.64] ;  /* 0x00000006405e7981 */ /* 0x004522000c1e1500 */
[----:B------:R-:W-:-:S05]  /*3490*/  IMAD R57, R47, 0x2, R80 ;  /* 0x000000022f397824 */ /* 0x000fca00078e0250 */
[----:B------:R-:W-:-:S05]  /*34a0*/  LEA R7, R47, R57, 0x1 ;  /* 0x000000392f077211 */ /* 0x000fca00078e08ff */
        /* <DEDUP_REMOVED lines=22> */
[----:B------:R-:W-:Y:S01]  /*3610*/  IMAD R54, R47, 0x2, R76 ;  /* 0x000000022f367824 */ /* 0x000fe200078e024c */
[----:B0-----:R-:W-:-:S04]  /*3620*/  LEA R62, P0, R70, R0, 0x1 ;  /* 0x00000000463e7211 */ /* 0x001fc800078008ff */
[----:B------:R-:W-:Y:S02]  /*3630*/  LEA R113, R47, R54, 0x1 ;  /* 0x000000362f717211 */ /* 0x000fe400078e08ff */
[----:B-1----:R-:W-:Y:S02]  /*3640*/  LEA R60, P1, R69, R0, 0x1 ;  /* 0x00000000453c7211 */ /* 0x002fe400078208ff */
[-C--:B------:R-:W-:Y:S01]  /*3650*/  LEA.HI.X.SX32 R63, R70, R44.reuse, 0x1, P0 ;  /* 0x0000002c463f7211 */ /* 0x080fe200000f0eff */
[----:B------:R-:W-:Y:S01]  /*3660*/  IMAD R89, R47, 0x2, R113 ;  /* 0x000000022f597824 */ /* 0x000fe200078e0271 */
[----:B------:R-:W-:-:S03]  /*3670*/  LEA.HI.X.SX32 R61, R69, R44, 0x1, P1 ;  /* 0x0000002c453d7211 */ /* 0x000fc600008f0eff */
[C---:B------:R-:W-:Y:S01]  /*3680*/  IMAD R74, R47.reuse, 0x2, R89 ;  /* 0x000000022f4a7824 */ /* 0x040fe200078e0259 */
[----:B------:R0:W4:Y:S04]  /*3690*/  LDG.E.U16 R69, [R62.64] ;  /* 0x000000063e457981 */ /* 0x000128000c1e1500 */
[----:B------:R-:W-:Y:S01]  /*36a0*/  LEA R49, R47, R74, 0x1 ;  /* 0x0000004a2f317211 */ /* 0x000fe200078e08ff */
[----:B------:R1:W4:Y:S01]  /*36b0*/  LDG.E.U16 R100, [R60.64] ;  /* 0x000000063c647981 */ /* 0x000322000c1e1500 */
[----:B--2---:R-:W-:-:S03]  /*36c0*/  LEA R64, P0, R59, R0, 0x1 ;  /* 0x000000003b407211 */ /* 0x004fc600078008ff */
[----:B------:R-:W-:Y:S01]  /*36d0*/  IMAD R2, R47, 0x2, R49 ;  /* 0x000000022f027824 */ /* 0x000fe200078e0231 */
[----:B------:R-:W-:-:S03]  /*36e0*/  LEA.HI.X.SX32 R65, R59, R44, 0x1, P0 ;  /* 0x0000002c3b417211 */ /* 0x000fc600000f0eff */
[C---:B------:R-:W-:Y:S01]  /*36f0*/  IMAD R90, R47.reuse, 0x2, R2 ;  /* 0x000000022f5a7824 */ /* 0x040fe200078e0202 */
[-C--:B0-----:R-:W-:Y:S01]  /*3700*/  LEA R62, P1, R68, R0.reuse, 0x1 ;  /* 0x00000000443e7211 */ /* 0x081fe200078208ff */
[----:B------:R0:W2:Y:S01]  /*3710*/  LDG.E.U16 R99, [R64.64] ;  /* 0x0000000640637981 */ /* 0x0000a2000c1e1500 */
[C---:B-1----:R-:W-:Y:S02]  /*3720*/  LEA R60, P0, R56.reuse, R0, 0x1 ;  /* 0x00000000383c7211 */ /* 0x042fe400078008ff */
[----:B------:R-:W-:Y:S02]  /*3730*/  LEA R75, R47, R90, 0x1 ;  /* 0x0000005a2f4b7211 */ /* 0x000fe400078e08ff */
[-C--:B------:R-:W-:Y:S02]  /*3740*/  LEA.HI.X.SX32 R61, R56, R44.reuse, 0x1, P0 ;  /* 0x0000002c383d7211 */ /* 0x080fe400000f0eff */
[----:B------:R-:W-:Y:S02]  /*3750*/  LEA.HI.X.SX32 R63, R68, R44, 0x1, P1 ;  /* 0x0000002c443f7211 */ /* 0x000fe400008f0eff */
[----:B0-----:R-:W-:Y:S01]  /*3760*/  LEA R64, P0, R85, R0, 0x1 ;  /* 0x0000000055407211 */ /* 0x001fe200078008ff */
[----:B------:R-:W-:Y:S01]  /*3770*/  IMAD R48, R47, 0x2, R75 ;  /* 0x000000022f307824 */ /* 0x000fe200078e024b */
[----:B------:R-:W-:Y:S02]  /*3780*/  STL [R1+0xb4], R4 ;  /* 0x0000b40401007387 */ /* 0x000fe40000100800 */
[----:B------:R-:W-:-:S02]  /*3790*/  LEA.HI.X.SX32 R65, R85, R44, 0x1, P0 ;  /* 0x0000002c55417211 */ /* 0x000fc400000f0eff */
[----:B------:R0:W-:Y:S01]  /*37a0*/  STL [R1+0xb0], R97 ;  /* 0x0000b06101007387 */ /* 0x0001e20000100800 */
[----:B------:R-:W-:-:S03]  /*37b0*/  IMAD R3, R47, 0x2, R48 ;  /* 0x000000022f037824 */ /* 0x000fc600078e0230 */
[----:B------:R1:W2:Y:S04]  /*37c0*/  LDG.E.U16 R98, [R60.64] ;  /* 0x000000063c627981 */ /* 0x0002a8000c1e1500 */
[----:B------:R-:W-:Y:S04]  /*37d0*/  STL [R1+0xac], R55 ;  /* 0x0000ac3701007387 */ /* 0x000fe80000100800 */
[----:B0-----:R0:W2:Y:S01]  /*37e0*/  LDG.E.U16 R97, [R62.64] ;  /* 0x000000063e617981 */ /* 0x0010a2000c1e1500 */
[----:B-1----:R-:W-:-:S04]  /*37f0*/  LEA R60, P0, R89, R0, 0x1 ;  /* 0x00000000593c7211 */ /* 0x002fc800078008ff */
[----:B------:R-:W-:Y:S02]  /*3800*/  LEA.HI.X.SX32 R61, R89, R44, 0x1, P0 ;  /* 0x0000002c593d7211 */ /* 0x000fe400000f0eff */
[C---:B0-----:R-:W-:Y:S02]  /*3810*/  LEA R62, P1, R90.reuse, R0, 0x1 ;  /* 0x000000005a3e7211 */ /* 0x041fe400078208ff */
[----:B------:R-:W-:Y:S02]  /*3820*/  LEA R91, R47, R3, 0x1 ;  /* 0x000000032f5b7211 */ /* 0x000fe400078e08ff */
[----:B------:R-:W-:-:S03]  /*3830*/  LEA.HI.X.SX32 R63, R90, R44, 0x1, P1 ;  /* 0x0000002c5a3f7211 */ /* 0x000fc600008f0eff */
[----:B------:R-:W-:Y:S01]  /*3840*/  IMAD R73, R47, 0x2, R91 ;  /* 0x000000022f497824 */ /* 0x000fe200078e025b */
[----:B---3--:R-:W-:Y:S04]  /*3850*/  STL [R1+0xa8], R92 ;  /* 0x0000a85c01007387 */ /* 0x008fe80000100800 */
[----:B-----5:R0:W-:Y:S04]  /*3860*/  STL [R1+0xa4], R96 ;  /* 0x0000a46001007387 */ /* 0x0201e80000100800 */
[----:B0-----:R0:W3:Y:S04]  /*3870*/  LDG.E.U16 R96, [R64.64] ;  /* 0x0000000640607981 */ /* 0x0010e8000c1e1500 */
[----:B----4-:R1:W-:Y:S01]  /*3880*/  STL [R1+0xa0], R95 ;  /* 0x0000a05f01007387 */ /* 0x0103e20000100800 */
[----:B0-----:R-:W-:-:S03]  /*3890*/  LEA R64, P0, R91, R0, 0x1 ;  /* 0x000000005b407211 */ /* 0x001fc600078008ff */
[----:B-1----:R0:W4:Y:S01]  /*38a0*/  LDG.E.U16 R95, [R60.64] ;  /* 0x000000063c5f7981 */ /* 0x002122000c1e1500 */
[----:B------:R-:W-:-:S05]  /*38b0*/  LEA.HI.X.SX32 R65, R91, R44, 0x1, P0 ;  /* 0x0000002c5b417211 */ /* 0x000fca00000f0eff */
[----:B------:R1:W5:Y:S04]  /*38c0*/  LDG.E.U16 R91, [R64.64] ;  /* 0x00000006405b7981 */ /* 0x000368000c1e1500 */
[----:B------:R-:W-:Y:S04]  /*38d0*/  STL [R1+0x9c], R93 ;  /* 0x00009c5d01007387 */ /* 0x000fe80000100800 */
[----:B------:R0:W-:Y:S04]  /*38e0*/  STL [R1+0x98], R94 ;  /* 0x0000985e01007387 */ /* 0x0001e80000100800 */
[----:B0-----:R0:W5:Y:S01]  /*38f0*/  LDG.E.U16 R94, [R62.64] ;  /* 0x000000063e5e7981 */ /* 0x001162000c1e1500 */
        /* <DEDUP_REMOVED lines=11> */
[----:B------:R-:W-:Y:S01]  /*39b0*/  IMAD R89, R47, 0x2, R93 ;  /* 0x000000022f597824 */ /* 0x000fe200078e025d */
[-C--:B0-----:R-:W-:Y:S02]  /*39c0*/  LEA R62, P0, R70, R0.reuse, 0x1 ;  /* 0x00000000463e7211 */ /* 0x081fe400078008ff */
[----:B------:R-:W-:Y:S02]  /*39d0*/  LEA R60, P1, R92, R0, 0x1 ;  /* 0x000000005c3c7211 */ /* 0x000fe400078208ff */
[-C--:B------:R-:W-:Y:S02]  /*39e0*/  LEA.HI.X.SX32 R63, R70, R44.reuse, 0x1, P0 ;  /* 0x0000002c463f7211 */ /* 0x080fe400000f0eff */
[----:B------:R-:W-:Y:S02]  /*39f0*/  LEA.HI.X.SX32 R61, R92, R44, 0x1, P1 ;  /* 0x0000002c5c3d7211 */ /* 0x000fe400008f0eff */
[C---:B-1----:R-:W-:Y:S01]  /*3a00*/  LEA R64, P0, R93.reuse, R0, 0x1 ;  /* 0x000000005d407211 */ /* 0x042fe200078008ff */
[----:B------:R0:W5:Y:S03]  /*3a10*/  LDG.E.U16 R101, [R62.64] ;  /* 0x000000063e657981 */ /* 0x000166000c1e1500 */
[----:B------:R-:W-:Y:S01]  /*3a20*/  LEA.HI.X.SX32 R65, R93, R44, 0x1, P0 ;  /* 0x0000002c5d417211 */ /* 0x000fe200000f0eff */
[----:B------:R1:W-:Y:S02]  /*3a30*/  STL [R1+0x94], R69 ;  /* 0x0000944501007387 */ /* 0x0003e40000100800 */
[----:B-1----:R-:W-:-:S05]  /*3a40*/  IMAD R69, R47, 0x2, R89 ;  /* 0x000000022f457824 */ /* 0x002fca00078e0259 */
[C---:B------:R-:W-:Y:S01]  /*3a50*/  LEA R70, R47.reuse, R69, 0x1 ;  /* 0x000000452f467211 */ /* 0x040fe200078e08ff */
[----:B------:R1:W-:Y:S04]  /*3a60*/  STL [R1+0x90], R100 ;  /* 0x0000906401007387 */ /* 0x0003e80000100800 */
[----:B------:R-:W-:Y:S01]  /*3a70*/  IMAD R90, R47, 0x2, R70 ;  /* 0x000000022f5a7824 */ /* 0x000fe200078e0246 */
[----:B--2---:R2:W-:Y:S04]  /*3a80*/  STL [R1+0x8c], R99 ;  /* 0x00008c6301007387 */ /* 0x0045e80000100800 */
[C---:B0-----:R-:W-:Y:S01]  /*3a90*/  LEA R62, P1, R90.reuse, R0, 0x1 ;  /* 0x000000005a3e7211 */ /* 0x041fe200078208ff */
[----:B-1----:R0:W5:Y:S03]  /*3aa0*/  LDG.E.U16 R100, [R60.64] ;  /* 0x000000063c647981 */ /* 0x002166000c1e1500 */
[----:B------:R-:W-:Y:S01]  /*3ab0*/  LEA.HI.X.SX32 R63, R90, R44, 0x1, P1 ;  /* 0x0000002c5a3f7211 */ /* 0x000fe200008f0eff */
[----:B--2---:R1:W2:Y:S01]  /*3ac0*/  LDG.E.U16 R99, [R64.64] ;  /* 0x0000000640637981 */ /* 0x0042a2000c1e1500 */
[----:B0-----:R-:W-:-:S03]  /*3ad0*/  LEA R60, P0, R83, R0, 0x1 ;  /* 0x00000000533c7211 */ /* 0x001fc600078008ff */
[----:B------:R0:W-:Y:S01]  /*3ae0*/  STL [R1+0x88], R98 ;  /* 0x0000886201007387 */ /* 0x0001e20000100800 */
[----:B------:R-:W-:Y:S02]  /*3af0*/  LEA.HI.X.SX32 R61, R83, R44, 0x1, P0 ;  /* 0x0000002c533d7211 */ /* 0x000fe400000f0eff */
[C---:B-1----:R-:W-:Y:S01]  /*3b00*/  LEA R64, P0, R81.reuse, R0, 0x1 ;  /* 0x0000000051407211 */ /* 0x042fe200078008ff */
[----:B------:R1:W-:Y:S03]  /*3b10*/  STL [R1+0x84], R97 ;  /* 0x0000846101007387 */ /* 0x0003e60000100800 */
[----:B------:R-:W-:Y:S01]  /*3b20*/  LEA.HI.X.SX32 R65, R81, R44, 0x1, P0 ;  /* 0x0000002c51417211 */ /* 0x000fe200000f0eff */
[----:B0-----:R0:W2:Y:S04]  /*3b30*/  LDG.E.U16 R98, [R62.64] ;  /* 0x000000063e627981 */ /* 0x0010a8000c1e1500 */
[----:B-1----:R1:W2:Y:S01]  /*3b40*/  LDG.E.U16 R97, [R60.64] ;  /* 0x000000063c617981 */ /* 0x0022a2000c1e1500 */
[----:B0-----:R-:W-:-:S02]  /*3b50*/  LEA R62, P1, R80, R0, 0x1 ;  /* 0x00000000503e7211 */ /* 0x001fc400078208ff */
[----:B-1----:R-:W-:Y:S02]  /*3b60*/  LEA R60, P0, R78, R0, 0x1 ;  /* 0x000000004e3c7211 */ /* 0x002fe400078008ff */
[-C--:B------:R-:W-:Y:S02]  /*3b70*/  LEA.HI.X.SX32 R63, R80, R44.reuse, 0x1, P1 ;  /* 0x0000002c503f7211 */ /* 0x080fe400008f0eff */
[----:B------:R-:W-:Y:S01]  /*3b80*/  LEA.HI.X.SX32 R61, R78, R44, 0x1, P0 ;  /* 0x0000002c4e3d7211 */ /* 0x000fe200000f0eff */
[----:B------:R-:W-:Y:S01]  /*3b90*/  IMAD R90, R47, 0x2, R90 ;  /* 0x000000022f5a7824 */ /* 0x000fe200078e025a */
[----:B---3--:R0:W-:Y:S04]  /*3ba0*/  STL [R1+0x80], R96 ;  /* 0x0000806001007387 */ /* 0x0081e80000100800 */
[----:B0-----:R0:W3:Y:S04]  /*3bb0*/  LDG.E.U16 R96, [R64.64] ;  /* 0x0000000640607981 */ /* 0x0010e8000c1e1500 */
[----:B----4-:R1:W-:Y:S01]  /*3bc0*/  STL [R1+0x7c], R95 ;  /* 0x00007c5f01007387 */ /* 0x0103e20000100800 */
[----:B0-----:R-:W-:-:S03]  /*3bd0*/  LEA R64, P1, R79, R0, 0x1 ;  /* 0x000000004f407211 */ /* 0x001fc600078208ff */
[----:B-1----:R0:W4:Y:S01]  /*3be0*/  LDG.E.U16 R95, [R62.64] ;  /* 0x000000063e5f7981 */ /* 0x002122000c1e1500 */
[----:B------:R-:W-:-:S05]  /*3bf0*/  LEA.HI.X.SX32 R65, R79, R44, 0x1, P1 ;  /* 0x0000002c4f417211 */ /* 0x000fca00008f0eff */
[----:B------:R1:W4:Y:S01]  /*3c00*/  LDG.E.U16 R93, [R64.64] ;  /* 0x00000006405d7981 */ /* 0x000322000c1e1500 */
[----:B0-----:R-:W-:-:S03]  /*3c10*/  LEA R62, P0, R66, R0, 0x1 ;  /* 0x00000000423e7211 */ /* 0x001fc600078008ff */
[----:B-----5:R0:W-:Y:S01]  /*3c20*/  STL [R1+0x78], R94 ;  /* 0x0000785e01007387 */ /* 0x0201e20000100800 */
[----:B------:R-:W-:Y:S02]  /*3c30*/  LEA.HI.X.SX32 R63, R66, R44, 0x1, P0 ;  /* 0x0000002c423f7211 */ /* 0x000fe400000f0eff */
[C---:B------:R-:W-:Y:S01]  /*3c40*/  LEA R66, P0, R67.reuse, R0, 0x1 ;  /* 0x0000000043427211 */ /* 0x040fe200078008ff */
[----:B0-----:R0:W5:Y:S03]  /*3c50*/  LDG.E.U16 R94, [R60.64] ;  /* 0x000000063c5e7981 */ /* 0x001166000c1e1500 */
[----:B------:R-:W-:Y:S01]  /*3c60*/  LEA.HI.X.SX32 R67, R67, R44, 0x1, P0 ;  /* 0x0000002c43437211 */ /* 0x000fe200000f0eff */
[----:B------:R1:W-:Y:S04]  /*3c70*/  STL [R1+0x74], R91 ;  /* 0x0000745b01007387 */ /* 0x0003e80000100800 */
[----:B------:R1:W5:Y:S01]  /*3c80*/  LDG.E.U16 R92, [R62.64] ;  /* 0x000000063e5c7981 */ /* 0x000362000c1e1500 */
[----:B0-----:R-:W-:-:S03]  /*3c90*/  LEA R60, P1, R77, R0, 0x1 ;  /* 0x000000004d3c7211 */ /* 0x001fc600078208ff */
[----:B------:R0:W5:Y:S01]  /*3ca0*/  LDG.E.U16 R83, [R66.64] ;  /* 0x0000000642537981 */ /* 0x000162000c1e1500 */
[----:B------:R-:W-:Y:S02]  /*3cb0*/  LEA.HI.X.SX32 R61, R77, R44, 0x1, P1 ;  /* 0x0000002c4d3d7211 */ /* 0x000fe400008f0eff */
[-C--:B-1----:R-:W-:Y:S02]  /*3cc0*/  LEA R64, P1, R76, R0.reuse, 0x1 ;  /* 0x000000004c407211 */ /* 0x082fe400078208ff */
[----:B------:R-:W-:Y:S01]  /*3cd0*/  LEA R62, P0, R74, R0, 0x1 ;  /* 0x000000004a3e7211 */ /* 0x000fe200078008ff */
[----:B------:R1:W5:Y:S01]  /*3ce0*/  LDG.E.U16 R91, [R60.64] ;  /* 0x000000063c5b7981 */ /* 0x000362000c1e1500 */
[-C--:B------:R-:W-:Y:S02]  /*3cf0*/  LEA.HI.X.SX32 R65, R76, R44.reuse, 0x1, P1 ;  /* 0x0000002c4c417211 */ /* 0x080fe400008f0eff */
[----:B------:R-:W-:Y:S02]  /*3d00*/  LEA.HI.X.SX32 R63, R74, R44, 0x1, P0 ;  /* 0x0000002c4a3f7211 */ /* 0x000fe400000f0eff */
[-C--:B0-----:R-:W-:Y:S01]  /*3d10*/  LEA R66, P0, R73, R0.reuse, 0x1 ;  /* 0x0000000049427211 */ /* 0x081fe200078008ff */
[----:B------:R0:W5:Y:S01]  /*3d20*/  LDG.E.U16 R81, [R64.64] ;  /* 0x0000000640517981 */ /* 0x000162000c1e1500 */
[----:B-1----:R-:W-:-:S03]  /*3d30*/  LEA R60, P1, R75, R0, 0x1 ;  /* 0x000000004b3c7211 */ /* 0x002fc600078208ff */
[----:B------:R1:W5:Y:S01]  /*3d40*/  LDG.E.U16 R80, [R62.64] ;  /* 0x000000063e507981 */ /* 0x000362000c1e1500 */
[-C--:B------:R-:W-:Y:S02]  /*3d50*/  LEA.HI.X.SX32 R61, R75, R44.reuse, 0x1, P1 ;  /* 0x0000002c4b3d7211 */ /* 0x080fe400008f0eff */
[----:B------:R-:W-:-:S03]  /*3d60*/  LEA.HI.X.SX32 R67, R73, R44, 0x1, P0 ;  /* 0x0000002c49437211 */ /* 0x000fc600000f0eff */
[----:B------:R0:W5:Y:S01]  /*3d70*/  LDG.E.U16 R79, [R60.64] ;  /* 0x000000063c4f7981 */ /* 0x000162000c1e1500 */
[----:B-1----:R-:W-:-:S03]  /*3d80*/  LEA R62, P0, R72, R0, 0x1 ;  /* 0x00000000483e7211 */ /* 0x002fc600078008ff */
[----:B------:R1:W5:Y:S01]  /*3d90*/  LDG.E.U16 R78, [R66.64] ;  /* 0x00000006424e7981 */ /* 0x000362000c1e1500 */
[----:B------:R-:W-:Y:S02]  /*3da0*/  LEA.HI.X.SX32 R63, R72, R44, 0x1, P0 ;  /* 0x0000002c483f7211 */ /* 0x000fe400000f0eff */
[----:B0-----:R-:W-:-:S03]  /*3db0*/  LEA R60, P1, R85, R0, 0x1 ;  /* 0x00000000553c7211 */ /* 0x001fc600078208ff */
[----:B------:R0:W5:Y:S01]  /*3dc0*/  LDG.E.U16 R77, [R62.64] ;  /* 0x000000063e4d7981 */ /* 0x000162000c1e1500 */
[----:B------:R-:W-:Y:S02]  /*3dd0*/  LEA R64, P0, R89, R0, 0x1 ;  /* 0x0000000059407211 */ /* 0x000fe400078008ff */
[-C--:B------:R-:W-:Y:S02]  /*3de0*/  LEA.HI.X.SX32 R61, R85, R44.reuse, 0x1, P1 ;  /* 0x0000002c553d7211 */ /* 0x080fe400008f0eff */
[----:B------:R-:W-:-:S03]  /*3df0*/  LEA.HI.X.SX32 R65, R89, R44, 0x1, P0 ;  /* 0x0000002c59417211 */ /* 0x000fc600000f0eff */
[----:B------:R1:W5:Y:S01]  /*3e00*/  LDG.E.U16 R76, [R60.64] ;  /* 0x000000063c4c7981 */ /* 0x000362000c1e1500 */
[----:B0-----:R-:W-:-:S03]  /*3e10*/  LEA R62, P1, R90, R0, 0x1 ;  /* 0x000000005a3e7211 */ /* 0x001fc600078208ff */
[----:B------:R0:W5:Y:S01]  /*3e20*/  LDG.E.U16 R75, [R64.64] ;  /* 0x00000006404b7981 */ /* 0x000162000c1e1500 */
[----:B------:R-:W-:Y:S02]  /*3e30*/  LEA.HI.X.SX32 R63, R90, R44, 0x1, P1 ;  /* 0x0000002c5a3f7211 */ /* 0x000fe400008f0eff */
[----:B-1----:R-:W-:-:S03]  /*3e40*/  LEA R60, P0, R71, R0, 0x1 ;  /* 0x00000000473c7211 */ /* 0x002fc600078008ff */
[----:B------:R1:W5:Y:S01]  /*3e50*/  LDG.E.U16 R74, [R62.64] ;  /* 0x000000063e4a7981 */ /* 0x000362000c1e1500 */
[----:B------:R-:W-:Y:S02]  /*3e60*/  LEA.HI.X.SX32 R61, R71, R44, 0x1, P0 ;  /* 0x0000002c473d7211 */ /* 0x000fe400000f0eff */
[----:B0-----:R-:W-:-:S03]  /*3e70*/  LEA R64, P0, R57, R0, 0x1 ;  /* 0x0000000039407211 */ /* 0x001fc600078008ff */
[----:B------:R0:W5:Y:S01]  /*3e80*/  LDG.E.U16 R73, [R60.64] ;  /* 0x000000063c497981 */ /* 0x000162000c1e1500 */
[----:B------:R-:W-:Y:S02]  /*3e90*/  LEA.HI.X.SX32 R65, R57, R44, 0x1, P0 ;  /* 0x0000002c39417211 */ /* 0x000fe400000f0eff */
[----:B-1----:R-:W-:-:S03]  /*3ea0*/  LEA R62, P1, R58, R0, 0x1 ;  /* 0x000000003a3e7211 */ /* 0x002fc600078208ff */
[----:B------:R1:W5:Y:S01]  /*3eb0*/  LDG.E.U16 R72, [R64.64] ;  /* 0x0000000640487981 */ /* 0x000362000c1e1500 */
[----:B0-----:R-:W-:Y:S02]  /*3ec0*/  LEA R60, P0, R52, R0, 0x1 ;  /* 0x00000000343c7211 */ /* 0x001fe400078008ff */
[-C--:B------:R-:W-:Y:S02]  /*3ed0*/  LEA.HI.X.SX32 R63, R58, R44.reuse, 0x1, P1 ;  /* 0x0000002c3a3f7211 */ /* 0x080fe400008f0eff */
[----:B------:R-:W-:Y:S02]  /*3ee0*/  LEA.HI.X.SX32 R61, R52, R44, 0x1, P0 ;  /* 0x0000002c343d7211 */ /* 0x000fe400000f0eff */
[CC--:B-1----:R-:W-:Y:S01]  /*3ef0*/  LEA R64, P1, R53.reuse, R0.reuse, 0x1 ;  /* 0x0000000035407211 */ /* 0x0c2fe200078208ff */
[----:B------:R0:W5:Y:S01]  /*3f00*/  LDG.E.U16 R71, [R62.64] ;  /* 0x000000063e477981 */ /* 0x000162000c1e1500 */
[C---:B------:R-:W-:Y:S02]  /*3f10*/  LEA R52, P0, R50.reuse, R0, 0x1 ;  /* 0x0000000032347211 */ /* 0x040fe400078008ff */
[-C--:B------:R-:W-:Y:S01]  /*3f20*/  LEA.HI.X.SX32 R65, R53, R44.reuse, 0x1, P1 ;  /* 0x0000002c35417211 */ /* 0x080fe200008f0eff */
[----:B------:R1:W5:Y:S01]  /*3f30*/  LDG.E.U16 R67, [R60.64] ;  /* 0x000000063c437981 */ /* 0x000362000c1e1500 */
[----:B------:R-:W-:-:S02]  /*3f40*/  LEA.HI.X.SX32 R53, R50, R44, 0x1, P0 ;  /* 0x0000002c32357211 */ /* 0x000fc400000f0eff */
[-C--:B------:R-:W-:Y:S01]  /*3f50*/  LEA R50, P0, R54, R0.reuse, 0x1 ;  /* 0x0000000036327211 */ /* 0x080fe200078008ff */
[----:B------:R0:W5:Y:S04]  /*3f60*/  LDG.E.U16 R66, [R64.64] ;  /* 0x0000000640427981 */ /* 0x000168000c1e1500 */
[----:B------:R0:W5:Y:S01]  /*3f70*/  LDG.E.U16 R57, [R52.64] ;  /* 0x0000000634397981 */ /* 0x000162000c1e1500 */
[----:B-1----:R-:W-:-:S04]  /*3f80*/  LEA R60, P1, R51, R0, 0x1 ;  /* 0x00000000333c7211 */ /* 0x002fc800078208ff */
[-C--:B------:R-:W-:Y:S02]  /*3f90*/  LEA.HI.X.SX32 R61, R51, R44.reuse, 0x1, P1 ;  /* 0x0000002c333d7211 */ /* 0x080fe400008f0eff */
[----:B------:R-:W-:Y:S02]  /*3fa0*/  LEA.HI.X.SX32 R51, R54, R44, 0x1, P0 ;  /* 0x0000002c36337211 */ /* 0x000fe400000f0eff */
[C---:B0-----:R-:W-:Y:S01]  /*3fb0*/  LEA R52, P1, R49.reuse, R0, 0x1 ;  /* 0x0000000031347211 */ /* 0x041fe200078208ff */
[----:B------:R0:W5:Y:S03]  /*3fc0*/  LDG.E.U16 R65, [R60.64] ;  /* 0x000000063c417981 */ /* 0x000166000c1e1500 */
[----:B------:R-:W-:Y:S01]  /*3fd0*/  LEA.HI.X.SX32 R53, R49, R44, 0x1, P1 ;  /* 0x0000002c31357211 */ /* 0x000fe200008f0eff */
[----:B------:R-:W-:Y:S01]  /*3fe0*/  STL [R1+0x70], R101 ;  /* 0x0000706501007387 */ /* 0x000fe20000100800 */
[----:B------:R-:W-:-:S03]  /*3ff0*/  LEA R62, P1, R45, R0, 0x1 ;  /* 0x000000002d3e7211 */ /* 0x000fc600078208ff */
[----:B------:R1:W5:Y:S01]  /*4000*/  LDG.E.U16 R64, [R50.64] ;  /* 0x0000000632407981 */ /* 0x000362000c1e1500 */
[----:B0-----:R-:W-:-:S03]  /*4010*/  LEA R60, P0, R48, R0, 0x1 ;  /* 0x00000000303c7211 */ /* 0x001fc600078008ff */
[----:B------:R0:W5:Y:S01]  /*4020*/  LDG.E.U16 R58, [R52.64] ;  /* 0x00000006343a7981 */ /* 0x000162000c1e1500 */
[-C--:B------:R-:W-:Y:S02]  /*4030*/  LEA.HI.X.SX32 R61, R48, R44.reuse, 0x1, P0 ;  /* 0x0000002c303d7211 */ /* 0x080fe400000f0eff */
[----:B------:R-:W-:-:S03]  /*4040*/  LEA.HI.X.SX32 R63, R45, R44, 0x1, P1 ;  /* 0x0000002c2d3f7211 */ /* 0x000fc600008f0eff */
[----:B------:R-:W5:Y:S04]  /*4050*/  LDG.E.U16 R125, [R60.64] ;  /* 0x000000063c7d7981 */ /* 0x000f68000c1e1500 */
[----:B------:R-:W5:Y:S04]  /*4060*/  LDG.E.U16 R124, [R62.64] ;  /* 0x000000063e7c7981 */ /* 0x000f68000c1e1500 */
[----:B------:R-:W-:Y:S04]  /*4070*/  STL [R1+0x6c], R100 ;  /* 0x00006c6401007387 */ /* 0x000fe80000100800 */
[----:B--2---:R-:W-:Y:S04]  /*4080*/  STL [R1+0x68], R99 ;  /* 0x0000686301007387 */ /* 0x004fe80000100800 */
[----:B------:R-:W-:Y:S04]  /*4090*/  STL [R1+0x64], R98 ;  /* 0x0000646201007387 */ /* 0x000fe80000100800 */
[----:B------:R-:W-:Y:S01]  /*40a0*/  STL [R1+0x60], R97 ;  /* 0x0000606101007387 */ /* 0x000fe20000100800 */
[----:B------:R-:W-:-:S04]  /*40b0*/  LEA R48, P0, R55, R0, 0x1 ;  /* 0x0000000037307211 */ /* 0x000fc800078008ff */
[----:B------:R-:W-:Y:S02]  /*40c0*/  LEA.HI.X.SX32 R49, R55, R44, 0x1, P0 ;  /* 0x0000002c37317211 */ /* 0x000fe400000f0eff */
[-C--:B-1----:R-:W-:Y:S02]  /*40d0*/  LEA R50, P0, R59, R0.reuse, 0x1 ;  /* 0x000000003b327211 */ /* 0x082fe400078008ff */
[----:B0-----:R-:W-:Y:S02]  /*40e0*/  LEA R52, P1, R69, R0, 0x1 ;  /* 0x0000000045347211 */ /* 0x001fe400078208ff */
[-C--:B------:R-:W-:Y:S02]  /*40f0*/  LEA.HI.X.SX32 R51, R59, R44.reuse, 0x1, P0 ;  /* 0x0000002c3b337211 */ /* 0x080fe400000f0eff */
[----:B------:R-:W-:-:S03]  /*4100*/  LEA.HI.X.SX32 R53, R69, R44, 0x1, P1 ;  /* 0x0000002c45357211 */ /* 0x000fc600008f0eff */
[----:B------:R-:W2:Y:S04]  /*4110*/  LDG.E.U16 R69, [R50.64] ;  /* 0x0000000632457981 */ /* 0x000ea8000c1e1500 */
[----:B---3--:R-:W-:Y:S04]  /*4120*/  STL [R1+0x5c], R96 ;  /* 0x00005c6001007387 */ /* 0x008fe80000100800 */
[----:B----4-:R-:W-:Y:S04]  /*4130*/  STL [R1+0x58], R95 ;  /* 0x0000585f01007387 */ /* 0x010fe80000100800 */
[----:B-----5:R-:W-:Y:S04]  /*4140*/  STL [R1+0x54], R94 ;  /* 0x0000545e01007387 */ /* 0x020fe80000100800 */
[----:B------:R-:W-:Y:S04]  /*4150*/  STL [R1+0x50], R93 ;  /* 0x0000505d01007387 */ /* 0x000fe80000100800 */
        /* <DEDUP_REMOVED lines=11> */
[----:B------:R0:W-:Y:S04]  /*4210*/  STL [R1+0x850], R125 ;  /* 0x0008507d01007387 */ /* 0x0001e80000100800 */
[----:B0-----:R-:W3:Y:S04]  /*4220*/  LDL.LU R125, [R1+0x230] ;  /* 0x00023000017d7983 */ /* 0x001ee80000300800 */
[----:B------:R-:W-:Y:S04]  /*4230*/  STL [R1+0x20], R73 ;  /* 0x0000204901007387 */ /* 0x000fe80000100800 */
[----:B------:R0:W-:Y:S04]  /*4240*/  STL [R1+0x854], R124 ;  /* 0x0008547c01007387 */ /* 0x0001e80000100800 */
[----:B------:R-:W-:Y:S04]  /*4250*/  STL [R1+0x1c], R72 ;  /* 0x00001c4801007387 */ /* 0x000fe80000100800 */
[----:B0-----:R-:W4:Y:S04]  /*4260*/  LDL.LU R124, [R1+0x23c] ;  /* 0x00023c00017c7983 */ /* 0x001f280000300800 */
[----:B------:R0:W-:Y:S04]  /*4270*/  STL [R1+0x18], R71 ;  /* 0x0000184701007387 */ /* 0x0001e80000100800 */
[----:B0-----:R-:W5:Y:S01]  /*4280*/  LDG.E.U16 R71, [R48.64] ;  /* 0x0000000630477981 */ /* 0x001f62000c1e1500 */
[----:B------:R-:W-:-:S03]  /*4290*/  LEA R90, R47, R90, 0x1 ;  /* 0x0000005a2f5a7211 */ /* 0x000fc600078e08ff */
[----:B------:R-:W-:Y:S01]  /*42a0*/  STL [R1+0x14], R67 ;  /* 0x0000144301007387 */ /* 0x000fe20000100800 */
[----:B------:R-:W-:-:S04]  /*42b0*/  LEA R54, P0, R90, R0, 0x1 ;  /* 0x000000005a367211 */ /* 0x000fc800078008ff */
[----:B------:R-:W-:-:S05]  /*42c0*/  LEA.HI.X.SX32 R55, R90, R44, 0x1, P0 ;  /* 0x0000002c5a377211 */ /* 0x000fca00000f0eff */
[----:B------:R0:W2:Y:S04]  /*42d0*/  LDG.E.U16 R45, [R54.64] ;  /* 0x00000006362d7981 */ /* 0x0000a8000c1e1500 */
[----:B-----5:R1:W-:Y:S04]  /*42e0*/  STL [R1+0x858], R71 ;  /* 0x0008584701007387 */ /* 0x0203e80000100800 */
[----:B-1----:R-:W5:Y:S04]  /*42f0*/  LDL.LU R71, [R1+0x240] ;  /* 0x0002400001477983 */ /* 0x002f680000300800 */
[----:B------:R-:W-:Y:S04]  /*4300*/  STL [R1+0x10], R66 ;  /* 0x0000104201007387 */ /* 0x000fe80000100800 */
[----:B--2---:R1:W-:Y:S04]  /*4310*/  STL [R1+0x85c], R69 ;  /* 0x00085c4501007387 */ /* 0x0043e80000100800 */
[----:B------:R2:W-:Y:S01]  /*4320*/  STL [R1+0xc], R57 ;  /* 0x00000c3901007387 */ /* 0x0005e20000100800 */
[----:B0-----:R-:W-:-:S03]  /*4330*/  LEA R54, P0, R88, R0, 0x1 ;  /* 0x0000000058367211 */ /* 0x001fc600078008ff */
[----:B-1----:R-:W3:Y:S04]  /*4340*/  LDL.LU R69, [R1+0x1e0] ;  /* 0x0001e00001457983 */ /* 0x002ee80000300800 */
[----:B--2---:R0:W2:Y:S01]  /*4350*/  LDG.E.U16 R57, [R52.64] ;  /* 0x0000000634397981 */ /* 0x0040a2000c1e1500 */
[----:B------:R-:W-:Y:S02]  /*4360*/  LEA.HI.X.SX32 R55, R88, R44, 0x1, P0 ;  /* 0x0000002c58377211 */ /* 0x000fe400000f0eff */
[-C--:B------:R-:W-:Y:S02]  /*4370*/  LEA R48, P1, R87, R0.reuse, 0x1 ;  /* 0x0000000057307211 */ /* 0x080fe400078208ff */
[-C--:B------:R-:W-:Y:S02]  /*4380*/  LEA R50, P3, R84, R0.reuse, 0x1 ;  /* 0x0000000054327211 */ /* 0x080fe400078608ff */
[----:B0-----:R-:W-:-:S02]  /*4390*/  LEA R52, P2, R86, R0, 0x1 ;  /* 0x0000000056347211 */ /* 0x001fc400078408ff */
[-C--:B------:R-:W-:Y:S02]  /*43a0*/  LEA.HI.X.SX32 R49, R87, R44.reuse, 0x1, P1 ;  /* 0x0000002c57317211 */ /* 0x080fe400008f0eff */
[-C--:B------:R-:W-:Y:S02]  /*43b0*/  LEA.HI.X.SX32 R53, R86, R44.reuse, 0x1, P2 ;  /* 0x0000002c56357211 */ /* 0x080fe400010f0eff */
[----:B------:R-:W-:Y:S02]  /*43c0*/  LEA.HI.X.SX32 R51, R84, R44, 0x1, P3 ;  /* 0x0000002c54337211 */ /* 0x000fe400018f0eff */
[CC--:B------:R-:W-:Y:S02]  /*43d0*/  LEA R62, P1, R41.reuse, R0.reuse, 0x1 ;  /* 0x00000000293e7211 */ /* 0x0c0fe400078208ff */
[----:B------:R-:W-:Y:S02]  /*43e0*/  LEA R60, P2, R42, R0, 0x1 ;  /* 0x000000002a3c7211 */ /* 0x000fe400078408ff */
[----:B------:R-:W-:-:S02]  /*43f0*/  LEA.HI.X.SX32 R63, R41, R44, 0x1, P1 ;  /* 0x0000002c293f7211 */ /* 0x000fc400008f0eff */
[----:B------:R-:W-:Y:S02]  /*4400*/  LEA.HI.X.SX32 R61, R42, R44, 0x1, P2 ;  /* 0x0000002c2a3d7211 */ /* 0x000fe400010f0eff */
[CC--:B------:R-:W-:Y:S02]  /*4410*/  LEA R72, P1, R38.reuse, R0.reuse, 0x1 ;  /* 0x0000000026487211 */ /* 0x0c0fe400078208ff */
[C---:B------:R-:W-:Y:S02]  /*4420*/  LEA R66, P2, R39.reuse, R0, 0x1 ;  /* 0x0000000027427211 */ /* 0x040fe400078408ff */
[-C--:B------:R-:W-:Y:S02]  /*4430*/  LEA.HI.X.SX32 R73, R38, R44.reuse, 0x1, P1 ;  /* 0x0000002c26497211 */ /* 0x080fe400008f0eff */
[----:B------:R-:W-:Y:S02]  /*4440*/  LEA.HI.X.SX32 R67, R39, R44, 0x1, P2 ;  /* 0x0000002c27437211 */ /* 0x000fe400010f0eff */
[----:B------:R-:W-:-:S04]  /*4450*/  LEA R76, P1, R34, R0, 0x1 ;  /* 0x00000000224c7211 */ /* 0x000fc800078208ff */
[----:B------:R-:W-:Y:S02]  /*4460*/  LEA.HI.X.SX32 R77, R34, R44, 0x1, P1 ;  /* 0x0000002c224d7211 */ /* 0x000fe400008f0eff */
[----:B------:R-:W-:-:S04]  /*4470*/  LEA R80, P1, R30, R0, 0x1 ;  /* 0x000000001e507211 */ /* 0x000fc800078208ff */
[----:B------:R-:W-:Y:S01]  /*4480*/  LEA.HI.X.SX32 R81, R30, R44, 0x1, P1 ;  /* 0x0000002c1e517211 */ /* 0x000fe200008f0eff */
[----:B--2---:R0:W-:Y:S04]  /*4490*/  STL [R1+0x860], R57 ;  /* 0x0008603901007387 */ /* 0x0041e80000100800 */
[----:B------:R-:W-:Y:S04]  /*44a0*/  STL [R1+0x8], R65 ;  /* 0x0000084101007387 */ /* 0x000fe80000100800 */
[----:B0-----:R-:W3:Y:S04]  /*44b0*/  LDL.LU R57, [R1+0x1ec] ;  /* 0x0001ec0001397983 */ /* 0x001ee80000300800 */
[----:B------:R0:W-:Y:S04]  /*44c0*/  STL [R1+0x864], R45 ;  /* 0x0008642d01007387 */ /* 0x0001e80000100800 */
[----:B------:R-:W-:Y:S04]  /*44d0*/  STL [R1+0x4], R64 ;  /* 0x0000044001007387 */ /* 0x000fe80000100800 */
[----:B0-----:R-:W3:Y:S04]  /*44e0*/  LDL.LU R45, [R1+0x1f0] ;  /* 0x0001f000012d7983 */ /* 0x001ee80000300800 */
[----:B------:R-:W-:Y:S04]  /*44f0*/  STL [R1], R58 ;  /* 0x0000003a01007387 */ /* 0x000fe80000100800 */
[----:B------:R0:W-:Y:S04]  /*4500*/  STL [R1+0x86c], R54 ;  /* 0x00086c3601007387 */ /* 0x0001e80000100800 */
[----:B0-----:R-:W3:Y:S04]  /*4510*/  LDL.LU R54, [R1+0x24c] ;  /* 0x00024c0001367983 */ /* 0x001ee80000300800 */
[----:B------:R0:W-:Y:S04]  /*4520*/  STL [R1+0x868], R55 ;  /* 0x0008683701007387 */ /* 0x0001e80000100800 */
[----:B0-----:R-:W3:Y:S04]  /*4530*/  LDL.LU R55, [R1+0x250] ;  /* 0x0002500001377983 */ /* 0x001ee80000300800 */
[----:B------:R0:W-:Y:S04]  /*4540*/  STL [R1+0x874], R48 ;  /* 0x0008743001007387 */ /* 0x0001e80000100800 */
[----:B0-----:R-:W3:Y:S01]  /*4550*/  LDL.LU R48, [R1+0x25c] ;  /* 0x00025c0001307983 */ /* 0x001ee20000300800 */
[----:B------:R-:W-:-:S02]  /*4560*/  LEA R64, P0, R82, R0, 0x1 ;  /* 0x0000000052407211 */ /* 0x000fc400078008ff */
[C---:B------:R-:W-:Y:S02]  /*4570*/  LEA R58, P3, R43.reuse, R0, 0x1 ;  /* 0x000000002b3a7211 */ /* 0x040fe400078608ff */
[-C--:B------:R-:W-:Y:S02]  /*4580*/  LEA.HI.X.SX32 R65, R82, R44.reuse, 0x1, P0 ;  /* 0x0000002c52417211 */ /* 0x080fe400000f0eff */
[----:B------:R-:W-:Y:S02]  /*4590*/  LEA.HI.X.SX32 R59, R43, R44, 0x1, P3 ;  /* 0x0000002c2b3b7211 */ /* 0x000fe400018f0eff */
[CC--:B------:R-:W-:Y:S02]  /*45a0*/  LEA R74, P0, R37.reuse, R0.reuse, 0x1 ;  /* 0x00000000254a7211 */ /* 0x0c0fe400078008ff */
[----:B------:R-:W-:Y:S02]  /*45b0*/  LEA R42, P3, R40, R0, 0x1 ;  /* 0x00000000282a7211 */ /* 0x000fe400078608ff */
[----:B------:R-:W-:-:S02]  /*45c0*/  LEA.HI.X.SX32 R75, R37, R44, 0x1, P0 ;  /* 0x0000002c254b7211 */ /* 0x000fc400000f0eff */
[----:B------:R-:W-:Y:S02]  /*45d0*/  LEA.HI.X.SX32 R43, R40, R44, 0x1, P3 ;  /* 0x0000002c282b7211 */ /* 0x000fe400018f0eff */
[-C--:B------:R-:W-:Y:S02]  /*45e0*/  LEA R78, P0, R33, R0.reuse, 0x1 ;  /* 0x00000000214e7211 */ /* 0x080fe400078008ff */
[-C--:B------:R-:W-:Y:S02]  /*45f0*/  LEA R40, P2, R35, R0.reuse, 0x1 ;  /* 0x0000000023287211 */ /* 0x080fe400078408ff */
[----:B------:R-:W-:Y:S02]  /*4600*/  LEA R38, P3, R36, R0, 0x1 ;  /* 0x0000000024267211 */ /* 0x000fe400078608ff */
[-C--:B------:R-:W-:Y:S02]  /*4610*/  LEA.HI.X.SX32 R79, R33, R44.reuse, 0x1, P0 ;  /* 0x0000002c214f7211 */ /* 0x080fe400000f0eff */
        /* <DEDUP_REMOVED lines=10> */
[-C--:B------:R-:W-:Y:S02]  /*46c0*/  LEA R32, P2, R27, R0.reuse, 0x1 ;  /* 0x000000001b207211 */ /* 0x080fe400078408ff */
[----:B------:R-:W-:Y:S01]  /*46d0*/  LEA R30, P3, R28, R0, 0x1 ;  /* 0x000000001c1e7211 */ /* 0x000fe200078608ff */
[----:B------:R-:W-:Y:S01]  /*46e0*/  IMAD R47, R47, 0x2, R90 ;  /* 0x000000022f2f7824 */ /* 0x000fe200078e025a */
[----:B------:R-:W-:-:S02]  /*46f0*/  LEA.HI.X.SX32 R87, R25, R44, 0x1, P0 ;  /* 0x0000002c19577211 */ /* 0x000fc400000f0eff */
[-C--:B------:R-:W-:Y:S02]  /*4700*/  LEA.HI.X.SX32 R85, R26, R44.reuse, 0x1, P1 ;  /* 0x0000002c1a557211 */ /* 0x080fe400008f0eff */
[-C--:B------:R-:W-:Y:S02]  /*4710*/  LEA.HI.X.SX32 R33, R27, R44.reuse, 0x1, P2 ;  /* 0x0000002c1b217211 */ /* 0x080fe400010f0eff */
[----:B------:R-:W-:Y:S02]  /*4720*/  LEA.HI.X.SX32 R31, R28, R44, 0x1, P3 ;  /* 0x0000002c1c1f7211 */ /* 0x000fe400018f0eff */
[-C--:B------:R-:W-:Y:S02]  /*4730*/  LEA R90, P0, R21, R0.reuse, 0x1 ;  /* 0x00000000155a7211 */ /* 0x080fe400078008ff */
[-C--:B------:R-:W-:Y:S02]  /*4740*/  LEA R88, P1, R22, R0.reuse, 0x1 ;  /* 0x0000000016587211 */ /* 0x080fe400078208ff */
[----:B------:R-:W-:-:S02]  /*4750*/  LEA R28, P2, R23, R0, 0x1 ;  /* 0x00000000171c7211 */ /* 0x000fc400078408ff */
[----:B------:R-:W-:Y:S02]  /*4760*/  LEA R26, P3, R24, R0, 0x1 ;  /* 0x00000000181a7211 */ /* 0x000fe400078608ff */
[-C--:B------:R-:W-:Y:S02]  /*4770*/  LEA.HI.X.SX32 R91, R21, R44.reuse, 0x1, P0 ;  /* 0x0000002c155b7211 */ /* 0x080fe400000f0eff */
[-C--:B------:R-:W-:Y:S02]  /*4780*/  LEA.HI.X.SX32 R89, R22, R44.reuse, 0x1, P1 ;  /* 0x0000002c16597211 */ /* 0x080fe400008f0eff */
[-C--:B------:R-:W-:Y:S02]  /*4790*/  LEA.HI.X.SX32 R29, R23, R44.reuse, 0x1, P2 ;  /* 0x0000002c171d7211 */ /* 0x080fe400010f0eff */
[----:B------:R-:W-:Y:S02]  /*47a0*/  LEA.HI.X.SX32 R27, R24, R44, 0x1, P3 ;  /* 0x0000002c181b7211 */ /* 0x000fe400018f0eff */
[----:B------:R-:W-:-:S02]  /*47b0*/  LEA R94, P0, R17, R0, 0x1 ;  /* 0x00000000115e7211 */ /* 0x000fc400078008ff */
[-C--:B------:R-:W-:Y:S02]  /*47c0*/  LEA R92, P1, R18, R0.reuse, 0x1 ;  /* 0x00000000125c7211 */ /* 0x080fe400078208ff */
[-C--:B------:R-:W-:Y:S02]  /*47d0*/  LEA R24, P2, R19, R0.reuse, 0x1 ;  /* 0x0000000013187211 */ /* 0x080fe400078408ff */
[----:B------:R-:W-:Y:S02]  /*47e0*/  LEA R22, P3, R20, R0, 0x1 ;  /* 0x0000000014167211 */ /* 0x000fe400078608ff */
[-C--:B------:R-:W-:Y:S02]  /*47f0*/  LEA.HI.X.SX32 R95, R17, R44.reuse, 0x1, P0 ;  /* 0x0000002c115f7211 */ /* 0x080fe400000f0eff */
[-C--:B------:R-:W-:Y:S02]  /*4800*/  LEA.HI.X.SX32 R93, R18, R44.reuse, 0x1, P1 ;  /* 0x0000002c125d7211 */ /* 0x080fe400008f0eff */
[----:B------:R-:W-:-:S02]  /*4810*/  LEA.HI.X.SX32 R25, R19, R44, 0x1, P2 ;  /* 0x0000002c13197211 */ /* 0x000fc400010f0eff */
[----:B------:R-:W-:Y:S02]  /*4820*/  LEA.HI.X.SX32 R23, R20, R44, 0x1, P3 ;  /* 0x0000002c14177211 */ /* 0x000fe400018f0eff */
[-C--:B------:R-:W-:Y:S02]  /*4830*/  LEA R98, P0, R13, R0.reuse, 0x1 ;  /* 0x000000000d627211 */ /* 0x080fe400078008ff */
[-C--:B------:R-:W-:Y:S02]  /*4840*/  LEA R96, P1, R14, R0.reuse, 0x1 ;  /* 0x000000000e607211 */ /* 0x080fe400078208ff */
[-C--:B------:R-:W-:Y:S02]  /*4850*/  LEA R20, P2, R15, R0.reuse, 0x1 ;  /* 0x000000000f147211 */ /* 0x080fe400078408ff */
[----:B------:R-:W-:Y:S02]  /*4860*/  LEA R18, P3, R16, R0, 0x1 ;  /* 0x0000000010127211 */ /* 0x000fe400078608ff */
        /* <DEDUP_REMOVED lines=15> */
[----:B------:R-:W-:Y:S01]  /*4960*/  LEA R104, P1, R6, R0, 0x1 ;  /* 0x0000000006687211 */ /* 0x000fe200078208ff */
[----:B------:R0:W-:Y:S01]  /*4970*/  STL [R1+0x870], R49 ;  /* 0x0008703101007387 */ /* 0x0001e20000100800 */
[-C--:B------:R-:W-:Y:S02]  /*4980*/  LEA.HI.X.SX32 R107, R105, R44.reuse, 0x1, P0 ;  /* 0x0000002c696b7211 */ /* 0x080fe400000f0eff */
[-C--:B------:R-:W-:Y:S02]  /*4990*/  LEA.HI.X.SX32 R13, R7, R44.reuse, 0x1, P2 ;  /* 0x0000002c070d7211 */ /* 0x080fe400010f0eff */
[----:B------:R-:W-:-:S02]  /*49a0*/  LEA.HI.X.SX32 R11, R8, R44, 0x1, P3 ;  /* 0x0000002c080b7211 */ /* 0x000fc400018f0eff */
[----:B------:R-:W-:Y:S02]  /*49b0*/  LEA.HI.X.SX32 R105, R6, R44, 0x1, P1 ;  /* 0x0000002c06697211 */ /* 0x000fe400008f0eff */
[-C--:B------:R-:W-:Y:S01]  /*49c0*/  LEA R110, P0, R111, R0.reuse, 0x1 ;  /* 0x000000006f6e7211 */ /* 0x080fe200078008ff */
[----:B0-----:R-:W2:Y:S01]  /*49d0*/  LDL.LU R49, [R1+0x1fc] ;  /* 0x0001fc0001317983 */ /* 0x001ea20000300800 */
[-C--:B------:R-:W-:Y:S02]  /*49e0*/  LEA R8, P2, R112, R0.reuse, 0x1 ;  /* 0x0000000070087211 */ /* 0x080fe400078408ff */
[-C--:B------:R-:W-:Y:S01]  /*49f0*/  LEA R108, P1, R109, R0.reuse, 0x1 ;  /* 0x000000006d6c7211 */ /* 0x080fe200078208ff */
[----:B------:R-:W-:Y:S01]  /*4a00*/  STL [R1+0x87c], R52 ;  /* 0x00087c3401007387 */ /* 0x000fe20000100800 */
[----:B------:R-:W-:-:S03]  /*4a10*/  LEA R6, P3, R5, R0, 0x1 ;  /* 0x0000000005067211 */ /* 0x000fc600078608ff */
[----:B------:R-:W-:Y:S01]  /*4a20*/  STL [R1+0x878], R53 ;  /* 0x0008783501007387 */ /* 0x000fe20000100800 */
[-C--:B------:R-:W-:Y:S02]  /*4a30*/  LEA.HI.X.SX32 R111, R111, R44.reuse, 0x1, P0 ;  /* 0x0000002c6f6f7211 */ /* 0x080fe400000f0eff */
[-C--:B------:R-:W-:Y:S01]  /*4a40*/  LEA.HI.X.SX32 R9, R112, R44.reuse, 0x1, P2 ;  /* 0x0000002c70097211 */ /* 0x080fe200010f0eff */
[----:B------:R-:W-:Y:S01]  /*4a50*/  STL [R1+0x884], R50 ;  /* 0x0008843201007387 */ /* 0x000fe20000100800 */
[-C--:B------:R-:W-:Y:S02]  /*4a60*/  LEA.HI.X.SX32 R109, R109, R44.reuse, 0x1, P1 ;  /* 0x0000002c6d6d7211 */ /* 0x080fe400008f0eff */
[----:B------:R-:W-:Y:S01]  /*4a70*/  LEA.HI.X.SX32 R7, R5, R44, 0x1, P3 ;  /* 0x0000002c05077211 */ /* 0x000fe200018f0eff */
[----:B------:R-:W-:Y:S01]  /*4a80*/  STL [R1+0x880], R51 ;  /* 0x0008803301007387 */ /* 0x000fe20000100800 */
[-C--:B------:R-:W-:Y:S02]  /*4a90*/  LEA R112, P0, R113, R0.reuse, 0x1 ;  /* 0x0000000071707211 */ /* 0x080fe400078008ff */
[-C--:B------:R-:W-:Y:S01]  /*4aa0*/  LEA R114, P1, R2, R0.reuse, 0x1 ;  /* 0x0000000002727211 */ /* 0x080fe200078208ff */
[----:B------:R-:W-:Y:S01]  /*4ab0*/  STL [R1+0x88c], R64 ;  /* 0x00088c4001007387 */ /* 0x000fe20000100800 */
[----:B------:R-:W-:-:S02]  /*4ac0*/  LEA R118, P3, R4, R0, 0x1 ;  /* 0x0000000004767211 */ /* 0x000fc400078608ff */
[----:B------:R-:W-:Y:S01]  /*4ad0*/  LEA R116, P2, R3, R0, 0x1 ;  /* 0x0000000003747211 */ /* 0x000fe200078408ff */
[----:B------:R-:W-:Y:S01]  /*4ae0*/  STL [R1+0x888], R65 ;  /* 0x0008884101007387 */ /* 0x000fe20000100800 */
[----:B------:R-:W-:-:S03]  /*4af0*/  LEA.HI.X.SX32 R113, R113, R44, 0x1, P0 ;  /* 0x0000002c71717211 */ /* 0x000fc600000f0eff */
[----:B------:R-:W-:Y:S01]  /*4b00*/  STL [R1+0x894], R62 ;  /* 0x0008943e01007387 */ /* 0x000fe20000100800 */
[----:B------:R-:W-:-:S03]  /*4b10*/  LEA.HI.X.SX32 R115, R2, R44, 0x1, P1 ;  /* 0x0000002c02737211 */ /* 0x000fc600008f0eff */
[----:B------:R-:W-:Y:S01]  /*4b20*/  STL [R1+0x890], R63 ;  /* 0x0008903f01007387 */ /* 0x000fe20000100800 */
[----:B------:R-:W-:Y:S02]  /*4b30*/  LEA.HI.X.SX32 R119, R4, R44, 0x1, P3 ;  /* 0x0000002c04777211 */ /* 0x000fe400018f0eff */
[----:B------:R-:W-:Y:S01]  /*4b40*/  LEA R120, P0, R56, R0, 0x1 ;  /* 0x0000000038787211 */ /* 0x000fe200078008ff */
[----:B------:R-:W-:Y:S01]  /*4b50*/  STL [R1+0x89c], R60 ;  /* 0x00089c3c01007387 */ /* 0x000fe20000100800 */
[----:B------:R-:W-:Y:S02]  /*4b60*/  LEA.HI.X.SX32 R117, R3, R44, 0x1, P2 ;  /* 0x0000002c03757211 */ /* 0x000fe400010f0eff */
[-C--:B------:R-:W-:Y:S01]  /*4b70*/  LEA R4, P1, R68, R0.reuse, 0x1 ;  /* 0x0000000044047211 */ /* 0x080fe200078208ff */
[----:B------:R0:W-:Y:S01]  /*4b80*/  STL [R1+0x898], R61 ;  /* 0x0008983d01007387 */ /* 0x0001e20000100800 */
[-C--:B------:R-:W-:Y:S02]  /*4b90*/  LEA R2, P2, R70, R0.reuse, 0x1 ;  /* 0x0000000046027211 */ /* 0x080fe400078408ff */
[----:B------:R-:W-:-:S02]  /*4ba0*/  LEA R122, P3, R47, R0, 0x1 ;  /* 0x000000002f7a7211 */ /* 0x000fc400078608ff */
[-C--:B------:R-:W-:Y:S01]  /*4bb0*/  LEA.HI.X.SX32 R121, R56, R44.reuse, 0x1, P0 ;  /* 0x0000002c38797211 */ /* 0x080fe200000f0eff */
[----:B0-----:R-:W2:Y:S01]  /*4bc0*/  LDL.LU R61, [R1+0x200] ;  /* 0x00020000013d7983 */ /* 0x001ea20000300800 */
[----:B------:R-:W-:-:S03]  /*4bd0*/  LEA.HI.X.SX32 R5, R68, R44, 0x1, P1 ;  /* 0x0000002c44057211 */ /* 0x000fc600008f0eff */
[----:B------:R0:W-:Y:S01]  /*4be0*/  STL [R1+0x8a0], R59 ;  /* 0x0008a03b01007387 */ /* 0x0001e20000100800 */
[----:B------:R-:W-:-:S03]  /*4bf0*/  LEA.HI.X.SX32 R3, R70, R44, 0x1, P2 ;  /* 0x0000002c46037211 */ /* 0x000fc600010f0eff */
[----:B-----5:R1:W-:Y:S04]  /*4c00*/  STS.U16 [R46+0x3000], R71 ;  /* 0x003000472e007388 */ /* 0x0203e80000000400 */
[----:B0-----:R-:W5:Y:S04]  /*4c10*/  LDL.LU R59, [R1+0x20c] ;  /* 0x00020c00013b7983 */ /* 0x001f680000300800 */
[----:B------:R-:W5:Y:S04]  /*4c20*/  LDL.LU R0, [R1+0x210] ;  /* 0x0002100001007983 */ /* 0x000f680000300800 */
[----:B------:R-:W5:Y:S04]  /*4c30*/  LDL.LU R56, [R1+0x21c] ;  /* 0x00021c0001387983 */ /* 0x000f680000300800 */
[----:B------:R-:W5:Y:S04]  /*4c40*/  LDL.LU R68, [R1+0x220] ;  /* 0x0002200001447983 */ /* 0x000f680000300800 */
[----:B------:R-:W5:Y:S04]  /*4c50*/  LDL.LU R70, [R1+0x22c] ;  /* 0x00022c0001467983 */ /* 0x000f680000300800 */
[----:B-1----:R-:W5:Y:S04]  /*4c60*/  LDL.LU R71, [R1+0x1dc] ;  /* 0x0001dc0001477983 */ /* 0x002f680000300800 */
[----:B------:R-:W5:Y:S04]  /*4c70*/  LDL.LU R60, [R1+0x1d0] ;  /* 0x0001d000013c7983 */ /* 0x000f680000300800 */
        /* <DEDUP_REMOVED lines=8> */
[----:B----4-:R-:W-:Y:S04]  /*4d00*/  STS.U16 [R46+0x4000], R124 ;  /* 0x0040007c2e007388 */ /* 0x010fe80000000400 */
[----:B---3--:R-:W-:Y:S04]  /*4d10*/  STS.U16 [R46+0x5000], R125 ;  /* 0x0050007d2e007388 */ /* 0x008fe80000000400 */
[----:B------:R-:W-:Y:S04]  /*4d20*/  STS.U16 [R46+0x2000], R54 ;  /* 0x002000362e007388 */ /* 0x000fe80000000400 */
[----:B------:R-:W-:Y:S04]  /*4d30*/  STS.U16 [R46+0x1000], R55 ;  /* 0x001000372e007388 */ /* 0x000fe80000000400 */
[----:B------:R0:W-:Y:S04]  /*4d40*/  STS.U16 [R46], R48 ;  /* 0x000000302e007388 */ /* 0x0001e80000000400 */
[----:B0-----:R-:W3:Y:S04]  /*4d50*/  LDL.LU R48, [R1+0x18c] ;  /* 0x00018c0001307983 */ /* 0x001ee80000300800 */
[----:B------:R-:W4:Y:S04]  /*4d60*/  LDL.LU R55, [R1+0x180] ;  /* 0x0001800001377983 */ /* 0x000f280000300800 */
[----:B------:R-:W4:Y:S04]  /*4d70*/  LDL.LU R124, [R1+0x17c] ;  /* 0x00017c00017c7983 */ /* 0x000f280000300800 */
[----:B------:R-:W4:Y:S04]  /*4d80*/  LDL.LU R54, [R1+0x170] ;  /* 0x0001700001367983 */ /* 0x000f280000300800 */
[----:B------:R-:W4:Y:S04]  /*4d90*/  LDL.LU R125, [R1+0x16c] ;  /* 0x00016c00017d7983 */ /* 0x000f280000300800 */
[----:B------:R-:W-:Y:S04]  /*4da0*/  STS.U16 [R46+0xd000], R45 ;  /* 0x00d0002d2e007388 */ /* 0x000fe80000000400 */
[----:B------:R-:W-:Y:S04]  /*4db0*/  STS.U16 [R46+0xe000], R57 ;  /* 0x00e000392e007388 */ /* 0x000fe80000000400 */
[----:B------:R-:W-:Y:S04]  /*4dc0*/  STS.U16 [R46+0xf000], R69 ;  /* 0x00f000452e007388 */ /* 0x000fe80000000400 */
[----:B--2---:R0:W-:Y:S04]  /*4dd0*/  STS.U16 [R46+0xc000], R49 ;  /* 0x00c000312e007388 */ /* 0x0041e80000000400 */
[----:B0-----:R-:W2:Y:S04]  /*4de0*/  LDL.LU R49, [R1+0x160] ;  /* 0x0001600001317983 */ /* 0x001ea80000300800 */
[----:B------:R-:W2:Y:S04]  /*4df0*/  LDL.LU R45, [R1+0x15c] ;  /* 0x00015c00012d7983 */ /* 0x000ea80000300800 */
[----:B------:R-:W2:Y:S04]  /*4e00*/  LDL.LU R57, [R1+0x150] ;  /* 0x0001500001397983 */ /* 0x000ea80000300800 */
[----:B------:R-:W2:Y:S04]  /*4e10*/  LDL.LU R69, [R1+0x14c] ;  /* 0x00014c0001457983 */ /* 0x000ea80000300800 */
[----:B------:R-:W-:Y:S04]  /*4e20*/  STS.U16 [R46+0xb000], R61 ;  /* 0x00b0003d2e007388 */ /* 0x000fe80000000400 */
[----:B-----5:R-:W-:Y:S04]  /*4e30*/  STS.U16 [R46+0xa000], R59 ;  /* 0x00a0003b2e007388 */ /* 0x020fe80000000400 */
[----:B------:R-:W-:Y:S04]  /*4e40*/  STS.U16 [R46+0x9000], R0 ;  /* 0x009000002e007388 */ /* 0x000fe80000000400 */
[----:B------:R-:W-:Y:S04]  /*4e50*/  STS.U16 [R46+0x8000], R56 ;  /* 0x008000382e007388 */ /* 0x000fe80000000400 */
[----:B------:R-:W-:Y:S04]  /*4e60*/  STS.U16 [R46+0x7000], R68 ;  /* 0x007000442e007388 */ /* 0x000fe80000000400 */
[----:B------:R-:W-:Y:S04]  /*4e70*/  STS.U16 [R46+0x6000], R70 ;  /* 0x006000462e007388 */ /* 0x000fe80000000400 */
[----:B------:R0:W-:Y:S04]  /*4e80*/  STS.U16 [R46+0x10000], R71 ;  /* 0x010000472e007388 */ /* 0x0001e80000000400 */
[----:B0-----:R-:W5:Y:S04]  /*4e90*/  LDL.LU R71, [R1+0x140] ;  /* 0x0001400001477983 */ /* 0x001f680000300800 */
[----:B---3--:R-:W-:Y:S04]  /*4ea0*/  STS.U16 [R46+0x1a000], R48 ;  /* 0x01a000302e007388 */ /* 0x008fe80000000400 */
[----:B----4-:R0:W-:Y:S04]  /*4eb0*/  STS.U16 [R46+0x1c000], R124 ;  /* 0x01c0007c2e007388 */ /* 0x0101e80000000400 */
[----:B0-----:R-:W3:Y:S04]  /*4ec0*/  LDL.LU R124, [R1+0x134] ;  /* 0x00013400017c7983 */ /* 0x001ee80000300800 */
[----:B------:R-:W4:Y:S04]  /*4ed0*/  LDL.LU R70, [R1+0x128] ;  /* 0x0001280001467983 */ /* 0x000f280000300800 */
[----:B------:R-:W4:Y:S04]  /*4ee0*/  LDL.LU R68, [R1+0x11c] ;  /* 0x00011c0001447983 */ /* 0x000f280000300800 */
[----:B------:R-:W4:Y:S04]  /*4ef0*/  LDL.LU R56, [R1+0x110] ;  /* 0x0001100001387983 */ /* 0x000f280000300800 */
[----:B------:R-:W4:Y:S04]  /*4f00*/  LDL.LU R0, [R1+0x104] ;  /* 0x0001040001007983 */ /* 0x000f280000300800 */
[----:B------:R-:W4:Y:S04]  /*4f10*/  LDL.LU R59, [R1+0xf8] ;  /* 0x0000f800013b7983 */ /* 0x000f280000300800 */
[----:B------:R-:W4:Y:S04]  /*4f20*/  LDL.LU R61, [R1+0xec] ;  /* 0x0000ec00013d7983 */ /* 0x000f280000300800 */
[----:B------:R0:W-:Y:S04]  /*4f30*/  STS.U16 [R46+0x1b000], R55 ;  /* 0x01b000372e007388 */ /* 0x0001e80000000400 */
[----:B------:R-:W4:Y:S04]  /*4f40*/  LDL.LU R48, [R1+0xe0] ;  /* 0x0000e00001307983 */ /* 0x000f280000300800 */
[----:B------:R1:W-:Y:S04]  /*4f50*/  STS.U16 [R46+0x1d000], R54 ;  /* 0x01d000362e007388 */ /* 0x0003e80000000400 */
[----:B0-----:R-:W4:Y:S04]  /*4f60*/  LDL.LU R55, [R1+0xd4] ;  /* 0x0000d40001377983 */ /* 0x001f280000300800 */
[----:B------:R0:W-:Y:S04]  /*4f70*/  STS.U16 [R46+0x1e000], R125 ;  /* 0x01e0007d2e007388 */ /* 0x0001e80000000400 */
[----:B-1----:R-:W4:Y:S04]  /*4f80*/  LDL.LU R54, [R1+0xc8] ;  /* 0x0000c80001367983 */ /* 0x002f280000300800 */
[----:B0-----:R-:W4:Y:S04]  /*4f90*/  LDL.LU R125, [R1+0xbc] ;  /* 0x0000bc00017d7983 */ /* 0x001f280000300800 */
[----:B------:R-:W-:Y:S04]  /*4fa0*/  STS.U16 [R46+0x11000], R60 ;  /* 0x0110003c2e007388 */ /* 0x000fe80000000400 */
        /* <DEDUP_REMOVED lines=13> */
[----:B------:R-:W2:Y:S04]  /*5080*/  LDL.LU R65, [R1+0x94] ;  /* 0x0000940001417983 */ /* 0x000ea80000300800 */
[----:B------:R-:W2:Y:S04]  /*5090*/  LDL.LU R64, [R1+0x90] ;  /* 0x0000900001407983 */ /* 0x000ea80000300800 */
[----:B------:R-:W2:Y:S04]  /*50a0*/  LDL.LU R51, [R1+0x8c] ;  /* 0x00008c0001337983 */ /* 0x000ea80000300800 */
[----:B------:R-:W2:Y:S04]  /*50b0*/  LDL.LU R50, [R1+0x88] ;  /* 0x0000880001327983 */ /* 0x000ea80000300800 */
[----:B------:R-:W2:Y:S04]  /*50c0*/  LDL.LU R53, [R1+0x84] ;  /* 0x0000840001357983 */ /* 0x000ea80000300800 */
[----:B------:R0:W-:Y:S04]  /*50d0*/  STS.U16 [R46+0x1f000], R49 ;  /* 0x01f000312e007388 */ /* 0x0001e80000000400 */
[----:B------:R-:W2:Y:S04]  /*50e0*/  LDL.LU R52, [R1+0x80] ;  /* 0x0000800001347983 */ /* 0x000ea80000300800 */
[----:B------:R1:W-:Y:S04]  /*50f0*/  STS.U16 [R46+0x21000], R57 ;  /* 0x021000392e007388 */ /* 0x0003e80000000400 */
[----:B0-----:R-:W2:Y:S04]  /*5100*/  LDL.LU R49, [R1+0x7c] ;  /* 0x00007c0001317983 */ /* 0x001ea80000300800 */
[----:B------:R0:W-:Y:S04]  /*5110*/  STS.U16 [R46+0x22000], R69 ;  /* 0x022000452e007388 */ /* 0x0001e80000000400 */
[----:B-1----:R-:W2:Y:S04]  /*5120*/  LDL.LU R57, [R1+0x78] ;  /* 0x0000780001397983 */ /* 0x002ea80000300800 */
[----:B0-----:R-:W2:Y:S04]  /*5130*/  LDL.LU R69, [R1+0x74] ;  /* 0x0000740001457983 */ /* 0x001ea80000300800 */
[----:B-----5:R0:W-:Y:S04]  /*5140*/  STS.U16 [R46+0x23000], R71 ;  /* 0x023000472e007388 */ /* 0x0201e80000000400 */
[----:B0-----:R-:W5:Y:S04]  /*5150*/  LDL.LU R71, [R1+0x70] ;  /* 0x0000700001477983 */ /* 0x001f680000300800 */
[----:B---3--:R0:W-:Y:S04]  /*5160*/  STS.U16 [R46+0x24000], R124 ;  /* 0x0240007c2e007388 */ /* 0x0081e80000000400 */
[----:B0-----:R-:W3:Y:S04]  /*5170*/  LDL.LU R124, [R1+0x6c] ;  /* 0x00006c00017c7983 */ /* 0x001ee80000300800 */
[----:B----4-:R0:W-:Y:S04]  /*5180*/  STS.U16 [R46+0x2b000], R48 ;  /* 0x02b000302e007388 */ /* 0x0101e80000000400 */
[----:B------:R1:W-:Y:S04]  /*5190*/  STS.U16 [R46+0x2c000], R55 ;  /* 0x02c000372e007388 */ /* 0x0003e80000000400 */
[----:B0-----:R-:W4:Y:S04]  /*51a0*/  LDL.LU R48, [R1+0x68] ;  /* 0x0000680001307983 */ /* 0x001f280000300800 */
[----:B------:R0:W-:Y:S04]  /*51b0*/  STS.U16 [R46+0x2d000], R54 ;  /* 0x02d000362e007388 */ /* 0x0001e80000000400 */
[----:B-1----:R-:W4:Y:S04]  /*51c0*/  LDL.LU R55, [R1+0x64] ;  /* 0x0000640001377983 */ /* 0x002f280000300800 */
[----:B------:R1:W-:Y:S04]  /*51d0*/  STS.U16 [R46+0x2e000], R125 ;  /* 0x02e0007d2e007388 */ /* 0x0003e80000000400 */
[----:B0-----:R-:W4:Y:S04]  /*51e0*/  LDL.LU R54, [R1+0x2b4] ;  /* 0x0002b40001367983 */ /* 0x001f280000300800 */
[----:B-1----:R-:W4:Y:S01]  /*51f0*/  LDL.LU R125, [R1+0x2b0] ;  /* 0x0002b000017d7983 */ /* 0x002f220000300800 */
[----:B------:R-:W-:-:S03]  /*5200*/  LEA.HI.X.SX32 R123, R47, R44, 0x1, P3 ;  /* 0x0000002c2f7b7211 */ /* 0x000fc600018f0eff */
[----:B------:R-:W-:Y:S04]  /*5210*/  STS.U16 [R46+0x25000], R70 ;  /* 0x025000462e007388 */ /* 0x000fe80000000400 */
[----:B------:R-:W-:Y:S04]  /*5220*/  STS.U16 [R46+0x26000], R68 ;  /* 0x026000442e007388 */ /* 0x000fe80000000400 */
[----:B------:R-:W-:Y:S04]  /*5230*/  STS.U16 [R46+0x27000], R56 ;  /* 0x027000382e007388 */ /* 0x000fe80000000400 */
[----:B------:R0:W-:Y:S04]  /*5240*/  STS.U16 [R46+0x28000], R0 ;  /* 0x028000002e007388 */ /* 0x0001e80000000400 */
[----:B------:R-:W-:Y:S01]  /*5250*/  STS.U16 [R46+0x29000], R59 ;  /* 0x0290003b2e007388 */ /* 0x000fe20000000400 */
[----:B0-----:R-:W-:-:S03]  /*5260*/  LOP3.LUT R0, R46, 0x20, RZ, 0x3c, !PT ;  /* 0x000000202e007812 */ /* 0x001fc600078e3cff */
        /* <DEDUP_REMOVED lines=9> */
[----:B------:R-:W-:Y:S04]  /*5300*/  STS.U16 [R46+0x30000], R60 ;  /* 0x0300003c2e007388 */ /* 0x000fe80000000400 */
[----:B------:R-:W-:Y:S04]  /*5310*/  STS.U16 [R46+0x31000], R63 ;  /* 0x0310003f2e007388 */ /* 0x000fe80000000400 */
[----:B------:R-:W-:Y:S04]  /*5320*/  STS.U16 [R46+0x32000], R62 ;  /* 0x0320003e2e007388 */ /* 0x000fe80000000400 */
[----:B------:R-:W-:Y:S04]  /*5330*/  STS.U16 [R46+0x33000], R65 ;  /* 0x033000412e007388 */ /* 0x000fe80000000400 */
[----:B------:R0:W-:Y:S04]  /*5340*/  STS.U16 [R46+0x3a000], R57 ;  /* 0x03a000392e007388 */ /* 0x0001e80000000400 */
[----:B------:R-:W-:Y:S04]  /*5350*/  STS.U16 [R46+0x34000], R64 ;  /* 0x034000402e007388 */ /* 0x000fe80000000400 */
[----:B------:R1:W-:Y:S04]  /*5360*/  STS.U16 [R46+0x3b000], R69 ;  /* 0x03b000452e007388 */ /* 0x0003e80000000400 */
[----:B0-----:R-:W2:Y:S04]  /*5370*/  LDL.LU R57, [R1+0x284] ;  /* 0x0002840001397983 */ /* 0x001ea80000300800 */
[----:B------:R-:W-:Y:S04]  /*5380*/  STS.U16 [R46+0x35000], R51 ;  /* 0x035000332e007388 */ /* 0x000fe80000000400 */
[----:B-1----:R-:W2:Y:S04]  /*5390*/  LDL.LU R69, [R1+0x280] ;  /* 0x0002800001457983 */ /* 0x002ea80000300800 */
[----:B-----5:R0:W-:Y:S04]  /*53a0*/  STS.U16 [R46+0x3c000], R71 ;  /* 0x03c000472e007388 */ /* 0x0201e80000000400 */
[----:B------:R-:W-:Y:S04]  /*53b0*/  STS.U16 [R46+0x36000], R50 ;  /* 0x036000322e007388 */ /* 0x000fe80000000400 */
[----:B------:R-:W-:Y:S04]  /*53c0*/  STS.U16 [R46+0x37000], R53 ;  /* 0x037000352e007388 */ /* 0x000fe80000000400 */
[----:B------:R-:W-:Y:S04]  /*53d0*/  STS.U16 [R46+0x38000], R52 ;  /* 0x038000342e007388 */ /* 0x000fe80000000400 */
[----:B------:R-:W-:Y:S04]  /*53e0*/  STS.U16 [R46+0x39000], R49 ;  /* 0x039000312e007388 */ /* 0x000fe80000000400 */
[----:B0-----:R-:W5:Y:S04]  /*53f0*/  LDL.LU R71, [R1+0x27c] ;  /* 0x00027c0001477983 */ /* 0x001f680000300800 */
[----:B---3--:R0:W-:Y:S04]  /*5400*/  STS.U16 [R46+0x3d000], R124 ;  /* 0x03d0007c2e007388 */ /* 0x0081e80000000400 */
[----:B0-----:R-:W3:Y:S04]  /*5410*/  LDL.LU R124, [R1+0x274] ;  /* 0x00027400017c7983 */ /* 0x001ee80000300800 */
[----:B----4-:R-:W-:Y:S04]  /*5420*/  STS.U16 [R46+0x3e000], R48 ;  /* 0x03e000302e007388 */ /* 0x010fe80000000400 */
[----:B------:R-:W-:Y:S04]  /*5430*/  STS.U16 [R46+0x3f000], R55 ;  /* 0x03f000372e007388 */ /* 0x000fe80000000400 */
[----:B------:R0:W-:Y:S04]  /*5440*/  STS.U16 [R0+0x1400], R125 ;  /* 0x0014007d00007388 */ /* 0x0001e80000000400 */
[----:B0-----:R-:W4:Y:S04]  /*5450*/  LDL.LU R125, [R1+0x270] ;  /* 0x00027000017d7983 */ /* 0x001f280000300800 */
[----:B------:R-:W4:Y:S04]  /*5460*/  LDL.LU R61, [R1+0x26c] ;  /* 0x00026c00013d7983 */ /* 0x000f280000300800 */
        /* <DEDUP_REMOVED lines=13> */
[----:B0-----:R-:W4:Y:S04]  /*5540*/  LDL.LU R54, [R1+0x1b4] ;  /* 0x0001b40001367983 */ /* 0x001f280000300800 */
[----:B--2---:R0:W-:Y:S04]  /*5550*/  STS.U16 [R0+0x2400], R45 ;  /* 0x0024002d00007388 */ /* 0x0041e80000000400 */
[----:B0-----:R-:W2:Y:S04]  /*5560*/  LDL.LU R45, [R1+0x1a4] ;  /* 0x0001a400012d7983 */ /* 0x001ea80000300800 */
[----:B------:R0:W-:Y:S04]  /*5570*/  STS.U16 [R0+0x9400], R57 ;  /* 0x0094003900007388 */ /* 0x0001e80000000400 */
[----:B------:R1:W-:Y:S04]  /*5580*/  STS.U16 [R0+0xa400], R69 ;  /* 0x00a4004500007388 */ /* 0x0003e80000000400 */
[----:B0-----:R-:W2:Y:S04]  /*5590*/  LDL.LU R57, [R1+0x194] ;  /* 0x0001940001397983 */ /* 0x001ea80000300800 */
[----:B-1----:R-:W2:Y:S04]  /*55a0*/  LDL.LU R69, [R1+0x184] ;  /* 0x0001840001457983 */ /* 0x002ea80000300800 */
[----:B-----5:R0:W-:Y:S04]  /*55b0*/  STS.U16 [R0+0xb400], R71 ;  /* 0x00b4004700007388 */ /* 0x0201e80000000400 */
[----:B0-----:R-:W5:Y:S04]  /*55c0*/  LDL.LU R71, [R1+0x174] ;  /* 0x0001740001477983 */ /* 0x001f680000300800 */
[----:B---3--:R0:W-:Y:S04]  /*55d0*/  STS.U16 [R0+0xc400], R124 ;  /* 0x00c4007c00007388 */ /* 0x0081e80000000400 */
[----:B0-----:R-:W3:Y:S04]  /*55e0*/  LDL.LU R124, [R1+0x164] ;  /* 0x00016400017c7983 */ /* 0x001ee80000300800 */
[----:B----4-:R0:W-:Y:S04]  /*55f0*/  STS.U16 [R0+0xd400], R125 ;  /* 0x00d4007d00007388 */ /* 0x0101e80000000400 */
[----:B0-----:R-:W4:Y:S04]  /*5600*/  LDL.LU R125, [R1+0x154] ;  /* 0x00015400017d7983 */ /* 0x001f280000300800 */
[----:B------:R0:W-:Y:S04]  /*5610*/  STS.U16 [R0+0x3400], R47 ;  /* 0x0034002f00007388 */ /* 0x0001e80000000400 */
[----:B------:R1:W-:Y:S04]  /*5620*/  STS.U16 [R0+0x4400], R44 ;  /* 0x0044002c00007388 */ /* 0x0003e80000000400 */
[----:B------:R1:W-:Y:S04]  /*5630*/  STS.U16 [R0+0x5400], R70 ;  /* 0x0054004600007388 */ /* 0x0003e80000000400 */
[----:B0-----:R-:W4:Y:S04]  /*5640*/  LDL.LU R47, [R1+0x144] ;  /* 0x00014400012f7983 */ /* 0x001f280000300800 */
[----:B-1----:R-:W4:Y:S04]  /*5650*/  LDL.LU R44, [R1+0x13c] ;  /* 0x00013c00012c7983 */ /* 0x002f280000300800 */
[----:B------:R0:W-:Y:S04]  /*5660*/  STS.U16 [R0+0x6400], R68 ;  /* 0x0064004400007388 */ /* 0x0001e80000000400 */
[----:B------:R-:W4:Y:S04]  /*5670*/  LDL.LU R70, [R1+0x130] ;  /* 0x0001300001467983 */ /* 0x000f280000300800 */
[----:B------:R1:W-:Y:S04]  /*5680*/  STS.U16 [R0+0x7400], R56 ;  /* 0x0074003800007388 */ /* 0x0003e80000000400 */
[----:B0-----:R-:W4:Y:S04]  /*5690*/  LDL.LU R68, [R1+0x124] ;  /* 0x0001240001447983 */ /* 0x001f280000300800 */
[----:B------:R0:W-:Y:S04]  /*56a0*/  STS.U16 [R0+0x8400], R59 ;  /* 0x0084003b00007388 */ /* 0x0001e80000000400 */
[----:B-1----:R-:W4:Y:S04]  /*56b0*/  LDL.LU R56, [R1+0x118] ;  /* 0x0001180001387983 */ /* 0x002f280000300800 */
        /* <DEDUP_REMOVED lines=8> */
[----:B0-----:R-:W4:Y:S04]  /*5740*/  LDL.LU R54, [R1+0xdc] ;  /* 0x0000dc0001367983 */ /* 0x001f280000300800 */
[----:B--2---:R0:W-:Y:S04]  /*5750*/  STS.U16 [R0+0x1c400], R45 ;  /* 0x01c4002d00007388 */ /* 0x0041e80000000400 */
[----:B------:R1:W-:Y:S04]  /*5760*/  STS.U16 [R0+0xe400], R61 ;  /* 0x00e4003d00007388 */ /* 0x0003e80000000400 */
[----:B------:R2:W-:Y:S04]  /*5770*/  STS.U16 [R0+0xf400], R60 ;  /* 0x00f4003c00007388 */ /* 0x0005e80000000400 */
[----:B0-----:R-:W4:Y:S04]  /*5780*/  LDL.LU R45, [R1+0xd0] ;  /* 0x0000d000012d7983 */ /* 0x001f280000300800 */
[----:B-1----:R-:W4:Y:S04]  /*5790*/  LDL.LU R61, [R1+0xc4] ;  /* 0x0000c400013d7983 */ /* 0x002f280000300800 */
[----:B------:R0:W-:Y:S04]  /*57a0*/  STS.U16 [R0+0x10400], R63 ;  /* 0x0104003f00007388 */ /* 0x0001e80000000400 */
[----:B--2---:R-:W2:Y:S04]  /*57b0*/  LDL.LU R60, [R1+0xb8] ;  /* 0x0000b800013c7983 */ /* 0x004ea80000300800 */
[----:B------:R1:W-:Y:S04]  /*57c0*/  STS.U16 [R0+0x11400], R62 ;  /* 0x0114003e00007388 */ /* 0x0003e80000000400 */
[----:B0-----:R-:W2:Y:S04]  /*57d0*/  LDL.LU R63, [R1+0xac] ;  /* 0x0000ac00013f7983 */ /* 0x001ea80000300800 */
[----:B------:R0:W-:Y:S04]  /*57e0*/  STS.U16 [R0+0x12400], R65 ;  /* 0x0124004100007388 */ /* 0x0001e80000000400 */
[----:B-1----:R-:W2:Y:S04]  /*57f0*/  LDL.LU R62, [R1+0xa0] ;  /* 0x0000a000013e7983 */ /* 0x002ea80000300800 */
        /* <DEDUP_REMOVED lines=14> */
[----:B-----5:R0:W-:Y:S04]  /*58e0*/  STS.U16 [R0+0x1f400], R71 ;  /* 0x01f4004700007388 */ /* 0x0201e80000000400 */
[----:B-1----:R-:W5:Y:S04]  /*58f0*/  LDL.LU R69, [R1+0x40] ;  /* 0x0000400001457983 */ /* 0x002f680000300800 */
[----:B0-----:R-:W5:Y:S04]  /*5900*/  LDL.LU R71, [R1+0x3c] ;  /* 0x00003c0001477983 */ /* 0x001f680000300800 */
[----:B---3--:R0:W-:Y:S04]  /*5910*/  STS.U16 [R0+0x20400], R124 ;  /* 0x0204007c00007388 */ /* 0x0081e80000000400 */
[----:B0-----:R-:W3:Y:S04]  /*5920*/  LDL.LU R124, [R1+0x38] ;  /* 0x00003800017c7983 */ /* 0x001ee80000300800 */
[----:B----4-:R0:W-:Y:S04]  /*5930*/  STS.U16 [R0+0x21400], R125 ;  /* 0x0214007d00007388 */ /* 0x0101e80000000400 */
[----:B0-----:R-:W4:Y:S04]  /*5940*/  LDL.LU R125, [R1+0x34] ;  /* 0x00003400017d7983 */ /* 0x001f280000300800 */
[----:B------:R-:W-:Y:S04]  /*5950*/  STS.U16 [R0+0x22400], R47 ;  /* 0x0224002f00007388 */ /* 0x000fe80000000400 */
[----:B------:R-:W-:Y:S04]  /*5960*/  STS.U16 [R0+0x24400], R70 ;  /* 0x0244004600007388 */ /* 0x000fe80000000400 */
[----:B------:R-:W-:Y:S04]  /*5970*/  STS.U16 [R0+0x25400], R68 ;  /* 0x0254004400007388 */ /* 0x000fe80000000400 */
[----:B------:R0:W-:Y:S04]  /*5980*/  STS.U16 [R0+0x28400], R49 ;  /* 0x0284003100007388 */ /* 0x0001e80000000400 */
[----:B------:R1:W-:Y:S04]  /*5990*/  STS.U16 [R0+0x29400], R48 ;  /* 0x0294003000007388 */ /* 0x0003e80000000400 */
[----:B0-----:R-:W4:Y:S04]  /*59a0*/  LDL.LU R49, [R1+0x30] ;  /* 0x0000300001317983 */ /* 0x001f280000300800 */
[----:B------:R0:W-:Y:S04]  /*59b0*/  STS.U16 [R0+0x2a400], R55 ;  /* 0x02a4003700007388 */ /* 0x0001e80000000400 */
[----:B-1----:R-:W4:Y:S04]  /*59c0*/  LDL.LU R48, [R1+0x2c] ;  /* 0x00002c0001307983 */ /* 0x002f280000300800 */
[----:B------:R1:W-:Y:S04]  /*59d0*/  STS.U16 [R0+0x2b400], R54 ;  /* 0x02b4003600007388 */ /* 0x0003e80000000400 */
[----:B0-----:R-:W4:Y:S04]  /*59e0*/  LDL.LU R55, [R1+0x28] ;  /* 0x0000280001377983 */ /* 0x001f280000300800 */
[----:B-1----:R-:W4:Y:S04]  /*59f0*/  LDL.LU R54, [R1+0x24] ;  /* 0x0000240001367983 */ /* 0x002f280000300800 */
[----:B------:R0:W-:Y:S04]  /*5a00*/  STS.U16 [R0+0x2c400], R45 ;  /* 0x02c4002d00007388 */ /* 0x0001e80000000400 */
[----:B------:R1:W-:Y:S04]  /*5a10*/  STS.U16 [R0+0x26400], R56 ;  /* 0x0264003800007388 */ /* 0x0003e80000000400 */
[----:B0-----:R-:W4:Y:S04]  /*5a20*/  LDL.LU R45, [R1+0x300] ;  /* 0x00030000012d7983 */ /* 0x001f280000300800 */
[----:B------:R-:W4:Y:S04]  /*5a30*/  LDL.LU R47, [R1+0x2f4] ;  /* 0x0002f400012f7983 */ /* 0x000f280000300800 */
[----:B------:R-:W4:Y:S04]  /*5a40*/  LDL.LU R70, [R1+0x2ec] ;  /* 0x0002ec0001467983 */ /* 0x000f280000300800 */
[----:B------:R-:W4:Y:S04]  /*5a50*/  LDL.LU R68, [R1+0x2e4] ;  /* 0x0002e40001447983 */ /* 0x000f280000300800 */
[----:B-1----:R-:W4:Y:S04]  /*5a60*/  LDL.LU R56, [R1+0x2dc] ;  /* 0x0002dc0001387983 */ /* 0x002f280000300800 */
[----:B--2---:R0:W-:Y:S04]  /*5a70*/  STS.U16 [R0+0x37400], R57 ;  /* 0x0374003900007388 */ /* 0x0041e80000000400 */
[----:B-----5:R1:W-:Y:S04]  /*5a80*/  STS.U16 [R0+0x38400], R69 ;  /* 0x0384004500007388 */ /* 0x0203e80000000400 */
[----:B0-----:R-:W2:Y:S04]  /*5a90*/  LDL.LU R57, [R1+0x2d4] ;  /* 0x0002d40001397983 */ /* 0x001ea80000300800 */
[----:B------:R0:W-:Y:S04]  /*5aa0*/  STS.U16 [R0+0x39400], R71 ;  /* 0x0394004700007388 */ /* 0x0001e80000000400 */
        /* <DEDUP_REMOVED lines=29> */
[----:B------:R-:W4:Y:S01]  /*5c80*/  LDL.LU R64, [R1+0x258] ;  /* 0x0002580001407983 */ /* 0x000f220000300800 */
[----:B------:R-:W-:-:S03]  /*5c90*/  LOP3.LUT R44, R46, 0x40, RZ, 0x3c, !PT ;  /* 0x000000402e2c7812 */ /* 0x000fc600078e3cff */
        /* <DEDUP_REMOVED lines=9> */
[----:B0-----:R-:W4:Y:S04]  /*5d30*/  LDL.LU R45, [R1+0x1c8] ;  /* 0x0001c800012d7983 */ /* 0x001f280000300800 */
[----:B--2---:R0:W-:Y:S04]  /*5d40*/  STS.U16 [R44+0x6800], R57 ;  /* 0x006800392c007388 */ /* 0x0041e80000000400 */
[----:B-----5:R1:W-:Y:S04]  /*5d50*/  STS.U16 [R44+0x7800], R69 ;  /* 0x007800452c007388 */ /* 0x0203e80000000400 */
[----:B0-----:R-:W2:Y:S04]  /*5d60*/  LDL.LU R57, [R1+0x1b8] ;  /* 0x0001b80001397983 */ /* 0x001ea80000300800 */
[----:B------:R0:W-:Y:S04]  /*5d70*/  STS.U16 [R44+0x8800], R71 ;  /* 0x008800472c007388 */ /* 0x0001e80000000400 */
[----:B-1----:R-:W5:Y:S04]  /*5d80*/  LDL.LU R69, [R1+0x1a8] ;  /* 0x0001a80001457983 */ /* 0x002f680000300800 */
[----:B0-----:R-:W2:Y:S04]  /*5d90*/  LDL.LU R71, [R1+0x198] ;  /* 0x0001980001477983 */ /* 0x001ea80000300800 */
        /* <DEDUP_REMOVED lines=8> */
[----:B------:R0:W-:Y:S04]  /*5e20*/  STS.U16 [R44+0xb800], R59 ;  /* 0x00b8003b2c007388 */ /* 0x0001e80000000400 */
[----:B------:R-:W-:Y:S04]  /*5e30*/  STS.U16 [R44+0xc800], R61 ;  /* 0x00c8003d2c007388 */ /* 0x000fe80000000400 */
[----:B------:R1:W-:Y:S04]  /*5e40*/  STS.U16 [R44+0xd800], R60 ;  /* 0x00d8003c2c007388 */ /* 0x0003e80000000400 */
[----:B0-----:R-:W4:Y:S04]  /*5e50*/  LDL.LU R59, [R1+0x168] ;  /* 0x00016800013b7983 */ /* 0x001f280000300800 */
[----:B------:R0:W-:Y:S04]  /*5e60*/  STS.U16 [R44+0xf800], R62 ;  /* 0x00f8003e2c007388 */ /* 0x0001e80000000400 */
[----:B-1----:R-:W4:Y:S04]  /*5e70*/  LDL.LU R60, [R1+0x158] ;  /* 0x00015800013c7983 */ /* 0x002f280000300800 */
[----:B------:R-:W4:Y:S04]  /*5e80*/  LDL.LU R61, [R1+0x148] ;  /* 0x00014800013d7983 */ /* 0x000f280000300800 */
[----:B------:R1:W-:Y:S04]  /*5e90*/  STS.U16 [R44+0xe800], R63 ;  /* 0x00e8003f2c007388 */ /* 0x0003e80000000400 */
[----:B0-----:R-:W4:Y:S04]  /*5ea0*/  LDL.LU R62, [R1+0x138] ;  /* 0x00013800013e7983 */ /* 0x001f280000300800 */
[----:B------:R0:W-:Y:S04]  /*5eb0*/  STS.U16 [R44+0x1800], R0 ;  /* 0x001800002c007388 */ /* 0x0001e80000000400 */
[----:B-1----:R-:W4:Y:S04]  /*5ec0*/  LDL.LU R63, [R1+0x12c] ;  /* 0x00012c00013f7983 */ /* 0x002f280000300800 */
[----:B0-----:R-:W4:Y:S04]  /*5ed0*/  LDL.LU R0, [R1+0x120] ;  /* 0x0001200001007983 */ /* 0x001f280000300800 */
        /* <DEDUP_REMOVED lines=25> */
[----:B--2---:R1:W-:Y:S04]  /*6070*/  STS.U16 [R44+0x1b800], R57 ;  /* 0x01b800392c007388 */ /* 0x0043e80000000400 */
[----:B0-----:R-:W2:Y:S04]  /*6080*/  LDL.LU R45, [R1+0x14] ;  /* 0x00001400012d7983 */ /* 0x001ea80000300800 */
[----:B-----5:R0:W-:Y:S04]  /*6090*/  STS.U16 [R44+0x1c800], R69 ;  /* 0x01c800452c007388 */ /* 0x0201e80000000400 */
[----:B-1----:R-:W5:Y:S04]  /*60a0*/  LDL.LU R57, [R1+0x10] ;  /* 0x0000100001397983 */ /* 0x002f680000300800 */
[----:B------:R1:W-:Y:S04]  /*60b0*/  STS.U16 [R44+0x1d800], R71 ;  /* 0x01d800472c007388 */ /* 0x0003e80000000400 */
[----:B0-----:R-:W2:Y:S04]  /*60c0*/  LDL.LU R69, [R1+0xc] ;  /* 0x00000c0001457983 */ /* 0x001ea80000300800 */
[----:B---3--:R0:W-:Y:S04]  /*60d0*/  STS.U16 [R44+0x1e800], R124 ;  /* 0x01e8007c2c007388 */ /* 0x0081e80000000400 */
[----:B-1----:R-:W3:Y:S04]  /*60e0*/  LDL.LU R71, [R1+0x8] ;  /* 0x0000080001477983 */ /* 0x002ee80000300800 */
[----:B0-----:R-:W3:Y:S04]  /*60f0*/  LDL.LU R124, [R1+0x4] ;  /* 0x00000400017c7983 */ /* 0x001ee80000300800 */
[----:B----4-:R0:W-:Y:S04]  /*6100*/  STS.U16 [R44+0x1f800], R125 ;  /* 0x01f8007d2c007388 */ /* 0x0101e80000000400 */
[----:B0-----:R-:W4:Y:S04]  /*6110*/  LDL.LU R125, [R1] ;  /* 0x00000000017d7983 */ /* 0x001f280000300800 */
[----:B------:R0:W-:Y:S04]  /*6120*/  STS.U16 [R44+0x20800], R59 ;  /* 0x0208003b2c007388 */ /* 0x0001e80000000400 */
        /* <DEDUP_REMOVED lines=38> */
[----:B--2---:R0:W-:Y:S04]  /*6390*/  STS.U16 [R44+0x34800], R45 ;  /* 0x0348002d2c007388 */ /* 0x0041e80000000400 */
[----:B-1----:R-:W2:Y:S04]  /*63a0*/  LDL.LU R55, [R1+0x868] ;  /* 0x0008680001377983 */ /* 0x002ea80000300800 */
[----:B-----5:R1:W-:Y:S04]  /*63b0*/  STS.U16 [R44+0x35800], R57 ;  /* 0x035800392c007388 */ /* 0x0203e80000000400 */
[----:B0-----:R-:W5:Y:S04]  /*63c0*/  LDL.LU R45, [R1+0x864] ;  /* 0x00086400012d7983 */ /* 0x001f680000300800 */
[----:B------:R0:W-:Y:S04]  /*63d0*/  STS.U16 [R44+0x36800], R69 ;  /* 0x036800452c007388 */ /* 0x0001e80000000400 */
[----:B-1----:R-:W2:Y:S04]  /*63e0*/  LDL.LU R57, [R1+0x860] ;  /* 0x0008600001397983 */ /* 0x002ea80000300800 */
[----:B---3--:R1:W-:Y:S04]  /*63f0*/  STS.U16 [R44+0x37800], R71 ;  /* 0x037800472c007388 */ /* 0x0083e80000000400 */
[----:B0-----:R-:W3:Y:S04]  /*6400*/  LDL.LU R69, [R1+0x85c] ;  /* 0x00085c0001457983 */ /* 0x001ee80000300800 */
[----:B------:R0:W-:Y:S04]  /*6410*/  STS.U16 [R44+0x38800], R124 ;  /* 0x0388007c2c007388 */ /* 0x0001e80000000400 */
[----:B-1----:R-:W2:Y:S04]  /*6420*/  LDL.LU R71, [R1+0x858] ;  /* 0x0008580001477983 */ /* 0x002ea80000300800 */
[----:B0-----:R-:W3:Y:S04]  /*6430*/  LDL.LU R124, [R1+0x854] ;  /* 0x00085400017c7983 */ /* 0x001ee80000300800 */
[----:B----4-:R0:W-:Y:S04]  /*6440*/  STS.U16 [R44+0x39800], R125 ;  /* 0x0398007d2c007388 */ /* 0x0101e80000000400 */
[----:B0-----:R-:W4:Y:S04]  /*6450*/  LDL.LU R125, [R1+0x850] ;  /* 0x00085000017d7983 */ /* 0x001f280000300800 */
[----:B--2---:R-:W-:Y:S04]  /*6460*/  STS.U16 [R44+0x3c800], R71 ;  /* 0x03c800472c007388 */ /* 0x004fe80000000400 */
[----:B---3--:R-:W-:Y:S04]  /*6470*/  STS.U16 [R44+0x3b800], R124 ;  /* 0x03b8007c2c007388 */ /* 0x008fe80000000400 */
[----:B----4-:R0:W-:Y:S04]  /*6480*/  STS.U16 [R44+0x3a800], R125 ;  /* 0x03a8007d2c007388 */ /* 0x0101e80000000400 */
[----:B0-----:R-:W2:Y:S04]  /*6490*/  LDL.LU R125, [R1+0x2f0] ;  /* 0x0002f000017d7983 */ /* 0x001ea80000300800 */
[----:B------:R-:W3:Y:S04]  /*64a0*/  LDL.LU R124, [R1+0x2f8] ;  /* 0x0002f800017c7983 */ /* 0x000ee80000300800 */
[----:B------:R-:W4:Y:S01]  /*64b0*/  LDL.LU R71, [R1+0x304] ;  /* 0x0003040001477983 */ /* 0x000f220000300800 */
[----:B------:R-:W-:-:S03]  /*64c0*/  LOP3.LUT R46, R46, 0x60, RZ, 0x3c, !PT ;  /* 0x000000602e2e7812 */ /* 0x000fc600078e3cff */
[----:B------:R-:W-:Y:S04]  /*64d0*/  STS.U16 [R44+0x3d800], R69 ;  /* 0x03d800452c007388 */ /* 0x000fe80000000400 */
[----:B------:R-:W-:Y:S04]  /*64e0*/  STS.U16 [R44+0x3e800], R57 ;  /* 0x03e800392c007388 */ /* 0x000fe80000000400 */
[----:B-----5:R-:W-:Y:S04]  /*64f0*/  STS.U16 [R44+0x3f800], R45 ;  /* 0x03f8002d2c007388 */ /* 0x020fe80000000400 */
[----:B------:R0:W-:Y:S04]  /*6500*/  STS.U16 [R46+0x3c00], R0 ;  /* 0x003c00002e007388 */ /* 0x0001e80000000400 */
[----:B------:R-:W-:Y:S04]  /*6510*/  STS.U16 [R46+0x4c00], R47 ;  /* 0x004c002f2e007388 */ /* 0x000fe80000000400 */
[----:B------:R-:W-:Y:S04]  /*6520*/  STS.U16 [R46+0x5c00], R70 ;  /* 0x005c00462e007388 */ /* 0x000fe80000000400 */
[----:B------:R-:W-:Y:S04]  /*6530*/  STS.U16 [R46+0x6c00], R68 ;  /* 0x006c00442e007388 */ /* 0x000fe80000000400 */
[----:B------:R-:W-:Y:S04]  /*6540*/  STS.U16 [R46+0x7c00], R56 ;  /* 0x007c00382e007388 */ /* 0x000fe80000000400 */
[----:B--2---:R-:W-:Y:S04]  /*6550*/  STS.U16 [R46+0x2c00], R125 ;  /* 0x002c007d2e007388 */ /* 0x004fe80000000400 */
[----:B---3--:R-:W-:Y:S04]  /*6560*/  STS.U16 [R46+0x1c00], R124 ;  /* 0x001c007c2e007388 */ /* 0x008fe80000000400 */
[----:B----4-:R-:W-:Y:S04]  /*6570*/  STS.U16 [R46+0xc00], R71 ;  /* 0x000c00472e007388 */ /* 0x010fe80000000400 */
[----:B------:R-:W2:Y:S04]  /*6580*/  LDG.E.U16 R55, [R54.64] ;  /* 0x0000000636377981 */ /* 0x000ea8000c1e1500 */
[----:B------:R1:W3:Y:S01]  /*6590*/  LDG.E.U16 R3, [R2.64] ;  /* 0x0000000602037981 */ /* 0x0002e2000c1e1500 */
[----:B0-----:R-:W-:-:S03]  /*65a0*/  IMAD.MOV.U32 R0, RZ, RZ, 0x3f800000 ;  /* 0x3f800000ff007424 */ /* 0x001fc600078e00ff */
[----:B------:R-:W4:Y:S04]  /*65b0*/  LDG.E.U16 R49, [R48.64] ;  /* 0x0000000630317981 */ /* 0x000f28000c1e1500 */
[----:B------:R-:W5:Y:S04]  /*65c0*/  LDG.E.U16 R53, [R52.64] ;  /* 0x0000000634357981 */ /* 0x000f68000c1e1500 */
[----:B------:R-:W4:Y:S04]  /*65d0*/  LDG.E.U16 R51, [R50.64] ;  /* 0x0000000632337981 */ /* 0x000f28000c1e1500 */
        /* <DEDUP_REMOVED lines=49> */
[----:B------:R0:W4:Y:S04]  /*68f0*/  LDG.E.U16 R5, [R4.64] ;  /* 0x0000000604057981 */ /* 0x000128000c1e1500 */
[----:B------:R0:W4:Y:S01]  /*6900*/  LDG.E.U16 R123, [R122.64] ;  /* 0x000000067a7b7981 */ /* 0x000122000c1e1500 */
[----:B-1----:R-:W-:-:S03]  /*6910*/  IMAD.MOV.U32 R2, RZ, RZ, -0x800000 ;  /* 0xff800000ff027424 */ /* 0x002fc600078e00ff */
[----:B------:R1:W-:Y:S02]  /*6920*/  STL [R1+0x51c], R0 ;  /* 0x00051c0001007387 */ /* 0x0003e40000100800 */
[----:B-1----:R-:W-:Y:S02]  /*6930*/  IMAD.MOV.U32 R0, RZ, RZ, -0x800000 ;  /* 0xff800000ff007424 */ /* 0x002fe400078e00ff */
[----:B--2---:R-:W-:Y:S04]  /*6940*/  STS.U16 [R46+0x8c00], R55 ;  /* 0x008c00372e007388 */ /* 0x004fe80000000400 */
[----:B---3--:R1:W-:Y:S02]  /*6950*/  STS.U16 [R46+0x3ec00], R3 ;  /* 0x03ec00032e007388 */ /* 0x0083e40000000400 */
[----:B-1----:R-:W-:-:S05]  /*6960*/  MOV R3, 0xff800000 ;  /* 0xff80000000037802 */ /* 0x002fca0000000f00 */
        /* <DEDUP_REMOVED lines=25> */
[----:B------:R2:W-:Y:S04]  /*6b00*/  STL [R1+0x114], R2 ;  /* 0x0001140201007387 */ /* 0x0005e80000100800 */
[----:B------:R3:W-:Y:S01]  /*6b10*/  STL [R1+0x110], R0 ;  /* 0x0001100001007387 */ /* 0x0007e20000100800 */
[----:B-1----:R-:W-:Y:S01]  /*6b20*/  MOV R3, 0x3f800000 ;  /* 0x3f80000000037802 */ /* 0x002fe20000000f00 */
[----:B--2---:R-:W-:-:S02]  /*6b30*/  IMAD.MOV.U32 R2, RZ, RZ, 0x3f800000 ;  /* 0x3f800000ff027424 */ /* 0x004fc400078e00ff */
[----:B---3--:R-:W-:-:S05]  /*6b40*/  IMAD.MOV.U32 R0, RZ, RZ, 0x3f800000 ;  /* 0x3f800000ff007424 */ /* 0x008fca00078e00ff */
        /* <DEDUP_REMOVED lines=30> */
[----:B------:R-:W-:Y:S04]  /*6d30*/  STL [R1+0x1e0], RZ ;  /* 0x0001e0ff01007387 */ /* 0x000fe80000100800 */
[----:B------:R1:W-:Y:S04]  /*6d40*/  STL [R1+0x718], R0 ;  /* 0x0007180001007387 */ /* 0x0003e80000100800 */
[----:B------:R-:W-:Y:S04]  /*6d50*/  STL [R1+0x1e4], RZ ;  /* 0x0001e4ff01007387 */ /* 0x000fe80000100800 */
        /* <DEDUP_REMOVED lines=218> */
[----:B------:R-:W0:Y:S04]  /*7b00*/  S2R R56, SR_CTAID.X ;  /* 0x0000000000387919 */ /* 0x000e280000002500 */
        /* <DEDUP_REMOVED lines=20> */
[----:B------:R-:W2:Y:S01]  /*7c50*/  S2R R68, SR_TID.X ;  /* 0x0000000000447919 */ /* 0x000ea20000002100 */
[----:B0-----:R-:W-:-:S03]  /*7c60*/  IMAD.SHL.U32 R4, R56, 0x100, RZ ;  /* 0x0000010038047824 */ /* 0x001fc600078e00ff */
[----:B------:R-:W-:Y:S04]  /*7c70*/  STL [R1+0x350], RZ ;  /* 0x000350ff01007387 */ /* 0x000fe80000100800 */
[----:B------:R-:W-:Y:S04]  /*7c80*/  STL [R1+0x354], RZ ;  /* 0x000354ff01007387 */ /* 0x000fe80000100800 */
[----:B------:R-:W-:Y:S04]  /*7c90*/  STL [R1+0x358], RZ ;  /* 0x000358ff01007387 */ /* 0x000fe80000100800 */
[----:B------:R-:W-:Y:S04]  /*7ca0*/  STL [R1+0x35c], RZ ;  /* 0x00035cff01007387 */ /* 0x000fe80000100800 */
[----:B------:R-:W-:Y:S01]  /*7cb0*/  STL [R1+0x340], RZ ;  /* 0x000340ff01007387 */ /* 0x000fe20000100800 */
[----:B-1----:R-:W-:-:S03]  /*7cc0*/  IADD3 R0, R4, 0x100, RZ ;  /* 0x0000010004007810 */ /* 0x002fc60007ffe0ff */
[----:B------:R-:W-:Y:S04]  /*7cd0*/  STL [R1+0x344], RZ ;  /* 0x000344ff01007387 */ /* 0x000fe80000100800 */
[----:B------:R-:W-:Y:S04]  /*7ce0*/  STL [R1+0x348], RZ ;  /* 0x000348ff01007387 */ /* 0x000fe80000100800 */
[----:B----4-:R-:W-:Y:S04]  /*7cf0*/  STS.U16 [R46+0x9c00], R49 ;  /* 0x009c00312e007388 */ /* 0x010fe80000000400 */
[----:B-----5:R-:W-:Y:S04]  /*7d00*/  STS.U16 [R46+0xac00], R53 ;  /* 0x00ac00352e007388 */ /* 0x020fe80000000400 */
        /* <DEDUP_REMOVED lines=42> */
[----:B------:R-:W-:Y:S01]  /*7fb0*/  STL [R1+0x34c], RZ ;  /* 0x00034cff01007387 */ /* 0x000fe20000100800 */
[----:B------:R-:W-:-:S02]  /*7fc0*/  ISETP.GE.AND P0, PT, R0, 0x1, PT ;  /* 0x000000010000780c */ /* 0x000fc40003f06270 */
[----:B--2---:R-:W-:Y:S01]  /*7fd0*/  SHF.R.S32.HI R0, RZ, 0x4, R68 ;  /* 0x00000004ff007819 */ /* 0x004fe20000011444 */
[----:B------:R0:W-:Y:S01]  /*7fe0*/  STS.U16 [R46+0x17c00], R39 ;  /* 0x017c00272e007388 */ /* 0x0001e20000000400 */
[----:B------:R-:W-:Y:S01]  /*7ff0*/  MOV R125, 0xff800000 ;  /* 0xff800000007d7802 */ /* 0x000fe20000000f00 */
[----:B------:R-:W-:Y:S01]  /*8000*/  IMAD.MOV.U32 R124, RZ, RZ, -0x800000 ;  /* 0xff800000ff7c7424 */ /* 0x000fe200078e00ff */
[----:B------:R-:W-:Y:S01]  /*8010*/  MOV R122, 0xff800000 ;  /* 0xff800000007a7802 */ /* 0x000fe20000000f00 */
[----:B------:R1:W-:Y:S01]  /*8020*/  STS.U16 [R46+0x2ac00], R21 ;  /* 0x02ac00152e007388 */ /* 0x0003e20000000400 */
[----:B------:R-:W-:-:S03]  /*8030*/  LOP3.LUT R38, R68, 0x1ff, RZ, 0xc0, !PT ;  /* 0x000001ff44267812 */ /* 0x000fc600078ec0ff */
[----:B------:R2:W-:Y:S01]  /*8040*/  STS.U16 [R46+0x2bc00], R19 ;  /* 0x02bc00132e007388 */ /* 0x0005e20000000400 */
[----:B0-----:R-:W-:-:S03]  /*8050*/  LOP3.LUT R39, R68, 0x1c, RZ, 0xc0, !PT ;  /* 0x0000001c44277812 */ /* 0x001fc600078ec0ff */
[----:B------:R0:W-:Y:S01]  /*8060*/  STS.U16 [R46+0x34c00], R111 ;  /* 0x034c006f2e007388 */ /* 0x0001e20000000400 */
[----:B-1----:R-:W-:-:S03]  /*8070*/  SGXT R21, R0, 0x1 ;  /* 0x000000010015781a */ /* 0x002fc60000000200 */
[----:B------:R1:W-:Y:S01]  /*8080*/  STS.U16 [R46+0x35c00], R109 ;  /* 0x035c006d2e007388 */ /* 0x0003e20000000400 */
[----:B--2---:R-:W-:-:S03]  /*8090*/  LOP3.LUT R19, R68, 0x3, RZ, 0xc0, !PT ;  /* 0x0000000344137812 */ /* 0x004fc600078ec0ff */
[----:B------:R2:W-:Y:S01]  /*80a0*/  STS.U16 [R46+0x37c00], R7 ;  /* 0x037c00072e007388 */ /* 0x0005e20000000400 */
[----:B0-----:R-:W-:-:S03]  /*80b0*/  CS2R R110, SRZ ;  /* 0x00000000006e7805 */ /* 0x001fc6000001ff00 */
[----:B------:R0:W-:Y:S01]  /*80c0*/  STS.U16 [R46+0x38c00], R113 ;  /* 0x038c00712e007388 */ /* 0x0001e20000000400 */
[----:B-1----:R-:W-:-:S03]  /*80d0*/  CS2R R108, SRZ ;  /* 0x00000000006c7805 */ /* 0x002fc6000001ff00 */
[----:B------:R1:W-:Y:S01]  /*80e0*/  STS.U16 [R46+0x39c00], R115 ;  /* 0x039c00732e007388 */ /* 0x0003e20000000400 */
[----:B--2---:R-:W-:-:S03]  /*80f0*/  LOP3.LUT R7, R68, 0xf, RZ, 0xc0, !PT ;  /* 0x0000000f44077812 */ /* 0x004fc600078ec0ff */
[----:B------:R2:W-:Y:S01]  /*8100*/  STS.U16 [R46+0x3cc00], R121 ;  /* 0x03cc00792e007388 */ /* 0x0005e20000000400 */
[----:B0-----:R-:W-:-:S03]  /*8110*/  CS2R R112, SRZ ;  /* 0x0000000000707805 */ /* 0x001fc6000001ff00 */
[----:B------:R0:W-:Y:S01]  /*8120*/  STS.U16 [R46+0x3fc00], R123 ;  /* 0x03fc007b2e007388 */ /* 0x0001e20000000400 */
[----:B-1----:R-:W-:Y:S01]  /*8130*/  CS2R R114, SRZ ;  /* 0x0000000000727805 */ /* 0x002fe2000001ff00 */
[----:B--2---:R-:W-:Y:S02]  /*8140*/  IMAD.MOV.U32 R121, RZ, RZ, -0x800000 ;  /* 0xff800000ff797424 */ /* 0x004fe400078e00ff */
[----:B0-----:R-:W-:Y:S01]  /*8150*/  IMAD.MOV.U32 R123, RZ, RZ, -0x800000 ;  /* 0xff800000ff7b7424 */ /* 0x001fe200078e00ff */
[----:B------:R-:W-:Y:S05]  /*8160*/  @!P0 BRA `(.L_x_0) ;  /* 0x000132c000008947 */ /* 0x000fea0003800000 */
[----:B------:R-:W0:Y:S01]  /*8170*/  S2R R56, SR_CTAID.Y ;  /* 0x0000000000387919 */ /* 0x000e220000002600 */
[----:B------:R-:W-:Y:S01]  /*8180*/  IMAD R5, R38, c[0x0][0x1a8], RZ ;  /* 0x00006a0026057a24 */ /* 0x000fe200078e02ff */
[--C-:B------:R-:W-:Y:S01]  /*8190*/  SHF.R.S32.HI R8, RZ, 0x6, R68.reuse ;  /* 0x00000006ff087819 */ /* 0x100fe20000011444 */
[----:B------:R-:W-:Y:S01]  /*81a0*/  IMAD R7, R7, c[0x0][0x1b4], RZ ;  /* 0x00006d0007077a24 */ /* 0x000fe200078e02ff */
[----:B------:R-:W-:Y:S01]  /*81b0*/  SHF.R.S32.HI R10, RZ, 0x2, R68 ;  /* 0x00000002ff0a7819 */ /* 0x000fe20000011444 */
[C---:B------:R-:W-:Y:S01]  /*81c0*/  IMAD.SHL.U32 R6, R5.reuse, 0x2, RZ ;  /* 0x0000000205067824 */ /* 0x040fe200078e00ff */
[----:B------:R-:W-:Y:S01]  /*81d0*/  SGXT R8, R8, 0x1 ;  /* 0x000000010808781a */ /* 0x000fe20000000200 */
[----:B------:R-:W-:Y:S01]  /*81e0*/  IMAD.HI R5, R5, 0x2, RZ ;  /* 0x0000000205057827 */ /* 0x000fe200078e02ff */
[----:B------:R-:W-:Y:S01]  /*81f0*/  SGXT R10, R10, 0x1 ;  /* 0x000000010a0a781a */ /* 0x000fe20000000200 */
[----:B------:R-:W-:Y:S01]  /*8200*/  CS2R R108, SRZ ;  /* 0x00000000006c7805 */ /* 0x000fe2000001ff00 */
[----:B------:R-:W-:Y:S01]  /*8210*/  LOP3.LUT R9, R8, 0x90, RZ, 0xc0, !PT ;  /* 0x0000009008097812 */ /* 0x000fe200078ec0ff */
[----:B------:R-:W-:Y:S01]  /*8220*/  IMAD.MOV.U32 R20, RZ, RZ, c[0x0][0x1b8] ;  /* 0x00006e00ff147624 */ /* 0x000fe200078e00ff */
[----:B------:R-:W-:Y:S01]  /*8230*/  LOP3.LUT R13, R10, 0x90, RZ, 0xc0, !PT ;  /* 0x000000900a0d7812 */ /* 0x000fe200078ec0ff */
[----:B------:R-:W-:Y:S01]  /*8240*/  IMAD.MOV.U32 R41, RZ, RZ, -0x800000 ;  /* 0xff800000ff297424 */ /* 0x000fe200078e00ff */
[----:B------:R-:W-:Y:S01]  /*8250*/  SHF.L.U32 R36, R68, 0x5, RZ ;  /* 0x0000000544247819 */ /* 0x000fe200000006ff */
[C---:B------:R-:W-:Y:S01]  /*8260*/  IMAD.SHL.U32 R61, R39.reuse, 0x2, RZ ;  /* 0x00000002273d7824 */ /* 0x040fe200078e00ff */
[----:B------:R-:W-:Y:S01]  /*8270*/  LEA.HI R64, R39, 0xd8, RZ, 0x1e ;  /* 0x000000d827407811 */ /* 0x000fe200078ff0ff */
[----:B------:R-:W-:Y:S01]  /*8280*/  IMAD.MOV.U32 R40, RZ, RZ, -0x800000 ;  /* 0xff800000ff287424 */ /* 0x000fe200078e00ff */
[----:B------:R-:W-:Y:S01]  /*8290*/  LOP3.LUT R36, R13, 0x160, R36, 0xf8, !PT ;  /* 0x000001600d247812 */ /* 0x000fe200078ef824 */
[----:B------:R-:W-:Y:S01]  /*82a0*/  IMAD.MOV.U32 R37, RZ, RZ, c[0x0][0x1a4] ;  /* 0x00006900ff257624 */ /* 0x000fe200078e00ff */
[C---:B------:R-:W-:Y:S01]  /*82b0*/  LEA.HI R32, R39.reuse, 0xe0, RZ, 0x1e ;  /* 0x000000e027207811 */ /* 0x040fe200078ff0ff */
[----:B------:R-:W-:Y:S01]  /*82c0*/  IMAD.MOV.U32 R117, RZ, RZ, -0x800000 ;  /* 0xff800000ff757424 */ /* 0x000fe200078e00ff */
[----:B------:R-:W-:Y:S01]  /*82d0*/  LEA.HI R33, R39, 0xe8, RZ, 0x1e ;  /* 0x000000e827217811 */ /* 0x000fe200078ff0ff */
[----:B------:R-:W-:Y:S01]  /*82e0*/  IMAD R43, R37, 0x12, RZ ;  /* 0x00000012252b7824 */ /* 0x000fe200078e02ff */
[C---:B------:R-:W-:Y:S01]  /*82f0*/  LEA.HI R34, R39.reuse, 0xf0, RZ, 0x1e ;  /* 0x000000f027227811 */ /* 0x040fe200078ff0ff */
[C---:B0-----:R-:W-:Y:S01]  /*8300*/  IMAD R0, R56.reuse, c[0x0][0x1a0], RZ ;  /* 0x0000680038007a24 */ /* 0x041fe200078e02ff */
[C---:B------:R-:W-:Y:S01]  /*8310*/  LEA.HI R35, R39.reuse, 0xf8, RZ, 0x1e ;  /* 0x000000f827237811 */ /* 0x040fe200078ff0ff */
[----:B------:R-:W-:Y:S01]  /*8320*/  IMAD R2, R56, c[0x0][0x1b0], RZ ;  /* 0x00006c0038027a24 */ /* 0x000fe200078e02ff */
[----:B------:R-:W-:Y:S01]  /*8330*/  LEA.HI R28, R39, 0x20, RZ, 0x1e ;  /* 0x00000020271c7811 */ /* 0x000fe200078ff0ff */
[----:B------:R-:W-:Y:S01]  /*8340*/  IMAD R44, R37, 0x14, RZ ;  /* 0x00000014252c7824 */ /* 0x000fe200078e02ff */
[C---:B------:R-:W-:Y:S01]  /*8350*/  SHF.L.U32 R3, R0.reuse, 0x1, RZ ;  /* 0x0000000100037819 */ /* 0x040fe200000006ff */
[----:B------:R-:W-:Y:S01]  /*8360*/  IMAD.HI R0, R0, 0x2, RZ ;  /* 0x0000000200007827 */ /* 0x000fe200078e02ff */
[----:B------:R-:W-:Y:S01]  /*8370*/  LEA.HI R29, R39, 0x18, RZ, 0x1e ;  /* 0x00000018271d7811 */ /* 0x000fe200078ff0ff */
[----:B------:R-:W-:Y:S01]  /*8380*/  CS2R R110, SRZ ;  /* 0x00000000006e7805 */ /* 0x000fe2000001ff00 */
[----:B------:R-:W-:Y:S01]  /*8390*/  IADD3 R62, P0, P1, R6, c[0x0][0x168], R3 ;  /* 0x00005a00063e7a10 */ /* 0x000fe2000791e003 */
[C---:B------:R-:W-:Y:S01]  /*83a0*/  IMAD.SHL.U32 R3, R2.reuse, 0x2, RZ ;  /* 0x0000000202037824 */ /* 0x040fe200078e00ff */
[----:B------:R-:W-:Y:S01]  /*83b0*/  SHF.L.U32 R6, R7, 0x1, RZ ;  /* 0x0000000107067819 */ /* 0x000fe200000006ff */
[----:B------:R-:W-:Y:S01]  /*83c0*/  IMAD.HI R2, R2, 0x2, RZ ;  /* 0x0000000202027827 */ /* 0x000fe200078e02ff */
[----:B------:R-:W-:Y:S01]  /*83d0*/  IADD3.X R63, R5, c[0x0][0x16c], R0, P0, P1 ;  /* 0x00005b00053f7a10 */ /* 0x000fe200007e2400 */
[----:B------:R-:W-:Y:S01]  /*83e0*/  CS2R R112, SRZ ;  /* 0x0000000000707805 */ /* 0x000fe2000001ff00 */
[----:B------:R-:W-:Y:S01]  /*83f0*/  IADD3 R16, P2, P3, R6, c[0x0][0x170], R3 ;  /* 0x00005c0006107a10 */ /* 0x000fe20007b5e003 */
[----:B------:R-:W-:Y:S01]  /*8400*/  IMAD.HI R7, R7, 0x2, RZ ;  /* 0x0000000207077827 */ /* 0x000fe200078e02ff */
[----:B------:R-:W-:Y:S01]  /*8410*/  SHF.R.U32.HI R0, RZ, 0x4, R68 ;  /* 0x00000004ff007819 */ /* 0x000fe20000011644 */
[----:B------:R-:W-:Y:S01]  /*8420*/  STL.64 [R1+0x4c0], R62 ;  /* 0x0004c03e01007387 */ /* 0x000fe20000100a00 */
[----:B------:R-:W-:Y:S01]  /*8430*/  LEA.HI R30, R39, 0x10, RZ, 0x1e ;  /* 0x00000010271e7811 */ /* 0x000fe200078ff0ff */
[C---:B------:R-:W-:Y:S01]  /*8440*/  IMAD.SHL.U32 R6, R68.reuse, 0x2, RZ ;  /* 0x0000000244067824 */ /* 0x040fe200078e00ff */
[----:B------:R-:W-:Y:S01]  /*8450*/  IADD3.X R18, R7, c[0x0][0x174], R2, P2, P3 ;  /* 0x00005d0007127a10 */ /* 0x000fe200017e6402 */
[C---:B------:R-:W-:Y:S01]  /*8460*/  IMAD R48, R37.reuse, 0x9, RZ ;  /* 0x0000000925307824 */ /* 0x040fe200078e02ff */
[----:B------:R-:W-:Y:S01]  /*8470*/  LOP3.LUT R2, R68, 0x7, RZ, 0xc0, !PT ;  /* 0x0000000744027812 */ /* 0x000fe200078ec0ff */
[C---:B------:R-:W-:Y:S01]  /*8480*/  IMAD R49, R37.reuse, 0x5, RZ ;  /* 0x0000000525317824 */ /* 0x040fe200078e02ff */
[----:B------:R-:W-:Y:S01]  /*8490*/  SGXT.U32 R0, R0, 0x5 ;  /* 0x000000050000781a */ /* 0x000fe20000000000 */
[----:B------:R-:W-:Y:S01]  /*84a0*/  IMAD R45, R37, 0x16, RZ ;  /* 0x00000016252d7824 */ /* 0x000fe200078e02ff */
[--C-:B------:R-:W-:Y:S01]  /*84b0*/  LOP3.LUT R15, R13, 0x10, R6.reuse, 0x78, !PT ;  /* 0x000000100d0f7812 */ /* 0x100fe200078e7806 */
[----:B------:R-:W-:Y:S01]  /*84c0*/  IMAD.SHL.U32 R5, R2, 0x10, RZ ;  /* 0x0000001002057824 */ /* 0x000fe200078e00ff */
[----:B------:R-:W-:Y:S01]  /*84d0*/  SHF.L.U32 R13, R68, 0x3, RZ ;  /* 0x00000003440d7819 */ /* 0x000fe200000006ff */
[----:B------:R-:W-:Y:S01]  /*84e0*/  IMAD R3, R0, c[0x0][0x1b8], RZ ;  /* 0x00006e0000037a24 */ /* 0x000fe200078e02ff */
[--C-:B------:R-:W-:Y:S01]  /*84f0*/  LOP3.LUT R0, R9, 0x37e, R6.reuse, 0x78, !PT ;  /* 0x0000037e09007812 */ /* 0x100fe200078e7806 */
[----:B------:R-:W-:Y:S01]  /*8500*/  IMAD R7, R2, 0x210, RZ ;  /* 0x0000021002077824 */ /* 0x000fe200078e02ff */
[--C-:B------:R-:W-:Y:S01]  /*8510*/  LOP3.LUT R12, R5, 0x30, R6.reuse, 0x78, !PT ;  /* 0x00000030050c7812 */ /* 0x100fe200078e7806 */
[----:B------:R-:W-:Y:S01]  /*8520*/  IMAD R5, R20, 0x20, R3 ;  /* 0x0000002014057824 */ /* 0x000fe200078e0203 */
[----:B------:R-:W-:Y:S01]  /*8530*/  LOP3.LUT R9, R68, 0x20, RZ, 0xc0, !PT ;  /* 0x0000002044097812 */ /* 0x000fe200078ec0ff */
[----:B------:R-:W-:Y:S01]  /*8540*/  IMAD.SHL.U32 R0, R19, 0x2, RZ ;  /* 0x0000000213007824 */ /* 0x000fe200078e00ff */
[----:B------:R-:W-:Y:S01]  /*8550*/  LOP3.LUT R11, R7, 0x10, R6, 0x78, !PT ;  /* 0x00000010070b7812 */ /* 0x000fe200078e7806 */
[----:B------:R-:W-:Y:S01]  /*8560*/  IMAD R6, R20, 0x20, R5 ;  /* 0x0000002014067824 */ /* 0x000fe200078e0205 */
[----:B------:R-:W-:Y:S01]  /*8570*/  LOP3.LUT R7, R68, 0x10, RZ, 0xc0, !PT ;  /* 0x0000001044077812 */ /* 0x000fe200078ec0ff */
[--C-:B------:R-:W-:Y:S01]  /*8580*/  IMAD R17, R2, 0x4, R9.reuse ;  /* 0x0000000402117824 */ /* 0x100fe200078e0209 */
[----:B------:R-:W-:Y:S01]  /*8590*/  LEA.HI R2, R9, R0, RZ, 0x1e ;  /* 0x0000000009027211 */ /* 0x000fe200078ff0ff */
[----:B------:R-:W-:Y:S01]  /*85a0*/  IMAD R51, R37, 0xb, RZ ;  /* 0x0000000b25337824 */ /* 0x000fe200078e02ff */
[----:B------:R-:W-:Y:S01]  /*85b0*/  SHF.L.U32 R10, R7, 0x8, RZ ;  /* 0x00000008070a7819 */ /* 0x000fe200000006ff */
[C---:B------:R-:W-:Y:S01]  /*85c0*/  IMAD R7, R20.reuse, 0x20, R6 ;  /* 0x0000002014077824 */ /* 0x040fe200078e0206 */
[----:B------:R-:W-:Y:S01]  /*85d0*/  LOP3.LUT R0, R13, 0x60, RZ, 0xc0, !PT ;  /* 0x000000600d007812 */ /* 0x000fe200078ec0ff */
[----:B------:R-:W-:Y:S01]  /*85e0*/  IMAD.U32 R59, R17, 0x100, R12 ;  /* 0x00000100113b7824 */ /* 0x000fe200078e000c */
[----:B------:R-:W-:Y:S01]  /*85f0*/  SHF.R.U32.HI R2, RZ, 0x1, R9 ;  /* 0x00000001ff027819 */ /* 0x000fe20000011609 */
[C---:B------:R-:W-:Y:S01]  /*8600*/  IMAD R53, R37.reuse, 0x3, RZ ;  /* 0x0000000325357824 */ /* 0x040fe200078e02ff */
[C---:B------:R-:W-:Y:S01]  /*8610*/  LEA R8, R20.reuse, R7, 0x5 ;  /* 0x0000000714087211 */ /* 0x040fe200078e28ff */
[----:B------:R-:W-:Y:S01]  /*8620*/  IMAD R46, R37, 0x18, RZ ;  /* 0x00000018252e7824 */ /* 0x000fe200078e02ff */
[----:B------:R-:W-:Y:S01]  /*8630*/  LOP3.LUT R14, R13, 0xf00, RZ, 0xc0, !PT ;  /* 0x00000f000d0e7812 */ /* 0x000fe200078ec0ff */
[----:B------:R-:W-:Y:S01]  /*8640*/  IMAD R13, R19, 0x4, R0 ;  /* 0x00000004130d7824 */ /* 0x000fe200078e0200 */
[-C--:B------:R-:W-:Y:S01]  /*8650*/  LOP3.LUT R0, R11, R10.reuse, RZ, 0xfc, !PT ;  /* 0x0000000a0b007212 */ /* 0x080fe200078efcff */
[C---:B------:R-:W-:Y:S01]  /*8660*/  IMAD R9, R20.reuse, 0x20, R8 ;  /* 0x0000002014097824 */ /* 0x040fe200078e0208 */
[----:B------:R-:W-:Y:S01]  /*8670*/  LEA R11, R19, R10, 0x5 ;  /* 0x0000000a130b7211 */ /* 0x000fe200078e28ff */
[----:B------:R-:W-:Y:S01]  /*8680*/  STL [R1+0x218], R59 ;  /* 0x0002183b01007387 */ /* 0x000fe20000100800 */
[-C--:B------:R-:W-:Y:S01]  /*8690*/  LEA R26, P0, R3, R16.reuse, 0x1 ;  /* 0x00000010031a7211 */ /* 0x080fe200078008ff */
[C---:B------:R-:W-:Y:S01]  /*86a0*/  IMAD R10, R20.reuse, 0x20, R9 ;  /* 0x00000020140a7824 */ /* 0x040fe200078e0209 */
[-C--:B------:R-:W-:Y:S01]  /*86b0*/  LEA R24, P1, R5, R16.reuse, 0x1 ;  /* 0x0000001005187211 */ /* 0x080fe200078208ff */
[----:B------:R-:W-:Y:S01]  /*86c0*/  IMAD R47, R37, 0x1a, RZ ;  /* 0x0000001a252f7824 */ /* 0x000fe200078e02ff */
[----:B------:R-:W-:Y:S01]  /*86d0*/  IADD3 R12, R15, R11, R14 ;  /* 0x0000000b0f0c7210 */ /* 0x000fe20007ffe00e */
[----:B------:R-:W-:Y:S01]  /*86e0*/  IMAD R11, R20, 0x20, R10 ;  /* 0x00000020140b7824 */ /* 0x000fe200078e020a */
[C---:B------:R-:W-:Y:S01]  /*86f0*/  LEA R22, P2, R6.reuse, R16, 0x1 ;  /* 0x0000001006167211 */ /* 0x040fe200078408ff */
[----:B------:R-:W-:Y:S01]  /*8700*/  IMAD R50, R37, 0x1c, RZ ;  /* 0x0000001c25327824 */ /* 0x000fe200078e02ff */
[-C--:B------:R-:W-:Y:S01]  /*8710*/  LEA.HI.X.SX32 R27, R3, R18.reuse, 0x1, P0 ;  /* 0x00000012031b7211 */ /* 0x080fe200000f0eff */
[----:B------:R0:W-:Y:S01]  /*8720*/  STL [R1+0x5e4], R12 ;  /* 0x0005e40c01007387 */ /* 0x0001e20000100800 */
[-C--:B------:R-:W-:Y:S01]  /*8730*/  LEA.HI.X.SX32 R25, R5, R18.reuse, 0x1, P1 ;  /* 0x0000001205197211 */ /* 0x080fe200008f0eff */
[----:B------:R-:W-:Y:S01]  /*8740*/  IMAD R54, R37, 0xd, RZ ;  /* 0x0000000d25367824 */ /* 0x000fe200078e02ff */
[----:B------:R-:W-:Y:S01]  /*8750*/  LEA.HI.X.SX32 R23, R6, R18, 0x1, P2 ;  /* 0x0000001206177211 */ /* 0x000fe200010f0eff */
[----:B------:R1:W-:Y:S01]  /*8760*/  STL.64 [R1+0x710], R26 ;  /* 0x0007101a01007387 */ /* 0x0003e20000100a00 */
[----:B------:R-:W-:Y:S01]  /*8770*/  LEA R14, P2, R9, R16, 0x1 ;  /* 0x00000010090e7211 */ /* 0x000fe200078408ff */
[----:B------:R-:W-:Y:S01]  /*8780*/  IMAD R55, R37, 0x7, RZ ;  /* 0x0000000725377824 */ /* 0x000fe200078e02ff */
[----:B------:R-:W-:Y:S01]  /*8790*/  LOP3.LUT R2, R2, 0x90, R21, 0x78, !PT ;  /* 0x0000009002027812 */ /* 0x000fe200078e7815 */
[----:B------:R2:W-:Y:S01]  /*87a0*/  STL.64 [R1+0x708], R24 ;  /* 0x0007081801007387 */ /* 0x0005e20000100a00 */
[----:B------:R-:W-:Y:S01]  /*87b0*/  LEA.HI.X.SX32 R15, R9, R18, 0x1, P2 ;  /* 0x00000012090f7211 */ /* 0x000fe200010f0eff */
[----:B0-----:R-:W-:Y:S01]  /*87c0*/  IMAD R12, R20, 0x20, R11 ;  /* 0x00000020140c7824 */ /* 0x001fe200078e020b */
[----:B------:R-:W-:Y:S01]  /*87d0*/  IADD3 R2, R2, R13, RZ ;  /* 0x0000000d02027210 */ /* 0x000fe20007ffe0ff */
[----:B------:R0:W-:Y:S01]  /*87e0*/  STL.64 [R1+0x700], R22 ;  /* 0x0007001601007387 */ /* 0x0001e20000100a00 */
[----:B------:R-:W-:Y:S01]  /*87f0*/  LEA.HI R21, R39, 0x58, RZ, 0x1e ;  /* 0x0000005827157811 */ /* 0x000fe200078ff0ff */
[C---:B------:R-:W-:Y:S01]  /*8800*/  IMAD.SHL.U32 R42, R37.reuse, 0x2, RZ ;  /* 0x00000002252a7824 */ /* 0x040fe200078e00ff */
[C---:B------:R-:W-:Y:S01]  /*8810*/  LEA R3, R20.reuse, R12, 0x5 ;  /* 0x0000000c14037211 */ /* 0x040fe200078e28ff */
[----:B------:R-:W-:Y:S01]  /*8820*/  IMAD R52, R37, 0x1e, RZ ;  /* 0x0000001e25347824 */ /* 0x000fe200078e02ff */
[----:B------:R-:W-:Y:S01]  /*8830*/  LEA.HI R17, R39, 0x78, RZ, 0x1e ;  /* 0x0000007827117811 */ /* 0x000fe200078ff0ff */
[----:B------:R-:W-:Y:S01]  /*8840*/  IMAD.SHL.U32 R57, R37, 0x8, RZ ;  /* 0x0000000825397824 */ /* 0x000fe200078e00ff */
[----:B-1----:R-:W-:Y:S01]  /*8850*/  LEA.HI R27, R39, 0x28, RZ, 0x1e ;  /* 0x00000028271b7811 */ /* 0x002fe200078ff0ff */
[C---:B------:R-:W-:Y:S01]  /*8860*/  IMAD R5, R20.reuse, 0x20, R3 ;  /* 0x0000002014057824 */ /* 0x040fe200078e0203 */
[-C--:B--2---:R-:W-:Y:S01]  /*8870*/  LEA R24, P0, R7, R16.reuse, 0x1 ;  /* 0x0000001007187211 */ /* 0x084fe200078008ff */
[----:B------:R-:W-:Y:S01]  /*8880*/  IMAD R56, R37, 0xf, RZ ;  /* 0x0000000f25387824 */ /* 0x000fe200078e02ff */
[----:B------:R-:W-:Y:S01]  /*8890*/  LEA.HI R26, R39, 0x30, RZ, 0x1e ;  /* 0x00000030271a7811 */ /* 0x000fe200078ff0ff */
[----:B------:R-:W-:Y:S01]  /*88a0*/  IMAD R6, R20, 0x20, R5 ;  /* 0x0000002014067824 */ /* 0x000fe200078e0205 */
[C---:B0-----:R-:W-:Y:S01]  /*88b0*/  LEA R22, P1, R8.reuse, R16, 0x1 ;  /* 0x0000001008167211 */ /* 0x041fe200078208ff */
[----:B------:R-:W-:Y:S01]  /*88c0*/  IMAD.MOV.U32 R118, RZ, RZ, -0x800000 ;  /* 0xff800000ff767424 */ /* 0x000fe200078e00ff */
[-C--:B------:R-:W-:Y:S01]  /*88d0*/  LEA.HI.X.SX32 R25, R7, R18.reuse, 0x1, P0 ;  /* 0x0000001207197211 */ /* 0x080fe200000f0eff */
[----:B------:R-:W-:Y:S01]  /*88e0*/  CS2R R114, SRZ ;  /* 0x0000000000727805 */ /* 0x000fe2000001ff00 */
[----:B------:R-:W-:Y:S01]  /*88f0*/  LEA.HI.X.SX32 R23, R8, R18, 0x1, P1 ;  /* 0x0000001208177211 */ /* 0x000fe200008f0eff */
[----:B------:R-:W-:Y:S01]  /*8900*/  UMOV UR4, URZ ;  /* 0x0000003f00047c82 */ /* 0x000fe20008000000 */
[----:B------:R-:W-:Y:S01]  /*8910*/  LEA R7, R20, R6, 0x5 ;  /* 0x0000000614077211 */ /* 0x000fe200078e28ff */
[----:B------:R0:W-:Y:S01]  /*8920*/  STL.64 [R1+0x6f8], R24 ;  /* 0x0006f81801007387 */ /* 0x0001e20000100a00 */
[----:B------:R-:W-:Y:S01]  /*8930*/  LEA.HI R31, R39, 0x8, RZ, 0x1e ;  /* 0x00000008271f7811 */ /* 0x000fe200078ff0ff */
[----:B------:R-:W-:Y:S01]  /*8940*/  UMOV UR5, URZ ;  /* 0x0000003f00057c82 */ /* 0x000fe20008000000 */
[----:B------:R-:W-:Y:S01]  /*8950*/  SHF.L.U32 R60, R38, 0x1, RZ ;  /* 0x00000001263c7819 */ /* 0x000fe200000006ff */
[----:B------:R1:W-:Y:S01]  /*8960*/  STL.64 [R1+0x6f0], R22 ;  /* 0x0006f01601007387 */ /* 0x0003e20000100a00 */
[----:B------:R-:W-:Y:S01]  /*8970*/  IMAD R8, R20, 0x20, R7 ;  /* 0x0000002014087824 */ /* 0x000fe200078e0207 */
[----:B------:R-:W-:-:S02]  /*8980*/  SHF.L.U32 R58, R37, 0x2, RZ ;  /* 0x00000002253a7819 */ /* 0x000fc400000006ff */
[----:B------:R2:W-:Y:S01]  /*8990*/  STL.64 [R1+0x6e8], R14 ;  /* 0x0006e80e01007387 */ /* 0x0005e20000100a00 */
[----:B------:R-:W-:Y:S01]  /*89a0*/  IMAD R9, R20, 0x20, R8 ;  /* 0x0000002014097824 */ /* 0x000fe200078e0208 */
[----:B------:R-:W-:Y:S02]  /*89b0*/  LOP3.LUT P6, RZ, R68, 0x1, RZ, 0xc0, !PT ;  /* 0x0000000144ff7812 */ /* 0x000fe400078cc0ff */
[CC--:B0-----:R-:W-:Y:S02]  /*89c0*/  LEA R24, P0, R10.reuse, R16.reuse, 0x1 ;  /* 0x000000100a187211 */ /* 0x0c1fe400078008ff */
[----:B------:R-:W-:Y:S02]  /*89d0*/  MOV R120, RZ ;  /* 0x000000ff00787202 */ /* 0x000fe40000000f00 */
[----:B-1----:R-:W-:Y:S02]  /*89e0*/  LEA R22, P1, R11, R16, 0x1 ;  /* 0x000000100b167211 */ /* 0x002fe400078208ff */
[----:B------:R-:W-:-:S02]  /*89f0*/  LEA.HI.X.SX32 R25, R10, R18, 0x1, P0 ;  /* 0x000000120a197211 */ /* 0x000fc400000f0eff */
[C---:B--2---:R-:W-:Y:S02]  /*8a00*/  LEA R14, P2, R12.reuse, R16, 0x1 ;  /* 0x000000100c0e7211 */ /* 0x044fe400078408ff */
[-C--:B------:R-:W-:Y:S01]  /*8a10*/  LEA.HI.X.SX32 R23, R11, R18.reuse, 0x1, P1 ;  /* 0x000000120b177211 */ /* 0x080fe200008f0eff */
[----:B------:R0:W-:Y:S01]  /*8a20*/  STL.64 [R1+0x6e0], R24 ;  /* 0x0006e01801007387 */ /* 0x0001e20000100a00 */
[----:B------:R-:W-:Y:S02]  /*8a30*/  LEA.HI.X.SX32 R15, R12, R18, 0x1, P2 ;  /* 0x000000120c0f7211 */ /* 0x000fe400010f0eff */
[C---:B------:R-:W-:Y:S01]  /*8a40*/  LEA R10, P2, R6.reuse, R16, 0x1 ;  /* 0x00000010060a7211 */ /* 0x040fe200078408ff */
[----:B------:R1:W-:Y:S01]  /*8a50*/  STL.64 [R1+0x6d8], R22 ;  /* 0x0006d81601007387 */ /* 0x0003e20000100a00 */
[----:B------:R-:W-:Y:S02]  /*8a60*/  MOV R119, 0xff800000 ;  /* 0xff80000000777802 */ /* 0x000fe40000000f00 */
[----:B------:R-:W-:Y:S01]  /*8a70*/  LEA.HI.X.SX32 R11, R6, R18, 0x1, P2 ;  /* 0x00000012060b7211 */ /* 0x000fe200010f0eff */
[----:B------:R2:W-:Y:S01]  /*8a80*/  STL.64 [R1+0x6d0], R14 ;  /* 0x0006d00e01007387 */ /* 0x0005e20000100a00 */
[----:B------:R-:W-:-:S02]  /*8a90*/  LEA R12, P2, R9, R16, 0x1 ;  /* 0x00000010090c7211 */ /* 0x000fc400078408ff */
[----:B------:R-:W-:Y:S02]  /*8aa0*/  LEA.HI R6, R39, 0xd0, RZ, 0x1e ;  /* 0x000000d027067811 */ /* 0x000fe400078ff0ff */
[----:B------:R-:W-:Y:S02]  /*8ab0*/  LEA.HI.X.SX32 R13, R9, R18, 0x1, P2 ;  /* 0x00000012090d7211 */ /* 0x000fe400010f0eff */
[----:B0-----:R-:W-:Y:S02]  /*8ac0*/  LEA.HI R24, R39, 0x40, RZ, 0x1e ;  /* 0x0000004027187811 */ /* 0x001fe400078ff0ff */
[-C--:B-1----:R-:W-:Y:S02]  /*8ad0*/  LEA R22, P0, R3, R16.reuse, 0x1 ;  /* 0x0000001003167211 */ /* 0x082fe400078008ff */
[----:B------:R-:W-:Y:S02]  /*8ae0*/  LEA.HI R25, R39, 0x38, RZ, 0x1e ;  /* 0x0000003827197811 */ /* 0x000fe400078ff0ff */
[----:B--2---:R-:W-:-:S02]  /*8af0*/  LEA R14, P1, R5, R16, 0x1 ;  /* 0x00000010050e7211 */ /* 0x004fc400078208ff */
[-C--:B------:R-:W-:Y:S02]  /*8b00*/  LEA.HI.X.SX32 R23, R3, R18.reuse, 0x1, P0 ;  /* 0x0000001203177211 */ /* 0x080fe400000f0eff */
[----:B------:R-:W-:Y:S02]  /*8b10*/  LEA.HI.X.SX32 R15, R5, R18, 0x1, P1 ;  /* 0x00000012050f7211 */ /* 0x000fe400008f0eff */
[----:B------:R-:W-:Y:S01]  /*8b20*/  LEA R3, R20, R9, 0x5 ;  /* 0x0000000914037211 */ /* 0x000fe200078e28ff */
[----:B------:R0:W-:Y:S01]  /*8b30*/  STL.64 [R1+0x6c8], R22 ;  /* 0x0006c81601007387 */ /* 0x0001e20000100a00 */
[C---:B------:R-:W-:Y:S02]  /*8b40*/  LEA.HI R9, R39.reuse, 0xb8, RZ, 0x1e ;  /* 0x000000b827097811 */ /* 0x040fe400078ff0ff */
[----:B------:R-:W-:Y:S01]  /*8b50*/  LEA.HI R20, R39, 0x60, RZ, 0x1e ;  /* 0x0000006027147811 */ /* 0x000fe200078ff0ff */
[----:B------:R1:W-:Y:S01]  /*8b60*/  STL.64 [R1+0x6c0], R14 ;  /* 0x0006c00e01007387 */ /* 0x0003e20000100a00 */
[----:B------:R-:W-:-:S03]  /*8b70*/  SHF.R.U32.HI R5, RZ, 0x3, R68 ;  /* 0x00000003ff057819 */ /* 0x000fc60000011644 */
[----:B------:R2:W-:Y:S01]  /*8b80*/  STL.64 [R1+0x6b8], R10 ;  /* 0x0006b80a01007387 */ /* 0x0005e20000100a00 */
[CC--:B0-----:R-:W-:Y:S02]  /*8b90*/  LEA R22, P0, R7.reuse, R16.reuse, 0x1 ;  /* 0x0000001007167211 */ /* 0x0c1fe400078008ff */
[C---:B-1----:R-:W-:Y:S02]  /*8ba0*/  LEA R14, P1, R8.reuse, R16, 0x1 ;  /* 0x00000010080e7211 */ /* 0x042fe400078208ff */
[----:B------:R-:W-:Y:S02]  /*8bb0*/  LEA.HI.X.SX32 R23, R7, R18, 0x1, P0 ;  /* 0x0000001207177211 */ /* 0x000fe400000f0eff */
[C---:B--2---:R-:W-:Y:S02]  /*8bc0*/  LEA R10, P3, R3.reuse, R16, 0x1 ;  /* 0x00000010030a7211 */ /* 0x044fe400078608ff */
[-C--:B------:R-:W-:Y:S01]  /*8bd0*/  LEA.HI.X.SX32 R15, R8, R18.reuse, 0x1, P1 ;  /* 0x00000012080f7211 */ /* 0x080fe200008f0eff */
[----:B------:R0:W-:Y:S01]  /*8be0*/  STL.64 [R1+0x6b0], R22 ;  /* 0x0006b01601007387 */ /* 0x0001e20000100a00 */
[----:B------:R-:W-:-:S02]  /*8bf0*/  LEA.HI.X.SX32 R11, R3, R18, 0x1, P3 ;  /* 0x00000012030b7211 */ /* 0x000fc400018f0eff */
[----:B------:R-:W-:Y:S01]  /*8c00*/  LEA.HI R3, R39, R4, RZ, 0x1e ;  /* 0x0000000427037211 */ /* 0x000fe200078ff0ff */
[----:B------:R1:W-:Y:S01]  /*8c10*/  STL.64 [R1+0x6a8], R14 ;  /* 0x0006a80e01007387 */ /* 0x0003e20000100a00 */
[----:B------:R-:W-:Y:S01]  /*8c20*/  IMAD.MOV.U32 R3, RZ, RZ, 0x3f800000 ;  /* 0x3f800000ff037424 */ /* 0x000fe200078e00ff */
[----:B------:R-:W-:Y:S02]  /*8c30*/  ISETP.NE.U32.AND P0, PT, R19, RZ, PT ;  /* 0x000000ff1300720c */ /* 0x000fe40003f05070 */
[----:B------:R2:W-:Y:S01]  /*8c40*/  STL.64 [R1+0x6a0], R12 ;  /* 0x0006a00c01007387 */ /* 0x0005e20000100a00 */
[C---:B------:R-:W-:Y:S02]  /*8c50*/  LEA.HI R16, R39.reuse, 0x80, RZ, 0x1e ;  /* 0x0000008027107811 */ /* 0x040fe400078ff0ff */
[C---:B------:R-:W-:Y:S01]  /*8c60*/  LEA.HI R8, R39.reuse, 0xc0, RZ, 0x1e ;  /* 0x000000c027087811 */ /* 0x040fe200078ff0ff */
[----:B------:R3:W-:Y:S01]  /*8c70*/  STL.64 [R1+0x698], R10 ;  /* 0x0006980a01007387 */ /* 0x0007e20000100a00 */
[----:B------:R-:W-:-:S02]  /*8c80*/  LEA.HI R7, R39, 0xc8, RZ, 0x1e ;  /* 0x000000c827077811 */ /* 0x000fc400078ff0ff */
[C---:B0-----:R-:W-:Y:S01]  /*8c90*/  LEA.HI R23, R39.reuse, 0x48, RZ, 0x1e ;  /* 0x0000004827177811 */ /* 0x041fe200078ff0ff */
[----:B------:R0:W-:Y:S01]  /*8ca0*/  STL [R1+0x51c], R3 ;  /* 0x00051c0301007387 */ /* 0x0001e20000100800 */
[C---:B-1----:R-:W-:Y:S02]  /*8cb0*/  LEA.HI R15, R39.reuse, 0x88, RZ, 0x1e ;  /* 0x00000088270f7811 */ /* 0x042fe400078ff0ff */
[C---:B------:R-:W-:Y:S01]  /*8cc0*/  LEA.HI R14, R39.reuse, 0x90, RZ, 0x1e ;  /* 0x00000090270e7811 */ /* 0x040fe200078ff0ff */
[----:B------:R-:W-:Y:S01]  /*8cd0*/  STL [R1], R41 ;  /* 0x0000002901007387 */ /* 0x000fe20000100800 */
[C---:B--2---:R-:W-:Y:S02]  /*8ce0*/  LEA.HI R13, R39.reuse, 0x98, RZ, 0x1e ;  /* 0x00000098270d7811 */ /* 0x044fe400078ff0ff */
[C---:B------:R-:W-:Y:S01]  /*8cf0*/  LEA.HI R12, R39.reuse, 0xa0, RZ, 0x1e ;  /* 0x000000a0270c7811 */ /* 0x040fe200078ff0ff */
[----:B------:R-:W-:Y:S01]  /*8d00*/  STL [R1+0xe0], R40 ;  /* 0x0000e02801007387 */ /* 0x000fe20000100800 */
[C---:B---3--:R-:W-:Y:S01]  /*8d10*/  LEA.HI R11, R39.reuse, 0xa8, RZ, 0x1e ;  /* 0x000000a8270b7811 */ /* 0x048fe200078ff0ff */
[----:B0-----:R-:W-:Y:S01]  /*8d20*/  IMAD.MOV.U32 R3, RZ, RZ, RZ ;  /* 0x000000ffff037224 */ /* 0x001fe200078e00ff */
[----:B------:R-:W-:-:S02]  /*8d30*/  LEA.HI R10, R39, 0xb0, RZ, 0x1e ;  /* 0x000000b0270a7811 */ /* 0x000fc400078ff0ff */
[C---:B------:R-:W-:Y:S02]  /*8d40*/  LEA.HI R22, R39.reuse, 0x50, RZ, 0x1e ;  /* 0x0000005027167811 */ /* 0x040fe400078ff0ff */
[C---:B------:R-:W-:Y:S02]  /*8d50*/  LEA.HI R19, R39.reuse, 0x68, RZ, 0x1e ;  /* 0x0000006827137811 */ /* 0x040fe400078ff0ff */
[----:B------:R-:W-:Y:S02]  /*8d60*/  LEA.HI R18, R39, 0x70, RZ, 0x1e ;  /* 0x0000007027127811 */ /* 0x000fe400078ff0ff */
[----:B------:R-:W-:Y:S02]  /*8d70*/  MOV R39, 0xff800000 ;  /* 0xff80000000277802 */ /* 0x000fe40000000f00 */
[----:B------:R-:W-:Y:S01]  /*8d80*/  ISETP.LT.U32.AND P0, PT, R38, 0x40, !P0 ;  /* 0x000000402600780c */ /* 0x000fe20004701070 */
[C---:B------:R-:W-:Y:S02]  /*8d90*/  IMAD.IADD R38, R4.reuse, 0x1, R35 ;  /* 0x0000000104267824 */ /* 0x040fe400078e0223 */
[----:B------:R-:W-:Y:S01]  /*8da0*/  STL [R1+0xe4], R39 ;  /* 0x0000e42701007387 */ /* 0x000fe20000100800 */
[----:B------:R-:W-:-:S02]  /*8db0*/  IMAD.IADD R38, R4, 0x1, R32 ;  /* 0x0000000104267824 */ /* 0x000fc400078e0220 */
[C---:B------:R-:W-:Y:S01]  /*8dc0*/  IMAD.IADD R38, R4.reuse, 0x1, R7 ;  /* 0x0000000104267824 */ /* 0x040fe200078e0207 */
[----:B------:R-:W-:Y:S01]  /*8dd0*/  STL [R1+0xe8], R41 ;  /* 0x0000e82901007387 */ /* 0x000fe20000100800 */
[C---:B------:R-:W-:Y:S02]  /*8de0*/  IMAD.IADD R38, R4.reuse, 0x1, R10 ;  /* 0x0000000104267824 */ /* 0x040fe400078e020a */
[C---:B------:R-:W-:Y:S01]  /*8df0*/  IMAD.IADD R38, R4.reuse, 0x1, R13 ;  /* 0x0000000104267824 */ /* 0x040fe200078e020d */
[----:B------:R-:W-:Y:S01]  /*8e00*/  STL [R1+0xec], R40 ;  /* 0x0000ec2801007387 */ /* 0x000fe20000100800 */
[C---:B------:R-:W-:Y:S02]  /*8e10*/  IMAD.IADD R38, R4.reuse, 0x1, R16 ;  /* 0x0000000104267824 */ /* 0x040fe400078e0210 */
[C---:B------:R-:W-:Y:S01]  /*8e20*/  IMAD.IADD R38, R4.reuse, 0x1, R19 ;  /* 0x0000000104267824 */ /* 0x040fe200078e0213 */
[----:B------:R-:W-:Y:S01]  /*8e30*/  STL [R1+0x164], R39 ;  /* 0x0001642701007387 */ /* 0x000fe20000100800 */
[----:B------:R-:W-:-:S02]  /*8e40*/  IMAD.IADD R38, R4, 0x1, R22 ;  /* 0x0000000104267824 */ /* 0x000fc400078e0216 */
[C---:B------:R-:W-:Y:S01]  /*8e50*/  IMAD.IADD R38, R4.reuse, 0x1, R25 ;  /* 0x0000000104267824 */ /* 0x040fe200078e0219 */
[----:B------:R-:W-:Y:S01]  /*8e60*/  STL [R1+0x1c0], R41 ;  /* 0x0001c02901007387 */ /* 0x000fe20000100800 */
[C---:B------:R-:W-:Y:S02]  /*8e70*/  IMAD.IADD R38, R4.reuse, 0x1, R28 ;  /* 0x0000000104267824 */ /* 0x040fe400078e021c */
[----:B------:R-:W-:Y:S01]  /*8e80*/  IMAD.IADD R38, R4, 0x1, R31 ;  /* 0x0000000104267824 */ /* 0x000fe200078e021f */
[----:B------:R-:W-:Y:S01]  /*8e90*/  STL [R1+0x204], R40 ;  /* 0x0002042801007387 */ /* 0x000fe20000100800 */
[----:B------:R-:W-:Y:S02]  /*8ea0*/  IMAD.SHL.U32 R31, R31, 0x8, RZ ;  /* 0x000000081f1f7824 */ /* 0x000fe400078e00ff */
[----:B------:R-:W-:Y:S01]  /*8eb0*/  IMAD.SHL.U32 R28, R28, 0x8, RZ ;  /* 0x000000081c1c7824 */ /* 0x000fe200078e00ff */
[----:B------:R-:W-:Y:S01]  /*8ec0*/  STL [R1+0x208], R39 ;  /* 0x0002082701007387 */ /* 0x000fe20000100800 */
[----:B------:R-:W-:-:S02]  /*8ed0*/  IMAD.SHL.U32 R25, R25, 0x8, RZ ;  /* 0x0000000819197824 */ /* 0x000fc400078e00ff */
[----:B------:R-:W-:Y:S01]  /*8ee0*/  IMAD.SHL.U32 R22, R22, 0x8, RZ ;  /* 0x0000000816167824 */ /* 0x000fe200078e00ff */
[----:B------:R-:W-:Y:S01]  /*8ef0*/  STL [R1+0x20c], R41 ;  /* 0x00020c2901007387 */ /* 0x000fe20000100800 */
[----:B------:R-:W-:Y:S02]  /*8f00*/  IMAD.SHL.U32 R19, R19, 0x8, RZ ;  /* 0x0000000813137824 */ /* 0x000fe400078e00ff */
[----:B------:R-:W-:Y:S01]  /*8f10*/  IMAD.SHL.U32 R16, R16, 0x8, RZ ;  /* 0x0000000810107824 */ /* 0x000fe200078e00ff */
        /* <DEDUP_REMOVED lines=8> */
[----:B------:R-:W-:Y:S01]  /*8fa0*/  IMAD R38, R37, 0xa, RZ ;  /* 0x0000000a25267824 */ /* 0x000fe200078e02ff */
        /* <DEDUP_REMOVED lines=16> */
[----:B0-----:R-:W-:-:S02]  /*90b0*/  IMAD.MOV.U32 R39, RZ, RZ, 0x3f800000 ;  /* 0x3f800000ff277424 */ /* 0x001fc400078e00ff */
[----:B-1----:R-:W-:-:S03]  /*90c0*/  IMAD.MOV.U32 R41, RZ, RZ, 0x3f800000 ;  /* 0x3f800000ff297424 */ /* 0x002fc600078e00ff */
[----:B------:R-:W-:Y:S01]  /*90d0*/  STL [R1+0x520], R39 ;  /* 0x0005202701007387 */ /* 0x000fe20000100800 */
[----:B--2---:R-:W-:-:S03]  /*90e0*/  MOV R40, 0x3f800000 ;  /* 0x3f80000000287802 */ /* 0x004fc60000000f00 */
        /* <DEDUP_REMOVED lines=29> */
[----:B------:R-:W-:Y:S01]  /*92c0*/  STL [R1+0x1e0], RZ ;  /* 0x0001e0ff01007387 */ /* 0x000fe20000100800 */
[----:B0-----:R-:W-:-:S03]  /*92d0*/  IMAD R41, R37, 0xe, RZ ;  /* 0x0000000e25297824 */ /* 0x001fc600078e02ff */
[----:B------:R0:W-:Y:S01]  /*92e0*/  STL [R1+0x718], R39 ;  /* 0x0007182701007387 */ /* 0x0001e20000100800 */
[----:B-1----:R-:W-:-:S03]  /*92f0*/  IMAD.IADD R40, R4, 0x1, R34 ;  /* 0x0000000104287824 */ /* 0x002fc600078e0222 */
[----:B------:R-:W-:Y:S01]  /*9300*/  STL [R1+0x1e4], RZ ;  /* 0x0001e4ff01007387 */ /* 0x000fe20000100800 */
[C---:B------:R-:W-:Y:S02]  /*9310*/  IMAD.IADD R40, R4.reuse, 0x1, R64 ;  /* 0x0000000104287824 */ /* 0x040fe400078e0240 */
[C---:B------:R-:W-:Y:S01]  /*9320*/  IMAD.IADD R40, R4.reuse, 0x1, R8 ;  /* 0x0000000104287824 */ /* 0x040fe200078e0208 */
[----:B------:R-:W-:Y:S01]  /*9330*/  STL [R1+0x1e8], RZ ;  /* 0x0001e8ff01007387 */ /* 0x000fe20000100800 */
[C---:B------:R-:W-:Y:S01]  /*9340*/  IMAD.IADD R40, R4.reuse, 0x1, R11 ;  /* 0x0000000104287824 */ /* 0x040fe200078e020b */
[C---:B0-----:R-:W-:Y:S01]  /*9350*/  IADD3 R39, R4.reuse, R33, RZ ;  /* 0x0000002104277210 */ /* 0x041fe20007ffe0ff */
[C---:B------:R-:W-:Y:S01]  /*9360*/  IMAD.IADD R40, R4.reuse, 0x1, R14 ;  /* 0x0000000104287824 */ /* 0x040fe200078e020e */
[----:B------:R-:W-:Y:S01]  /*9370*/  STL [R1+0x1ec], RZ ;  /* 0x0001ecff01007387 */ /* 0x000fe20000100800 */
[C---:B------:R-:W-:Y:S01]  /*9380*/  IADD3 R39, R4.reuse, R6, RZ ;  /* 0x0000000604277210 */ /* 0x040fe20007ffe0ff */
[C---:B------:R-:W-:Y:S01]  /*9390*/  IMAD.IADD R40, R4.reuse, 0x1, R17 ;  /* 0x0000000104287824 */ /* 0x040fe200078e0211 */
[C---:B------:R-:W-:Y:S01]  /*93a0*/  IADD3 R39, R4.reuse, R9, RZ ;  /* 0x0000000904277210 */ /* 0x040fe20007ffe0ff */
        /* <DEDUP_REMOVED lines=13> */
[C---:B------:R-:W-:Y:S01]  /*9480*/  IMAD.IADD R40, R4.reuse, 0x1, R29 ;  /* 0x0000000104287824 */ /* 0x040fe200078e021d */
[----:B------:R-:W-:Y:S01]  /*9490*/  IADD3 R39, R4, R30, RZ ;  /* 0x0000001e04277210 */ /* 0x000fe20007ffe0ff */
[----:B------:R-:W-:Y:S01]  /*94a0*/  IMAD.SHL.U32 R29, R29, 0x8, RZ ;  /* 0x000000081d1d7824 */ /* 0x000fe200078e00ff */
[----:B------:R-:W-:Y:S01]  /*94b0*/  STL [R1+0x150], RZ ;  /* 0x000150ff01007387 */ /* 0x000fe20000100800 */
[----:B------:R-:W-:Y:S01]  /*94c0*/  LOP3.LUT R4, R5, 0x4, RZ, 0xc0, !PT ;  /* 0x0000000405047812 */ /* 0x000fe200078ec0ff */
[----:B------:R-:W-:Y:S01]  /*94d0*/  IMAD.SHL.U32 R5, R64, 0x8, RZ ;  /* 0x0000000840057824 */ /* 0x000fe200078e00ff */
[----:B------:R-:W-:Y:S01]  /*94e0*/  SHF.L.U32 R30, R30, 0x3, RZ ;  /* 0x000000031e1e7819 */ /* 0x000fe200000006ff */
[----:B------:R-:W-:Y:S01]  /*94f0*/  STL [R1+0x154], RZ ;  /* 0x000154ff01007387 */ /* 0x000fe20000100800 */
[----:B------:R-:W-:Y:S01]  /*9500*/  SHF.L.U32 R27, R27, 0x3, RZ ;  /* 0x000000031b1b7819 */ /* 0x000fe200000006ff */
[----:B------:R-:W-:Y:S01]  /*9510*/  IMAD.SHL.U32 R26, R26, 0x8, RZ ;  /* 0x000000081a1a7824 */ /* 0x000fe200078e00ff */
[C---:B------:R-:W-:Y:S01]  /*9520*/  IADD3 R64, R4.reuse, R31, RZ ;  /* 0x0000001f04407210 */ /* 0x040fe20007ffe0ff */
[----:B------:R-:W-:Y:S01]  /*9530*/  STL [R1+0x158], RZ ;  /* 0x000158ff01007387 */ /* 0x000fe20000100800 */
[----:B------:R-:W-:Y:S01]  /*9540*/  IMAD.IADD R31, R4, 0x1, R30 ;  /* 0x00000001041f7824 */ /* 0x000fe200078e021e */
[----:B------:R-:W-:Y:S01]  /*9550*/  SHF.L.U32 R24, R24, 0x3, RZ ;  /* 0x0000000318187819 */ /* 0x000fe200000006ff */
[C---:B------:R-:W-:Y:S01]  /*9560*/  IMAD.IADD R30, R4.reuse, 0x1, R29 ;  /* 0x00000001041e7824 */ /* 0x040fe200078e021d */
[----:B------:R-:W-:Y:S01]  /*9570*/  STL [R1+0x15c], RZ ;  /* 0x00015cff01007387 */ /* 0x000fe20000100800 */
[C---:B------:R-:W-:Y:S01]  /*9580*/  IADD3 R29, R4.reuse, R28, RZ ;  /* 0x0000001c041d7210 */ /* 0x040fe20007ffe0ff */
[----:B------:R-:W-:Y:S01]  /*9590*/  IMAD.SHL.U32 R23, R23, 0x8, RZ ;  /* 0x0000000817177824 */ /* 0x000fe200078e00ff */
[----:B------:R-:W-:Y:S01]  /*95a0*/  SHF.L.U32 R21, R21, 0x3, RZ ;  /* 0x0000000315157819 */ /* 0x000fe200000006ff */
[----:B------:R-:W-:Y:S01]  /*95b0*/  STL [R1+0x140], RZ ;  /* 0x000140ff01007387 */ /* 0x000fe20000100800 */
[----:B------:R-:W-:Y:S01]  /*95c0*/  IMAD.IADD R28, R4, 0x1, R27 ;  /* 0x00000001041c7824 */ /* 0x000fe200078e021b */
[----:B------:R-:W-:Y:S01]  /*95d0*/  SHF.L.U32 R18, R18, 0x3, RZ ;  /* 0x0000000312127819 */ /* 0x000fe200000006ff */
[C---:B------:R-:W-:Y:S01]  /*95e0*/  IMAD.IADD R27, R4.reuse, 0x1, R26 ;  /* 0x00000001041b7824 */ /* 0x040fe200078e021a */
[----:B------:R-:W-:Y:S01]  /*95f0*/  STL [R1+0x144], RZ ;  /* 0x000144ff01007387 */ /* 0x000fe20000100800 */
[----:B------:R-:W-:Y:S01]  /*9600*/  IADD3 R26, R4, R25, RZ ;  /* 0x00000019041a7210 */ /* 0x000fe20007ffe0ff */
[----:B------:R-:W-:Y:S01]  /*9610*/  IMAD.SHL.U32 R20, R20, 0x8, RZ ;  /* 0x0000000814147824 */ /* 0x000fe200078e00ff */
[----:B------:R-:W-:Y:S01]  /*9620*/  SHF.L.U32 R15, R15, 0x3, RZ ;  /* 0x000000030f0f7819 */ /* 0x000fe200000006ff */
        /* <DEDUP_REMOVED lines=17> */
[----:B------:R-:W-:-:S02]  /*9740*/  IMAD.IADD R19, R4, 0x1, R18 ;  /* 0x0000000104137824 */ /* 0x000fc400078e0212 */
[C---:B------:R-:W-:Y:S01]  /*9750*/  IMAD.IADD R18, R4.reuse, 0x1, R17 ;  /* 0x0000000104127824 */ /* 0x040fe200078e0211 */
[----:B------:R-:W-:Y:S01]  /*9760*/  STL [R1+0x3c], RZ ;  /* 0x00003cff01007387 */ /* 0x000fe20000100800 */
[C---:B------:R-:W-:Y:S01]  /*9770*/  IADD3 R17, R4.reuse, R16, RZ ;  /* 0x0000001004117210 */ /* 0x040fe20007ffe0ff */
[----:B------:R-:W-:Y:S02]  /*9780*/  IMAD.SHL.U32 R11, R11, 0x8, RZ ;  /* 0x000000080b0b7824 */ /* 0x000fe400078e00ff */
[----:B------:R-:W-:Y:S01]  /*9790*/  STL [R1+0x20], RZ ;  /* 0x000020ff01007387 */ /* 0x000fe20000100800 */
[C---:B------:R-:W-:Y:S02]  /*97a0*/  IMAD.IADD R16, R4.reuse, 0x1, R15 ;  /* 0x0000000104107824 */ /* 0x040fe400078e020f */
[C---:B------:R-:W-:Y:S01]  /*97b0*/  IMAD.IADD R15, R4.reuse, 0x1, R14 ;  /* 0x00000001040f7824 */ /* 0x040fe200078e020e */
[----:B------:R-:W-:Y:S01]  /*97c0*/  STL [R1+0x24], RZ ;  /* 0x000024ff01007387 */ /* 0x000fe20000100800 */
[----:B------:R-:W-:Y:S01]  /*97d0*/  IADD3 R14, R4, R13, RZ ;  /* 0x0000000d040e7210 */ /* 0x000fe20007ffe0ff */
[----:B------:R-:W-:-:S02]  /*97e0*/  IMAD.SHL.U32 R8, R8, 0x8, RZ ;  /* 0x0000000808087824 */ /* 0x000fc400078e00ff */
[----:B------:R-:W-:Y:S01]  /*97f0*/  STL [R1+0x28], RZ ;  /* 0x000028ff01007387 */ /* 0x000fe20000100800 */
[C---:B------:R-:W-:Y:S02]  /*9800*/  IMAD.IADD R13, R4.reuse, 0x1, R12 ;  /* 0x00000001040d7824 */ /* 0x040fe400078e020c */
[C---:B------:R-:W-:Y:S01]  /*9810*/  IMAD.IADD R12, R4.reuse, 0x1, R11 ;  /* 0x00000001040c7824 */ /* 0x040fe200078e020b */
[----:B------:R-:W-:Y:S01]  /*9820*/  STL [R1+0x2c], RZ ;  /* 0x00002cff01007387 */ /* 0x000fe20000100800 */
[C---:B------:R-:W-:Y:S01]  /*9830*/  IADD3 R11, R4.reuse, R10, RZ ;  /* 0x0000000a040b7210 */ /* 0x040fe20007ffe0ff */
[C---:B------:R-:W-:Y:S01]  /*9840*/  IMAD.IADD R10, R4.reuse, 0x1, R9 ;  /* 0x00000001040a7824 */ /* 0x040fe200078e0209 */
[----:B------:R-:W-:Y:S01]  /*9850*/  IADD3 R10, P2, R43, R62, RZ ;  /* 0x0000003e2b0a7210 */ /* 0x000fe20007f5e0ff */
[----:B------:R-:W-:Y:S01]  /*9860*/  STL [R1+0x10], RZ ;  /* 0x000010ff01007387 */ /* 0x000fe20000100800 */
[C---:B------:R-:W-:Y:S01]  /*9870*/  IMAD.IADD R9, R4.reuse, 0x1, R8 ;  /* 0x0000000104097824 */ /* 0x040fe200078e0208 */
[C---:B------:R-:W-:Y:S01]  /*9880*/  IADD3 R8, R4.reuse, R7, RZ ;  /* 0x0000000704087210 */ /* 0x040fe20007ffe0ff */
[C---:B------:R-:W-:Y:S01]  /*9890*/  IMAD.IADD R7, R4.reuse, 0x1, R6 ;  /* 0x0000000104077824 */ /* 0x040fe200078e0206 */
[----:B------:R-:W-:Y:S01]  /*98a0*/  STL [R1+0x14], RZ ;  /* 0x000014ff01007387 */ /* 0x000fe20000100800 */
[C---:B------:R-:W-:Y:S01]  /*98b0*/  IMAD.IADD R6, R4.reuse, 0x1, R5 ;  /* 0x0000000104067824 */ /* 0x040fe200078e0205 */
[----:B------:R-:W-:Y:S01]  /*98c0*/  IADD3 R5, R4, R32, RZ ;  /* 0x0000002004057210 */ /* 0x000fe20007ffe0ff */
[----:B------:R-:W-:Y:S01]  /*98d0*/  IMAD.SHL.U32 R34, R34, 0x8, RZ ;  /* 0x0000000822227824 */ /* 0x000fe200078e00ff */
[----:B------:R-:W-:Y:S01]  /*98e0*/  STL [R1+0x18], RZ ;  /* 0x000018ff01007387 */ /* 0x000fe20000100800 */
[----:B------:R-:W-:-:S02]  /*98f0*/  IMAD R39, R37, 0x6, RZ ;  /* 0x0000000625277824 */ /* 0x000fc400078e02ff */
[----:B------:R-:W-:Y:S01]  /*9900*/  IMAD R40, R37, 0xc, RZ ;  /* 0x0000000c25287824 */ /* 0x000fe200078e02ff */
        /* <DEDUP_REMOVED lines=219> */
[----:B------:R-:W-:Y:S04]  /*a6c0*/  STL [R1+0x590], R13 ;  /* 0x0005900d01007387 */ /* 0x000fe80000100800 */
[----:B------:R1:W-:Y:S01]  /*a6d0*/  STL [R1+0x588], R12 ;  /* 0x0005880c01007387 */ /* 0x0003e20000100800 */
[----:B0-----:R-:W-:-:S03]  /*a6e0*/  IADD3 R14, P1, R38, R62, RZ ;  /* 0x0000003e260e7210 */ /* 0x001fc60007f3e0ff */
[----:B------:R0:W-:Y:S01]  /*a6f0*/  STL [R1+0x584], R11 ;  /* 0x0005840b01007387 */ /* 0x0001e20000100800 */
[----:B------:R-:W-:-:S03]  /*a700*/  LEA.HI.X.SX32 R15, R49, R63, 0x1, P1 ;  /* 0x0000003f310f7211 */ /* 0x000fc600008f0eff */
[----:B------:R2:W-:Y:S01]  /*a710*/  STL [R1+0x578], R8 ;  /* 0x0005780801007387 */ /* 0x0005e20000100800 */
[----:B-1----:R-:W-:-:S03]  /*a720*/  IADD3 R12, P4, R46, R62, RZ ;  /* 0x0000003e2e0c7210 */ /* 0x002fc60007f9e0ff */
[----:B------:R1:W-:Y:S01]  /*a730*/  STL [R1+0x574], R7 ;  /* 0x0005740701007387 */ /* 0x0003e20000100800 */
[----:B0-----:R-:W-:-:S03]  /*a740*/  LEA.HI.X.SX32 R11, R48, R63, 0x1, P2 ;  /* 0x0000003f300b7211 */ /* 0x001fc600010f0eff */
[----:B------:R0:W-:Y:S01]  /*a750*/  STL [R1+0x570], R6 ;  /* 0x0005700601007387 */ /* 0x0001e20000100800 */
[-C--:B------:R-:W-:Y:S02]  /*a760*/  LEA.HI.X.SX32 R13, R40, R63.reuse, 0x1, P4 ;  /* 0x0000003f280d7211 */ /* 0x080fe400020f0eff */
[----:B--2---:R-:W-:Y:S01]  /*a770*/  IADD3 R8, P5, R44, R62, RZ ;  /* 0x0000003e2c087210 */ /* 0x004fe20007fbe0ff */
[----:B------:R2:W-:Y:S01]  /*a780*/  STL [R1+0x56c], R5 ;  /* 0x00056c0501007387 */ /* 0x0005e20000100800 */
[----:B-1----:R-:W-:Y:S02]  /*a790*/  IMAD.IADD R7, R4, 0x1, R33 ;  /* 0x0000000104077824 */ /* 0x002fe400078e0221 */
[----:B------:R-:W-:Y:S01]  /*a7a0*/  LEA.HI.X.SX32 R9, R38, R63, 0x1, P5 ;  /* 0x0000003f26097211 */ /* 0x000fe200028f0eff */
[C---:B0-----:R-:W-:Y:S02]  /*a7b0*/  IMAD.IADD R6, R4.reuse, 0x1, R34 ;  /* 0x0000000104067824 */ /* 0x041fe400078e0222 */
[----:B------:R-:W-:Y:S01]  /*a7c0*/  STL [R1+0x568], R7 ;  /* 0x0005680701007387 */ /* 0x000fe20000100800 */
[----:B--2---:R-:W-:-:S03]  /*a7d0*/  IADD3 R5, R4, R35, RZ ;  /* 0x0000002304057210 */ /* 0x004fc60007ffe0ff */
[----:B------:R0:W-:Y:S01]  /*a7e0*/  STL [R1+0x564], R6 ;  /* 0x0005640601007387 */ /* 0x0001e20000100800 */
[----:B------:R-:W-:Y:S01]  /*a7f0*/  IMAD.IADD R4, R61, 0x1, R4 ;  /* 0x000000013d047824 */ /* 0x000fe200078e0204 */
[-C--:B------:R-:W-:Y:S02]  /*a800*/  IADD3 R4, P1, R39, R62.reuse, RZ ;  /* 0x0000003e27047210 */ /* 0x080fe40007f3e0ff */
[----:B------:R1:W-:Y:S04]  /*a810*/  STL [R1+0x560], R5 ;  /* 0x0005600501007387 */ /* 0x0003e80000100800 */
[----:B------:R2:W-:Y:S01]  /*a820*/  STL.64 [R1+0x650], R10 ;  /* 0x0006500a01007387 */ /* 0x0005e20000100a00 */
[----:B0-----:R-:W-:-:S03]  /*a830*/  IADD3 R6, P3, R45, R62, RZ ;  /* 0x0000003e2d067210 */ /* 0x001fc60007f7e0ff */
[----:B------:R0:W-:Y:S01]  /*a840*/  STL.64 [R1+0x648], R8 ;  /* 0x0006480801007387 */ /* 0x0001e20000100a00 */
[-C--:B------:R-:W-:Y:S02]  /*a850*/  LEA.HI.X.SX32 R7, R51, R63.reuse, 0x1, P3 ;  /* 0x0000003f33077211 */ /* 0x080fe400018f0eff */
[----:B-1----:R-:W-:Y:S01]  /*a860*/  LEA.HI.X.SX32 R5, R53, R63, 0x1, P1 ;  /* 0x0000003f35057211 */ /* 0x002fe200008f0eff */
[----:B------:R-:W-:Y:S01]  /*a870*/  STL.64 [R1+0x670], R14 ;  /* 0x0006700e01007387 */ /* 0x000fe20000100a00 */
[----:B--2---:R-:W-:-:S03]  /*a880*/  IADD3 R10, P2, R47, R62, RZ ;  /* 0x0000003e2f0a7210 */ /* 0x004fc60007f5e0ff */
[----:B------:R1:W-:Y:S01]  /*a890*/  STL.64 [R1+0x640], R6 ;  /* 0x0006400601007387 */ /* 0x0003e20000100a00 */
[----:B0-----:R-:W-:-:S03]  /*a8a0*/  IADD3 R8, P5, R40, R62, RZ ;  /* 0x0000003e28087210 */ /* 0x001fc60007fbe0ff */
[----:B------:R0:W-:Y:S01]  /*a8b0*/  STL.64 [R1+0x680], R4 ;  /* 0x0006800401007387 */ /* 0x0001e20000100a00 */
[-C--:B------:R-:W-:Y:S02]  /*a8c0*/  LEA.HI.X.SX32 R11, R54, R63.reuse, 0x1, P2 ;  /* 0x0000003f360b7211 */ /* 0x080fe400010f0eff */
[----:B------:R-:W-:-:S05]  /*a8d0*/  LEA.HI.X.SX32 R9, R39, R63, 0x1, P5 ;  /* 0x0000003f27097211 */ /* 0x000fca00028f0eff */
[----:B------:R2:W-:Y:S01]  /*a8e0*/  STL.64 [R1+0x668], R8 ;  /* 0x0006680801007387 */ /* 0x0005e20000100a00 */
[----:B-1----:R-:W-:-:S03]  /*a8f0*/  IADD3 R6, P3, R50, R62, RZ ;  /* 0x0000003e32067210 */ /* 0x002fc60007f7e0ff */
[----:B------:R1:W-:Y:S01]  /*a900*/  STL.64 [R1+0x638], R12 ;  /* 0x0006380c01007387 */ /* 0x0003e20000100a00 */
[C---:B------:R-:W-:Y:S02]  /*a910*/  LEA.HI.X.SX32 R7, R41.reuse, R63, 0x1, P3 ;  /* 0x0000003f29077211 */ /* 0x040fe400018f0eff */
[----:B0-----:R-:W-:Y:S01]  /*a920*/  LOP3.LUT R5, R36, 0x10, R68, 0x78, !PT ;  /* 0x0000001024057812 */ /* 0x001fe200078e7844 */
[----:B------:R0:W-:Y:S01]  /*a930*/  STL.64 [R1+0x630], R10 ;  /* 0x0006300a01007387 */ /* 0x0001e20000100a00 */
[-C--:B------:R-:W-:Y:S02]  /*a940*/  IADD3 R4, P1, R52, R62.reuse, RZ ;  /* 0x0000003e34047210 */ /* 0x080fe40007f3e0ff */
[----:B--2---:R-:W-:-:S04]  /*a950*/  IADD3 R8, P5, R41, R62, RZ ;  /* 0x0000003e29087210 */ /* 0x004fc80007fbe0ff */
[-C--:B------:R-:W-:Y:S02]  /*a960*/  LEA.HI.X.SX32 R9, R55, R63.reuse, 0x1, P5 ;  /* 0x0000003f37097211 */ /* 0x080fe400028f0eff */
[CC--:B-1----:R-:W-:Y:S02]  /*a970*/  IADD3 R12, P4, R42.reuse, R62.reuse, RZ ;  /* 0x0000003e2a0c7210 */ /* 0x0c2fe40007f9e0ff */
[CC--:B0-----:R-:W-:Y:S01]  /*a980*/  LEA R10, P2, R37.reuse, R62.reuse, 0x2 ;  /* 0x0000003e250a7211 */ /* 0x0c1fe200078410ff */
[----:B------:R0:W-:Y:S01]  /*a990*/  STL.64 [R1+0x660], R8 ;  /* 0x0006600801007387 */ /* 0x0001e20000100a00 */
[CC--:B------:R-:W-:Y:S02]  /*a9a0*/  LEA.HI.X.SX32 R13, R37.reuse, R63.reuse, 0x1, P4 ;  /* 0x0000003f250d7211 */ /* 0x0c0fe400020f0eff */
[----:B------:R-:W-:Y:S01]  /*a9b0*/  LEA.HI.X.SX32 R11, R42, R63, 0x1, P2 ;  /* 0x0000003f2a0b7211 */ /* 0x000fe200010f0eff */
[----:B------:R1:W-:Y:S04]  /*a9c0*/  STL.64 [R1+0x628], R6 ;  /* 0x0006280601007387 */ /* 0x0003e80000100a00 */
[----:B------:R2:W-:Y:S01]  /*a9d0*/  STL [R1+0x210], R5 ;  /* 0x0002100501007387 */ /* 0x0005e20000100800 */
[----:B0-----:R-:W-:-:S03]  /*a9e0*/  LEA R8, P5, R37, R62, 0x3 ;  /* 0x0000003e25087211 */ /* 0x001fc600078a18ff */
[----:B------:R-:W-:Y:S01]  /*a9f0*/  STL.64 [R1+0x690], R12 ;  /* 0x0006900c01007387 */ /* 0x000fe20000100a00 */
[----:B-1----:R-:W-:-:S03]  /*aa00*/  LEA R6, P3, R37, R62, 0x4 ;  /* 0x0000003e25067211 */ /* 0x002fc600078620ff */
[----:B------:R-:W-:Y:S01]  /*aa10*/  STL.64 [R1+0x688], R10 ;  /* 0x0006880a01007387 */ /* 0x000fe20000100a00 */
[-C--:B------:R-:W-:Y:S02]  /*aa20*/  LEA.HI.X.SX32 R9, R58, R63.reuse, 0x1, P5 ;  /* 0x0000003f3a097211 */ /* 0x080fe400028f0eff */
[-C--:B------:R-:W-:Y:S02]  /*aa30*/  LEA.HI.X.SX32 R7, R57, R63.reuse, 0x1, P3 ;  /* 0x0000003f39077211 */ /* 0x080fe400018f0eff */
[----:B--2---:R-:W-:Y:S01]  /*aa40*/  LEA.HI.X.SX32 R5, R56, R63, 0x1, P1 ;  /* 0x0000003f38057211 */ /* 0x004fe200008f0eff */
[----:B------:R-:W-:Y:S04]  /*aa50*/  STL.64 [R1+0x678], R8 ;  /* 0x0006780801007387 */ /* 0x000fe80000100a00 */
[----:B------:R-:W-:Y:S04]  /*aa60*/  STL [R1+0x384], RZ ;  /* 0x000384ff01007387 */ /* 0x000fe80000100800 */
[----:B------:R0:W-:Y:S04]  /*aa70*/  STL.64 [R1+0x658], R6 ;  /* 0x0006580601007387 */ /* 0x0001e80000100a00 */
[----:B------:R1:W-:Y:S04]  /*aa80*/  STL.64 [R1+0x620], R4 ;  /* 0x0006200401007387 */ /* 0x0003e80000100a00 */
[----:B------:R2:W-:Y:S04]  /*aa90*/  STL [R1+0x388], RZ ;  /* 0x000388ff01007387 */ /* 0x0005e80000100800 */
[----:B------:R2:W-:Y:S01]  /*aaa0*/  STL [R1+0x38c], RZ ;  /* 0x00038cff01007387 */ /* 0x0005e20000100800 */
[----:B0-----:R-:W-:-:S02]  /*aab0*/  LOP3.LUT R6, R60, 0x30, RZ, 0x3c, !PT ;  /* 0x000000303c067812 */ /* 0x001fc400078e3cff */
[C---:B------:R-:W-:Y:S01]  /*aac0*/  LOP3.LUT R6, R60.reuse, 0x60, RZ, 0x3c, !PT ;  /* 0x000000603c067812 */ /* 0x040fe200078e3cff */
[----:B------:R2:W-:Y:S01]  /*aad0*/  STL [R1+0x370], RZ ;  /* 0x000370ff01007387 */ /* 0x0005e20000100800 */
[C---:B-1----:R-:W-:Y:S02]  /*aae0*/  LOP3.LUT R4, R60.reuse, 0x20, RZ, 0x3c, !PT ;  /* 0x000000203c047812 */ /* 0x042fe400078e3cff */
[----:B------:R-:W-:Y:S01]  /*aaf0*/  LOP3.LUT R4, R60, 0x50, RZ, 0x3c, !PT ;  /* 0x000000503c047812 */ /* 0x000fe200078e3cff */
[----:B------:R2:W-:Y:S01]  /*ab00*/  STL [R1+0x374], RZ ;  /* 0x000374ff01007387 */ /* 0x0005e20000100800 */
[----:B------:R-:W-:Y:S02]  /*ab10*/  LOP3.LUT R4, R0, 0x20, RZ, 0x3c, !PT ;  /* 0x0000002000047812 */ /* 0x000fe400078e3cff */
[----:B------:R-:W-:Y:S01]  /*ab20*/  LOP3.LUT R4, R59, 0x40, RZ, 0x3c, !PT ;  /* 0x000000403b047812 */ /* 0x000fe200078e3cff */
[----:B------:R2:W-:Y:S01]  /*ab30*/  STL [R1+0x378], RZ ;  /* 0x000378ff01007387 */ /* 0x0005e20000100800 */
[----:B------:R-:W-:-:S02]  /*ab40*/  LOP3.LUT R5, R60, 0x10, RZ, 0x3c, !PT ;  /* 0x000000103c057812 */ /* 0x000fc400078e3cff */
[C---:B------:R-:W-:Y:S01]  /*ab50*/  LOP3.LUT R5, R60.reuse, 0x40, RZ, 0x3c, !PT ;  /* 0x000000403c057812 */ /* 0x040fe200078e3cff */
[----:B------:R2:W-:Y:S01]  /*ab60*/  STL [R1+0x37c], RZ ;  /* 0x00037cff01007387 */ /* 0x0005e20000100800 */
[----:B------:R-:W-:Y:S02]  /*ab70*/  LOP3.LUT R5, R60, 0x70, RZ, 0x3c, !PT ;  /* 0x000000703c057812 */ /* 0x000fe400078e3cff */
[C---:B------:R-:W-:Y:S01]  /*ab80*/  LOP3.LUT R6, R0.reuse, 0x40, RZ, 0x3c, !PT ;  /* 0x0000004000067812 */ /* 0x040fe200078e3cff */
[----:B------:R2:W-:Y:S01]  /*ab90*/  STL [R1+0x360], RZ ;  /* 0x000360ff01007387 */ /* 0x0005e20000100800 */
[----:B------:R-:W-:-:S03]  /*aba0*/  LOP3.LUT R5, R0, 0x60, RZ, 0x3c, !PT ;  /* 0x0000006000057812 */ /* 0x000fc600078e3cff */
[----:B------:R2:W-:Y:S04]  /*abb0*/  STL [R1+0x364], RZ ;  /* 0x000364ff01007387 */ /* 0x0005e80000100800 */
        /* <DEDUP_REMOVED lines=10> */
[----:B------:R2:W-:Y:S02]  /*ac60*/  STL [R1+0x7a0], R4 ;  /* 0x0007a00401007387 */ /* 0x0005e40000100800 */
.L_x_1:
[----:B0-----:R-:W3:Y:S04]  /*ac70*/  LDL.64 R6, [R1+0x690] ;  /* 0x0006900001067983 */ /* 0x001ee80000100a00 */
[----:B------:R-:W4:Y:S04]  /*ac80*/  LDL.64 R8, [R1+0x670] ;  /* 0x0006700001087983 */ /* 0x000f280000100a00 */
[----:B--2---:R-:W2:Y:S04]  /*ac90*/  LDL.64 R4, [R1+0x4c0] ;  /* 0x0004c00001047983 */ /* 0x004ea80000100a00 */
[----:B------:R-:W2:Y:S04]  /*aca0*/  LDL.64 R10, [R1+0x678] ;  /* 0x00067800010a7983 */ /* 0x000ea80000100a00 */
        /* <DEDUP_REMOVED lines=12> */
[----:B------:R-:W-:Y:S04]  /*ad70*/  STL [R1+0xa10], R108 ;  /* 0x000a106c01007387 */ /* 0x000fe80000100800 */
[----:B------:R-:W-:Y:S04]  /*ad80*/  STL [R1+0xa0c], R109 ;  /* 0x000a0c6d01007387 */ /* 0x000fe80000100800 */
[----:B------:R0:W-:Y:S04]  /*ad90*/  STL [R1+0xa08], R110 ;  /* 0x000a086e01007387 */ /* 0x0001e80000100800 */
[----:B------:R-:W-:Y:S04]  /*ada0*/  STL [R1+0xa04], R111 ;  /* 0x000a046f01007387 */ /* 0x000fe80000100800 */
[----:B------:R-:W-:Y:S04]  /*adb0*/  STL [R1+0x9fc], R112 ;  /* 0x0009fc7001007387 */ /* 0x000fe80000100800 */
[----:B------:R-:W-:Y:S04]  /*adc0*/  STL [R1+0x9f8], R113 ;  /* 0x0009f87101007387 */ /* 0x000fe80000100800 */
[----:B------:R-:W-:Y:S04]  /*add0*/  STL [R1+0x9f4], R114 ;  /* 0x0009f47201007387 */ /* 0x000fe80000100800 */
[----:B------:R-:W-:Y:S04]  /*ade0*/  STL [R1+0x9f0], R115 ;  /* 0x0009f07301007387 */ /* 0x000fe80000100800 */
[----:B------:R-:W-:Y:S04]  /*adf0*/  STL [R1+0x9ec], R3 ;  /* 0x0009ec0301007387 */ /* 0x000fe80000100800 */
[----:B------:R1:W-:Y:S04]  /*ae00*/  STL [R1+0x9bc], R2 ;  /* 0x0009bc0201007387 */ /* 0x0003e80000100800 */
[----:B0-----:R-:W2:Y:S01]  /*ae10*/  LDL R110, [R1+0x218] ;  /* 0x00021800016e7983 */ /* 0x001ea20000100800 */
[----:B---3--:R-:W-:-:S04]  /*ae20*/  IMAD.WIDE R6, R120, 0x2, R6 ;  /* 0x0000000278067825 */ /* 0x008fc800078e0206 */
[C---:B----4-:R-:W-:Y:S02]  /*ae30*/  IMAD.WIDE R8, R120.reuse, 0x2, R8 ;  /* 0x0000000278087825 */ /* 0x050fe400078e0208 */
[----:B------:R0:W3:Y:S02]  /*ae40*/  LDG.E.U16 R6, [R6.64] ;  /* 0x0000000606067981 */ /* 0x0000e4000c1e1500 */
[----:B--2---:R-:W-:-:S04]  /*ae50*/  IMAD.WIDE R4, R120, 0x2, R4 ;  /* 0x0000000278047825 */ /* 0x004fc800078e0204 */
[C---:B------:R-:W-:Y:S02]  /*ae60*/  IMAD.WIDE R10, R120.reuse, 0x2, R10 ;  /* 0x00000002780a7825 */ /* 0x040fe400078e020a */
[----:B------:R2:W4:Y:S02]  /*ae70*/  LDG.E.U16 R4, [R4.64] ;  /* 0x0000000604047981 */ /* 0x000524000c1e1500 */
[C---:B------:R-:W-:Y:S02]  /*ae80*/  IMAD.WIDE R14, R120.reuse, 0x2, R14 ;  /* 0x00000002780e7825 */ /* 0x040fe400078e020e */
[----:B0-----:R0:W3:Y:S02]  /*ae90*/  LDG.E.U16 R7, [R8.64] ;  /* 0x0000000608077981 */ /* 0x0010e4000c1e1500 */
[C---:B------:R-:W-:Y:S02]  /*aea0*/  IMAD.WIDE R12, R120.reuse, 0x2, R12 ;  /* 0x00000002780c7825 */ /* 0x040fe400078e020c */
[----:B------:R1:W3:Y:S04]  /*aeb0*/  LDG.E.U16 R18, [R10.64] ;  /* 0x000000060a127981 */ /* 0x0002e8000c1e1500 */
[----:B--2---:R2:W3:Y:S01]  /*aec0*/  LDG.E.U16 R5, [R14.64] ;  /* 0x000000060e057981 */ /* 0x0044e2000c1e1500 */
[----:B0-----:R-:W-:-:S03]  /*aed0*/  IMAD.WIDE R8, R120, 0x2, R36 ;  /* 0x0000000278087825 */ /* 0x001fc600078e0224 */
[----:B------:R0:W3:Y:S01]  /*aee0*/  LDG.E.U16 R19, [R12.64] ;  /* 0x000000060c137981 */ /* 0x0000e2000c1e1500 */
[----:B-1----:R-:W-:-:S04]  /*aef0*/  IMAD.WIDE R10, R120, 0x2, R24 ;  /* 0x00000002780a7825 */ /* 0x002fc800078e0218 */
[C---:B--2---:R-:W-:Y:S02]  /*af00*/  IMAD.WIDE R14, R120.reuse, 0x2, R20 ;  /* 0x00000002780e7825 */ /* 0x044fe400078e0214 */
[----:B------:R1:W2:Y:S02]  /*af10*/  LDG.E.U16 R20, [R8.64] ;  /* 0x0000000608147981 */ /* 0x0002a4000c1e1500 */
[C---:B0-----:R-:W-:Y:S02]  /*af20*/  IMAD.WIDE R12, R120.reuse, 0x2, R22 ;  /* 0x00000002780c7825 */ /* 0x041fe400078e0216 */
[----:B------:R0:W3:Y:S02]  /*af30*/  LDG.E.U16 R21, [R10.64] ;  /* 0x000000060a157981 */ /* 0x0000e4000c1e1500 */
[C---:B------:R-:W-:Y:S02]  /*af40*/  IMAD.WIDE R16, R120.reuse, 0x2, R16 ;  /* 0x0000000278107825 */ /* 0x040fe400078e0210 */
[----:B------:R0:W3:Y:S02]  /*af50*/  LDG.E.U16 R22, [R12.64] ;  /* 0x000000060c167981 */ /* 0x0000e4000c1e1500 */
[----:B-1----:R-:W-:-:S02]  /*af60*/  IMAD.WIDE R8, R120, 0x2, R34 ;  /* 0x0000000278087825 */ /* 0x002fc400078e0222 */
[----:B------:R1:W3:Y:S02]  /*af70*/  LDG.E.U16 R23, [R14.64] ;  /* 0x000000060e177981 */ /* 0x0002e4000c1e1500 */
[C---:B0-----:R-:W-:Y:S02]  /*af80*/  IMAD.WIDE R10, R120.reuse, 0x2, R32 ;  /* 0x00000002780a7825 */ /* 0x041fe400078e0220 */
[----:B------:R0:W3:Y:S02]  /*af90*/  LDG.E.U16 R24, [R16.64] ;  /* 0x0000000610187981 */ /* 0x0000e4000c1e1500 */
[C---:B------:R-:W-:Y:S02]  /*afa0*/  IMAD.WIDE R12, R120.reuse, 0x2, R30 ;  /* 0x00000002780c7825 */ /* 0x040fe400078e021e */
[----:B------:R0:W3:Y:S02]  /*afb0*/  LDG.E.U16 R8, [R8.64] ;  /* 0x0000000608087981 */ /* 0x0000e4000c1e1500 */
[----:B-1----:R-:W-:-:S02]  /*afc0*/  IMAD.WIDE R14, R120, 0x2, R28 ;  /* 0x00000002780e7825 */ /* 0x002fc400078e021c */
[----:B------:R1:W3:Y:S02]  /*afd0*/  LDG.E.U16 R10, [R10.64] ;  /* 0x000000060a0a7981 */ /* 0x0002e4000c1e1500 */
[----:B0-----:R-:W-:Y:S02]  /*afe0*/  IMAD.WIDE R16, R120, 0x2, R26 ;  /* 0x0000000278107825 */ /* 0x001fe400078e021a */
[----:B------:R0:W3:Y:S04]  /*aff0*/  LDG.E.U16 R9, [R12.64] ;  /* 0x000000060c097981 */ /* 0x0000e8000c1e1500 */
[----:B-1----:R-:W3:Y:S04]  /*b000*/  LDG.E.U16 R11, [R14.64] ;  /* 0x000000060e0b7981 */ /* 0x002ee8000c1e1500 */
[----:B0-----:R-:W3:Y:S04]  /*b010*/  LDG.E.U16 R12, [R16.64] ;  /* 0x00000006100c7981 */ /* 0x001ee8000c1e1500 */
[----:B------:R-:W-:Y:S04]  /*b020*/  STL [R1+0x854], R120 ;  /* 0x0008547801007387 */ /* 0x000fe80000100800 */
[----:B------:R-:W3:Y:S04]  /*b030*/  LDL R109, [R1+0x7a0] ;  /* 0x0007a000016d7983 */ /* 0x000ee80000100800 */
[----:B------:R-:W0:Y:S02]  /*b040*/  S2R R25, SR_TID.X ;  /* 0x0000000000197919 */ /* 0x000e240000002100 */
[----:B0-----:R-:W-:-:S04]  /*b050*/  LOP3.LUT R26, R25, 0x1ff, RZ, 0xc0, !PT ;  /* 0x000001ff191a7812 */ /* 0x001fc800078ec0ff */
[C---:B------:R-:W-:Y:S01]  /*b060*/  SHF.L.U32 R27, R26.reuse, 0x1, RZ ;  /* 0x000000011a1b7819 */ /* 0x040fe200000006ff */
[C---:B------:R-:W-:Y:S01]  /*b070*/  IMAD.SHL.U32 R2, R26.reuse, 0x2, RZ ;  /* 0x000000021a027824 */ /* 0x040fe200078e00ff */
[----:B------:R-:W-:Y:S02]  /*b080*/  BAR.SYNC.DEFER_BLOCKING 0x0 ;  /* 0x0000000000007b1d */ /* 0x000fe40000010000 */
[C---:B------:R-:W-:Y:S01]  /*b090*/  LOP3.LUT R25, R27.reuse, 0x10, RZ, 0x3c, !PT ;  /* 0x000000101b197812 */ /* 0x040fe200078e3cff */
[----:B------:R-:W-:Y:S01]  /*b0a0*/  IMAD.SHL.U32 R26, R26, 0x2, RZ ;  /* 0x000000021a1a7824 */ /* 0x000fe200078e00ff */
[----:B------:R-:W-:Y:S02]  /*b0b0*/  LOP3.LUT R3, R27, 0x20, RZ, 0x3c, !PT ;  /* 0x000000201b037812 */ /* 0x000fe400078e3cff */
[----:B-----5:R-:W-:Y:S01]  /*b0c0*/  LOP3.LUT R108, R0, 0x20, RZ, 0x3c, !PT ;  /* 0x00000020006c7812 */ /* 0x020fe200078e3cff */
[----:B----4-:R-:W-:Y:S04]  /*b0d0*/  STS.U16 [R2+0x40000], R4 ;  /* 0x0400000402007388 */ /* 0x010fe80000000400 */
[----:B--2---:R-:W-:Y:S04]  /*b0e0*/  STS.U16 [R2+0x42000], R20 ;  /* 0x0420001402007388 */ /* 0x004fe80000000400 */
[----:B---3--:R-:W-:Y:S04]  /*b0f0*/  STS.U16 [R25+0x40400], R6 ;  /* 0x0404000619007388 */ /* 0x008fe80000000400 */
[----:B------:R0:W-:Y:S04]  /*b100*/  STS.U16 [R25+0x42400], R21 ;  /* 0x0424001519007388 */ /* 0x0001e80000000400 */
[----:B------:R-:W-:Y:S04]  /*b110*/  STS.U16 [R3+0x40800], R5 ;  /* 0x0408000503007388 */ /* 0x000fe80000000400 */
[----:B------:R1:W-:Y:S01]  /*b120*/  STS.U16 [R3+0x42800], R22 ;  /* 0x0428001603007388 */ /* 0x0003e20000000400 */
[----:B0-----:R-:W-:-:S05]  /*b130*/  LOP3.LUT R25, R26, 0x30, RZ, 0x3c, !PT ;  /* 0x000000301a197812 */ /* 0x001fca00078e3cff */
[----:B------:R-:W-:Y:S01]  /*b140*/  STS.U16 [R25+0x40c00], R19 ;  /* 0x040c001319007388 */ /* 0x000fe20000000400 */
[----:B-1----:R-:W-:-:S03]  /*b150*/  LOP3.LUT R3, R26, 0x40, RZ, 0x3c, !PT ;  /* 0x000000401a037812 */ /* 0x002fc600078e3cff */
[----:B------:R0:W-:Y:S04]  /*b160*/  STS.U16 [R25+0x42c00], R23 ;  /* 0x042c001719007388 */ /* 0x0001e80000000400 */
[----:B------:R-:W-:Y:S04]  /*b170*/  STS.U16 [R3+0x41000], R18 ;  /* 0x0410001203007388 */ /* 0x000fe80000000400 */
[----:B------:R1:W-:Y:S01]  /*b180*/  STS.U16 [R3+0x43000], R24 ;  /* 0x0430001803007388 */ /* 0x0003e20000000400 */
[----:B0-----:R-:W-:-:S05]  /*b190*/  LOP3.LUT R25, R2, 0x50, RZ, 0x3c, !PT ;  /* 0x0000005002197812 */ /* 0x001fca00078e3cff */
[----:B------:R-:W-:Y:S01]  /*b1a0*/  STS.U16 [R25+0x41400], R7 ;  /* 0x0414000719007388 */ /* 0x000fe20000000400 */
[C---:B-1----:R-:W-:Y:S02]  /*b1b0*/  LOP3.LUT R3, R2.reuse, 0x60, RZ, 0x3c, !PT ;  /* 0x0000006002037812 */ /* 0x042fe400078e3cff */
[----:B------:R-:W-:Y:S01]  /*b1c0*/  LOP3.LUT R2, R2, 0x70, RZ, 0x3c, !PT ;  /* 0x0000007002027812 */ /* 0x000fe200078e3cff */
[----:B------:R-:W-:Y:S04]  /*b1d0*/  STS.U16 [R25+0x43400], R8 ;  /* 0x0434000819007388 */ /* 0x000fe80000000400 */
[----:B------:R-:W-:Y:S04]  /*b1e0*/  STS.U16 [R3+0x41800], R10 ;  /* 0x0418000a03007388 */ /* 0x000fe80000000400 */
[----:B------:R-:W-:Y:S04]  /*b1f0*/  STS.U16 [R3+0x43800], R9 ;  /* 0x0438000903007388 */ /* 0x000fe80000000400 */
[----:B------:R-:W-:Y:S04]  /*b200*/  STS.U16 [R2+0x41c00], R11 ;  /* 0x041c000b02007388 */ /* 0x000fe80000000400 */
[----:B------:R-:W-:Y:S04]  /*b210*/  STS.U16 [R2+0x43c00], R12 ;  /* 0x043c000c02007388 */ /* 0x000fe80000000400 */
[----:B------:R-:W-:Y:S06]  /*b220*/  BAR.SYNC.DEFER_BLOCKING 0x0 ;  /* 0x0000000000007b1d */ /* 0x000fec0000010000 */
[----:B------:R-:W-:Y:S04]  /*b230*/  LDSM.16.MT88.4 R4, [R0] ;  /* 0x000000000004783b */ /* 0x000fe80000004200 */
[----:B------:R-:W0:Y:S04]  /*b240*/  LDSM.16.M88.4 R76, [R110+0x40000] ;  /* 0x040000006e4c783b */ /* 0x000e280000000200 */
[----:B------:R-:W-:Y:S04]  /*b250*/  LDSM.16.MT88.4 R48, [R0+0x2000] ;  /* 0x002000000030783b */ /* 0x000fe80000004200 */
[----:B------:R-:W1:Y:S04]  /*b260*/  LDSM.16.MT88.4 R56, [R0+0x80] ;  /* 0x000080000038783b */ /* 0x000e680000004200 */
[----:B------:R-:W2:Y:S04]  /*b270*/  LDSM.16.MT88.4 R32, [R0+0x100] ;  /* 0x000100000020783b */ /* 0x000ea80000004200 */
[----:B------:R-:W3:Y:S04]  /*b280*/  LDSM.16.MT88.4 R24, [R0+0x180] ;  /* 0x000180000018783b */ /* 0x000ee80000004200 */
[----:B------:R-:W4:Y:S04]  /*b290*/  LDSM.16.MT88.4 R16, [R108] ;  /* 0x000000006c10783b */ /* 0x000f280000004200 */
[----:B------:R-:W3:Y:S04]  /*b2a0*/  LDSM.16.MT88.4 R60, [R108+0x80] ;  /* 0x000080006c3c783b */ /* 0x000ee80000004200 */
[----:B------:R-:W3:Y:S04]  /*b2b0*/  LDSM.16.MT88.4 R52, [R0+0x2080] ;  /* 0x002080000034783b */ /* 0x000ee80000004200 */
[----:B------:R-:W3:Y:S04]  /*b2c0*/  LDSM.16.MT88.4 R36, [R0+0x2100] ;  /* 0x002100000024783b */ /* 0x000ee80000004200 */
[----:B------:R-:W4:Y:S01]  /*b2d0*/  LDSM.16.MT88.4 R20, [R0+0x2180] ;  /* 0x002180000014783b */ /* 0x000f220000004200 */
[-C--:B0-----:R-:W-:Y:S03]  /*b2e0*/  HMMA.16816.F32 R4, R4, R76.reuse, RZ ;  /* 0x0000004c0404723c */ /* 0x081fe600000018ff */
[----:B------:R-:W0:Y:S04]  /*b2f0*/  LDSM.16.MT88.4 R44, [R108+0x2000] ;  /* 0x002000006c2c783b */ /* 0x000e280000004200 */
[----:B------:R-:W0:Y:S01]  /*b300*/  LDSM.16.MT88.4 R8, [R108+0x100] ;  /* 0x000100006c08783b */ /* 0x000e220000004200 */
[----:B-1----:R-:W-:Y:S03]  /*b310*/  HMMA.16816.F32 R56, R56, R76, RZ ;  /* 0x0000004c3838723c */ /* 0x002fe600000018ff */
[----:B------:R-:W-:Y:S01]  /*b320*/  LDSM.16.MT88.4 R28, [R108+0x2100] ;  /* 0x002100006c1c783b */ /* 0x000fe20000004200 */
[----:B------:R-:W-:-:S02]  /*b330*/  LOP3.LUT R3, R0, 0x40, RZ, 0x3c, !PT ;  /* 0x0000004000037812 */ /* 0x000fc400078e3cff */
[----:B------:R-:W-:Y:S01]  /*b340*/  LOP3.LUT R2, R0, 0x60, RZ, 0x3c, !PT ;  /* 0x0000006000027812 */ /* 0x000fe200078e3cff */
[----:B------:R-:W-:Y:S01]  /*b350*/  LDSM.16.MT88.4 R12, [R108+0x180] ;  /* 0x000180006c0c783b */ /* 0x000fe20000004200 */
[----:B--2---:R-:W-:Y:S03]  /*b360*/  HMMA.16816.F32 R32, R32, R76, RZ ;  /* 0x0000004c2020723c */ /* 0x004fe600000018ff */
[----:B------:R-:W-:Y:S04]  /*b370*/  LDSM.16.MT88.4 R40, [R3] ;  /* 0x000000000328783b */ /* 0x000fe80000004200 */
[----:B------:R-:W-:Y:S01]  /*b380*/  LDSM.16.MT88.4 R68, [R2+0x80] ;  /* 0x000080000244783b */ /* 0x000fe20000004200 */
[----:B------:R-:W-:Y:S03]  /*b390*/  HMMA.16816.F32 R48, R48, R78, R4 ;  /* 0x0000004e3030723c */ /* 0x000fe60000001804 */
[----:B------:R-:W1:Y:S04]  /*b3a0*/  LDSM.16.MT88.4 R4, [R108+0x2080] ;  /* 0x002080006c04783b */ /* 0x000e680000004200 */
[----:B------:R-:W-:Y:S01]  /*b3b0*/  LDSM.16.MT88.4 R64, [R2+0x100] ;  /* 0x000100000240783b */ /* 0x000fe20000004200 */
[-C--:B---3--:R-:W-:Y:S03]  /*b3c0*/  HMMA.16816.F32 R24, R24, R76.reuse, RZ ;  /* 0x0000004c1818723c */ /* 0x088fe600000018ff */
[----:B------:R-:W-:Y:S04]  /*b3d0*/  LDSM.16.MT88.4 R104, [R108+0x2180] ;  /* 0x002180006c68783b */ /* 0x000fe80000004200 */
[----:B------:R-:W-:Y:S01]  /*b3e0*/  LDSM.16.MT88.4 R100, [R3+0x2000] ;  /* 0x002000000364783b */ /* 0x000fe20000004200 */
[-C--:B----4-:R-:W-:Y:S03]  /*b3f0*/  HMMA.16816.F32 R16, R16, R76.reuse, RZ ;  /* 0x0000004c1010723c */ /* 0x090fe600000018ff */
[----:B------:R-:W-:Y:S04]  /*b400*/  LDSM.16.MT88.4 R96, [R3+0x2080] ;  /* 0x002080000360783b */ /* 0x000fe80000004200 */
[----:B------:R-:W-:Y:S01]  /*b410*/  LDSM.16.MT88.4 R92, [R3+0x2100] ;  /* 0x00210000035c783b */ /* 0x000fe20000004200 */
[----:B------:R-:W-:Y:S03]  /*b420*/  HMMA.16816.F32 R60, R60, R76, RZ ;  /* 0x0000004c3c3c723c */ /* 0x000fe600000018ff */
[----:B------:R-:W-:Y:S04]  /*b430*/  LDSM.16.MT88.4 R88, [R3+0x2180] ;  /* 0x002180000358783b */ /* 0x000fe80000004200 */
[----:B------:R-:W-:Y:S01]  /*b440*/  LDSM.16.MT88.4 R84, [R2+0x2000] ;  /* 0x002000000254783b */ /* 0x000fe20000004200 */
[-C--:B------:R-:W-:Y:S03]  /*b450*/  HMMA.16816.F32 R52, R52, R78.reuse, R56 ;  /* 0x0000004e3434723c */ /* 0x080fe60000001838 */
[----:B------:R-:W2:Y:S04]  /*b460*/  LDSM.16.MT88.4 R56, [R3+0x80] ;  /* 0x000080000338783b */ /* 0x000ea80000004200 */
[----:B------:R-:W-:Y:S01]  /*b470*/  LDSM.16.MT88.4 R80, [R2+0x2080] ;  /* 0x002080000250783b */ /* 0x000fe20000004200 */
[-C--:B------:R-:W-:Y:S03]  /*b480*/  HMMA.16816.F32 R36, R36, R78.reuse, R32 ;  /* 0x0000004e2424723c */ /* 0x080fe60000001820 */
[----:B------:R-:W3:Y:S04]  /*b490*/  LDSM.16.MT88.4 R32, [R3+0x100] ;  /* 0x000100000320783b */ /* 0x000ee80000004200 */
[----:B------:R-:W-:Y:S01]  /*b4a0*/  LDSM.16.MT88.4 R72, [R2+0x2100] ;  /* 0x002100000248783b */ /* 0x000fe20000004200 */
[-C--:B------:R-:W-:Y:S03]  /*b4b0*/  HMMA.16816.F32 R20, R20, R78.reuse, R24 ;  /* 0x0000004e1414723c */ /* 0x080fe60000001818 */
[----:B------:R-:W-:Y:S05]  /*b4c0*/  LDSM.16.MT88.4 R24, [R2] ;  /* 0x000000000218783b */ /* 0x000fea0000004200 */
[----:B0-----:R-:W-:Y:S01]  /*b4d0*/  HMMA.16816.F32 R44, R44, R78, R16 ;  /* 0x0000004e2c2c723c */ /* 0x001fe20000001810 */
[----:B------:R-:W0:Y:S07]  /*b4e0*/  LDSM.16.MT88.4 R16, [R3+0x180] ;  /* 0x000180000310783b */ /* 0x000e2e0000004200 */
[----:B------:R-:W-:Y:S08]  /*b4f0*/  HMMA.16816.F32 R8, R8, R76, RZ ;  /* 0x0000004c0808723c */ /* 0x000ff000000018ff */
[-C--:B-1----:R-:W-:Y:S01]  /*b500*/  HMMA.16816.F32 R4, R4, R78.reuse, R60 ;  /* 0x0000004e0404723c */ /* 0x082fe2000000183c */
[----:B------:R-:W1:Y:S11]  /*b510*/  LDSM.16.MT88.4 R60, [R2+0x180] ;  /* 0x00018000023c783b */ /* 0x000e760000004200 */
[----:B------:R-:W-:Y:S04]  /*b520*/  @!UPT UIADD3 URZ, URZ, URZ, URZ ;  /* 0x0000003f3f3ff290 */ /* 0x000fe8000fffe03f */
[----:B------:R-:W-:Y:S01]  /*b530*/  HMMA.16816.F32 R28, R28, R78, R8 ;  /* 0x0000004e1c1c723c */ /* 0x000fe20000001808 */
[----:B------:R-:W4:Y:S07]  /*b540*/  LDSM.16.MT88.4 R8, [R2+0x2180] ;  /* 0x002180000208783b */ /* 0x000f2e0000004200 */
[-C--:B------:R-:W-:Y:S08]  /*b550*/  HMMA.16816.F32 R12, R12, R76.reuse, RZ ;  /* 0x0000004c0c0c723c */ /* 0x080ff000000018ff */
[-C--:B------:R-:W-:Y:S08]  /*b560*/  HMMA.16816.F32 R40, R40, R76.reuse, RZ ;  /* 0x0000004c2828723c */ /* 0x080ff000000018ff */
[-C--:B--2---:R-:W-:Y:S08]  /*b570*/  HMMA.16816.F32 R56, R56, R76.reuse, RZ ;  /* 0x0000004c3838723c */ /* 0x084ff000000018ff */
[-C--:B---3--:R-:W-:Y:S08]  /*b580*/  HMMA.16816.F32 R32, R32, R76.reuse, RZ ;  /* 0x0000004c2020723c */ /* 0x088ff000000018ff */
[-C--:B0-----:R-:W-:Y:S08]  /*b590*/  HMMA.16816.F32 R16, R16, R76.reuse, RZ ;  /* 0x0000004c1010723c */ /* 0x081ff000000018ff */
[-C--:B------:R-:W-:Y:S08]  /*b5a0*/  HMMA.16816.F32 R24, R24, R76.reuse, RZ ;  /* 0x0000004c1818723c */ /* 0x080ff000000018ff */
[-C--:B------:R-:W-:Y:S08]  /*b5b0*/  HMMA.16816.F32 R68, R68, R76.reuse, RZ ;  /* 0x0000004c4444723c */ /* 0x080ff000000018ff */
[-C--:B------:R-:W-:Y:S08]  /*b5c0*/  HMMA.16816.F32 R64, R64, R76.reuse, RZ ;  /* 0x0000004c4040723c */ /* 0x080ff000000018ff */
[----:B-1----:R-:W-:Y:S08]  /*b5d0*/  HMMA.16816.F32 R60, R60, R76, RZ ;  /* 0x0000004c3c3c723c */ /* 0x002ff000000018ff */
[-C--:B------:R-:W-:Y:S01]  /*b5e0*/  HMMA.16816.F32 R12, R104, R78.reuse, R12 ;  /* 0x0000004e680c723c */ /* 0x080fe2000000180c */
[----:B------:R-:W-:Y:S07]  /*b5f0*/  LDSM.16.MT88.4 R104, [R3+0x4000] ;  /* 0x004000000368783b */ /* 0x000fee0000004200 */
[-C--:B------:R-:W-:Y:S01]  /*b600*/  HMMA.16816.F32 R40, R100, R78.reuse, R40 ;  /* 0x0000004e6428723c */ /* 0x080fe20000001828 */
[----:B------:R-:W-:Y:S07]  /*b610*/  LDSM.16.MT88.4 R100, [R0+0x4000] ;  /* 0x004000000064783b */ /* 0x000fee0000004200 */
[-C--:B------:R-:W-:Y:S01]  /*b620*/  HMMA.16816.F32 R56, R96, R78.reuse, R56 ;  /* 0x0000004e6038723c */ /* 0x080fe20000001838 */
[----:B------:R-:W-:Y:S07]  /*b630*/  LDSM.16.MT88.4 R96, [R0+0x4080] ;  /* 0x004080000060783b */ /* 0x000fee0000004200 */
[-C--:B------:R-:W-:Y:S01]  /*b640*/  HMMA.16816.F32 R32, R92, R78.reuse, R32 ;  /* 0x0000004e5c20723c */ /* 0x080fe20000001820 */
[----:B------:R-:W0:Y:S07]  /*b650*/  LDSM.16.M88.4 R92, [R109+0x40000] ;  /* 0x040000006d5c783b */ /* 0x000e2e0000000200 */
[-C--:B------:R-:W-:Y:S01]  /*b660*/  HMMA.16816.F32 R16, R88, R78.reuse, R16 ;  /* 0x0000004e5810723c */ /* 0x080fe20000001810 */
[----:B------:R-:W1:Y:S07]  /*b670*/  LDSM.16.MT88.4 R88, [R0+0x4100] ;  /* 0x004100000058783b */ /* 0x000e6e0000004200 */
[-C--:B------:R-:W-:Y:S01]  /*b680*/  HMMA.16816.F32 R24, R84, R78.reuse, R24 ;  /* 0x0000004e5418723c */ /* 0x080fe20000001818 */
[----:B------:R-:W2:Y:S07]  /*b690*/  LDSM.16.MT88.4 R84, [R0+0x4180] ;  /* 0x004180000054783b */ /* 0x000eae0000004200 */
[-C--:B------:R-:W-:Y:S01]  /*b6a0*/  HMMA.16816.F32 R68, R80, R78.reuse, R68 ;  /* 0x0000004e5044723c */ /* 0x080fe20000001844 */
[----:B------:R-:W3:Y:S07]  /*b6b0*/  LDSM.16.MT88.4 R80, [R108+0x4000] ;  /* 0x004000006c50783b */ /* 0x000eee0000004200 */
[-C--:B------:R-:W-:Y:S01]  /*b6c0*/  HMMA.16816.F32 R72, R72, R78.reuse, R64 ;  /* 0x0000004e4848723c */ /* 0x080fe20000001840 */
[----:B------:R-:W3:Y:S07]  /*b6d0*/  LDSM.16.MT88.4 R64, [R108+0x4080] ;  /* 0x004080006c40783b */ /* 0x000eee0000004200 */
[----:B----4-:R-:W-:Y:S01]  /*b6e0*/  HMMA.16816.F32 R76, R8, R78, R60 ;  /* 0x0000004e084c723c */ /* 0x010fe2000000183c */
[----:B------:R-:W4:Y:S04]  /*b6f0*/  LDSM.16.MT88.4 R8, [R108+0x4180] ;  /* 0x004180006c08783b */ /* 0x000f280000004200 */
[----:B------:R-:W4:Y:S03]  /*b700*/  LDSM.16.MT88.4 R60, [R108+0x4100] ;  /* 0x004100006c3c783b */ /* 0x000f260000004200 */
[-C--:B0-----:R-:W-:Y:S01]  /*b710*/  HMMA.16816.F32 R48, R100, R92.reuse, R48 ;  /* 0x0000005c6430723c */ /* 0x081fe20000001830 */
[----:B------:R-:W0:Y:S07]  /*b720*/  LDSM.16.MT88.4 R100, [R3+0x4080] ;  /* 0x004080000364783b */ /* 0x000e2e0000004200 */
[-C--:B------:R-:W-:Y:S01]  /*b730*/  HMMA.16816.F32 R52, R96, R92.reuse, R52 ;  /* 0x0000005c6034723c */ /* 0x080fe20000001834 */
[----:B------:R-:W0:Y:S07]  /*b740*/  LDSM.16.MT88.4 R96, [R3+0x4100] ;  /* 0x004100000360783b */ /* 0x000e2e0000004200 */
[-C--:B-1----:R-:W-:Y:S01]  /*b750*/  HMMA.16816.F32 R36, R88, R92.reuse, R36 ;  /* 0x0000005c5824723c */ /* 0x082fe20000001824 */
[----:B------:R-:W1:Y:S07]  /*b760*/  LDSM.16.MT88.4 R88, [R3+0x4180] ;  /* 0x004180000358783b */ /* 0x000e6e0000004200 */
[-C--:B--2---:R-:W-:Y:S01]  /*b770*/  HMMA.16816.F32 R20, R84, R92.reuse, R20 ;  /* 0x0000005c5414723c */ /* 0x084fe20000001814 */
[----:B------:R-:W2:Y:S07]  /*b780*/  LDSM.16.MT88.4 R84, [R2+0x4000] ;  /* 0x004000000254783b */ /* 0x000eae0000004200 */
[-C--:B---3--:R-:W-:Y:S01]  /*b790*/  HMMA.16816.F32 R44, R80, R92.reuse, R44 ;  /* 0x0000005c502c723c */ /* 0x088fe2000000182c */
[----:B------:R-:W3:Y:S07]  /*b7a0*/  LDSM.16.MT88.4 R80, [R2+0x4080] ;  /* 0x004080000250783b */ /* 0x000eee0000004200 */
[-C--:B------:R-:W-:Y:S01]  /*b7b0*/  HMMA.16816.F32 R4, R64, R92.reuse, R4 ;  /* 0x0000005c4004723c */ /* 0x080fe20000001804 */
[----:B------:R-:W1:Y:S07]  /*b7c0*/  LDSM.16.MT88.4 R64, [R2+0x4100] ;  /* 0x004100000240783b */ /* 0x000e6e0000004200 */
[-C--:B----4-:R-:W-:Y:S01]  /*b7d0*/  HMMA.16816.F32 R12, R8, R92.reuse, R12 ;  /* 0x0000005c080c723c */ /* 0x090fe2000000180c */
[----:B------:R-:W4:Y:S07]  /*b7e0*/  LDSM.16.MT88.4 R8, [R0+0x6000] ;  /* 0x006000000008783b */ /* 0x000f2e0000004200 */
[-C--:B------:R-:W-:Y:S01]  /*b7f0*/  HMMA.16816.F32 R28, R60, R92.reuse, R28 ;  /* 0x0000005c3c1c723c */ /* 0x080fe2000000181c */
[----:B------:R-:W3:Y:S07]  /*b800*/  LDSM.16.MT88.4 R60, [R2+0x4180] ;  /* 0x00418000023c783b */ /* 0x000eee0000004200 */
[-C--:B------:R-:W-:Y:S01]  /*b810*/  HMMA.16816.F32 R40, R104, R92.reuse, R40 ;  /* 0x0000005c6828723c */ /* 0x080fe20000001828 */
[----:B------:R-:W4:Y:S07]  /*b820*/  LDSM.16.MT88.4 R104, [R0+0x6080] ;  /* 0x006080000068783b */ /* 0x000f2e0000004200 */
        /* <DEDUP_REMOVED lines=10> */
[----:B------:R-:W-:Y:S01]  /*b8d0*/  HMMA.16816.F32 R72, R64, R92, R72 ;  /* 0x0000005c4048723c */ /* 0x000fe20000001848 */
[----:B------:R-:W1:Y:S07]  /*b8e0*/  LDSM.16.MT88.4 R64, [R108+0x6180] ;  /* 0x006180006c40783b */ /* 0x000e6e0000004200 */
[----:B----4-:R-:W-:Y:S01]  /*b8f0*/  HMMA.16816.F32 R48, R8, R94, R48 ;  /* 0x0000005e0830723c */ /* 0x010fe20000001830 */
[----:B------:R-:W4:Y:S07]  /*b900*/  LDSM.16.MT88.4 R8, [R3+0x6080] ;  /* 0x006080000308783b */ /* 0x000f2e0000004200 */
[----:B------:R-:W-:Y:S01]  /*b910*/  HMMA.16816.F32 R76, R60, R92, R76 ;  /* 0x0000005c3c4c723c */ /* 0x000fe2000000184c */
        /* <DEDUP_REMOVED lines=14> */
[----:B------:R-:W-:Y:S07]  /*ba00*/  LDSM.16.MT88.4 R64, [R0+0x8000] ;  /* 0x008000000040783b */ /* 0x000fee0000004200 */
[-C--:B----4-:R-:W-:Y:S01]  /*ba10*/  HMMA.16816.F32 R56, R8, R94.reuse, R56 ;  /* 0x0000005e0838723c */ /* 0x090fe20000001838 */
[----:B------:R-:W4:Y:S07]  /*ba20*/  LDSM.16.M88.4 R8, [R110+0x40080] ;  /* 0x040080006e08783b */ /* 0x000f2e0000000200 */
        /* <DEDUP_REMOVED lines=12> */
[----:B---3--:R-:W-:Y:S01]  /*baf0*/  HMMA.16816.F32 R92, R80, R94, R76 ;  /* 0x0000005e505c723c */ /* 0x008fe2000000184c */
[----:B------:R-:W3:Y:S04]  /*bb00*/  LDSM.16.MT88.4 R80, [R108+0x8180] ;  /* 0x008180006c50783b */ /* 0x000ee80000004200 */
[----:B------:R-:W1:Y:S03]  /*bb10*/  LDSM.16.MT88.4 R76, [R3+0x8000] ;  /* 0x00800000034c783b */ /* 0x000e660000004200 */
        /* <DEDUP_REMOVED lines=30> */
[----:B--2---:R-:W-:Y:S01]  /*bd00*/  HMMA.16816.F32 R92, R84, R8, R92 ;  /* 0x00000008545c723c */ /* 0x004fe2000000185c */
        /* <DEDUP_REMOVED lines=16> */
[----:B------:R-:W-:Y:S07]  /*be10*/  LDSM.16.MT88.4 R88, [R0+0xc000] ;  /* 0x00c000000058783b */ /* 0x000fee0000004200 */
[-C--:B--2---:R-:W-:Y:S01]  /*be20*/  HMMA.16816.F32 R40, R84, R10.reuse, R40 ;  /* 0x0000000a5428723c */ /* 0x084fe20000001828 */
[----:B------:R-:W-:Y:S07]  /*be30*/  LDSM.16.MT88.4 R84, [R0+0xc080] ;  /* 0x00c080000054783b */ /* 0x000fee0000004200 */
[-C--:B---3--:R-:W-:Y:S01]  /*be40*/  HMMA.16816.F32 R56, R80, R10.reuse, R56 ;  /* 0x0000000a5038723c */ /* 0x088fe20000001838 */
[----:B------:R-:W-:Y:S07]  /*be50*/  LDSM.16.MT88.4 R80, [R0+0xc100] ;  /* 0x00c100000050783b */ /* 0x000fee0000004200 */
[-C--:B------:R-:W-:Y:S01]  /*be60*/  HMMA.16816.F32 R32, R76, R10.reuse, R32 ;  /* 0x0000000a4c20723c */ /* 0x080fe20000001820 */
[----:B------:R-:W1:Y:S07]  /*be70*/  LDSM.16.M88.4 R76, [R109+0x40080] ;  /* 0x040080006d4c783b */ /* 0x000e6e0000000200 */
[-C--:B----4-:R-:W-:Y:S01]  /*be80*/  HMMA.16816.F32 R16, R64, R10.reuse, R16 ;  /* 0x0000000a4010723c */ /* 0x090fe20000001810 */
[----:B------:R-:W2:Y:S07]  /*be90*/  LDSM.16.MT88.4 R64, [R0+0xc180] ;  /* 0x00c180000040783b */ /* 0x000eae0000004200 */
[-C--:B------:R-:W-:Y:S01]  /*bea0*/  HMMA.16816.F32 R24, R60, R10.reuse, R24 ;  /* 0x0000000a3c18723c */ /* 0x080fe20000001818 */
[----:B------:R-:W3:Y:S07]  /*beb0*/  LDSM.16.MT88.4 R60, [R108+0xc000] ;  /* 0x00c000006c3c783b */ /* 0x000eee0000004200 */
[-C--:B------:R-:W-:Y:S01]  /*bec0*/  HMMA.16816.F32 R68, R104, R10.reuse, R68 ;  /* 0x0000000a6844723c */ /* 0x080fe20000001844 */
[----:B------:R-:W4:Y:S07]  /*bed0*/  LDSM.16.MT88.4 R104, [R108+0xc080] ;  /* 0x00c080006c68783b */ /* 0x000f2e0000004200 */
[-C--:B0-----:R-:W-:Y:S01]  /*bee0*/  HMMA.16816.F32 R72, R100, R10.reuse, R72 ;  /* 0x0000000a6448723c */ /* 0x081fe20000001848 */
[----:B------:R-:W0:Y:S07]  /*bef0*/  LDSM.16.MT88.4 R100, [R108+0xc100] ;  /* 0x00c100006c64783b */ /* 0x000e2e0000004200 */
[----:B------:R-:W-:Y:S01]  /*bf00*/  HMMA.16816.F32 R8, R96, R10, R92 ;  /* 0x0000000a6008723c */ /* 0x000fe2000000185c */
[----:B------:R-:W0:Y:S04]  /*bf10*/  LDSM.16.MT88.4 R96, [R108+0xc180] ;  /* 0x00c180006c60783b */ /* 0x000e280000004200 */
[----:B------:R-:W0:Y:S03]  /*bf20*/  LDSM.16.MT88.4 R92, [R3+0xc000] ;  /* 0x00c00000035c783b */ /* 0x000e260000004200 */
[-C--:B-1----:R-:W-:Y:S01]  /*bf30*/  HMMA.16816.F32 R48, R88, R76.reuse, R48 ;  /* 0x0000004c5830723c */ /* 0x082fe20000001830 */
[----:B------:R-:W1:Y:S07]  /*bf40*/  LDSM.16.MT88.4 R88, [R3+0xc080] ;  /* 0x00c080000358783b */ /* 0x000e6e0000004200 */
[-C--:B------:R-:W-:Y:S01]  /*bf50*/  HMMA.16816.F32 R52, R84, R76.reuse, R52 ;  /* 0x0000004c5434723c */ /* 0x080fe20000001834 */
[----:B------:R-:W1:Y:S07]  /*bf60*/  LDSM.16.MT88.4 R84, [R3+0xc100] ;  /* 0x00c100000354783b */ /* 0x000e6e0000004200 */
[-C--:B------:R-:W-:Y:S01]  /*bf70*/  HMMA.16816.F32 R36, R80, R76.reuse, R36 ;  /* 0x0000004c5024723c */ /* 0x080fe20000001824 */
[----:B------:R-:W1:Y:S07]  /*bf80*/  LDSM.16.MT88.4 R80, [R3+0xc180] ;  /* 0x00c180000350783b */ /* 0x000e6e0000004200 */
[-C--:B--2---:R-:W-:Y:S01]  /*bf90*/  HMMA.16816.F32 R20, R64, R76.reuse, R20 ;  /* 0x0000004c4014723c */ /* 0x084fe20000001814 */
[----:B------:R-:W2:Y:S07]  /*bfa0*/  LDSM.16.MT88.4 R64, [R2+0xc000] ;  /* 0x00c000000240783b */ /* 0x000eae0000004200 */
[-C--:B---3--:R-:W-:Y:S01]  /*bfb0*/  HMMA.16816.F32 R44, R60, R76.reuse, R44 ;  /* 0x0000004c3c2c723c */ /* 0x088fe2000000182c */
[----:B------:R-:W3:Y:S07]  /*bfc0*/  LDSM.16.MT88.4 R60, [R2+0xc080] ;  /* 0x00c08000023c783b */ /* 0x000eee0000004200 */
[-C--:B----4-:R-:W-:Y:S01]  /*bfd0*/  HMMA.16816.F32 R4, R104, R76.reuse, R4 ;  /* 0x0000004c6804723c */ /* 0x090fe20000001804 */
[----:B------:R-:W4:Y:S07]  /*bfe0*/  LDSM.16.MT88.4 R104, [R2+0xc100] ;  /* 0x00c100000268783b */ /* 0x000f2e0000004200 */
[-C--:B0-----:R-:W-:Y:S01]  /*bff0*/  HMMA.16816.F32 R28, R100, R76.reuse, R28 ;  /* 0x0000004c641c723c */ /* 0x081fe2000000181c */
[----:B------:R-:W0:Y:S07]  /*c000*/  LDSM.16.MT88.4 R100, [R2+0xc180] ;  /* 0x00c180000264783b */ /* 0x000e2e0000004200 */
[-C--:B------:R-:W-:Y:S01]  /*c010*/  HMMA.16816.F32 R12, R96, R76.reuse, R12 ;  /* 0x0000004c600c723c */ /* 0x080fe2000000180c */
[----:B------:R-:W0:Y:S07]  /*c020*/  LDSM.16.MT88.4 R96, [R0+0xe000] ;  /* 0x00e000000060783b */ /* 0x000e2e0000004200 */
[-C--:B------:R-:W-:Y:S01]  /*c030*/  HMMA.16816.F32 R40, R92, R76.reuse, R40 ;  /* 0x0000004c5c28723c */ /* 0x080fe20000001828 */
[----:B------:R-:W0:Y:S07]  /*c040*/  LDSM.16.MT88.4 R92, [R0+0xe080] ;  /* 0x00e08000005c783b */ /* 0x000e2e0000004200 */
        /* <DEDUP_REMOVED lines=12> */
[----:B0-----:R-:W-:Y:S01]  /*c110*/  HMMA.16816.F32 R8, R100, R76, R8 ;  /* 0x0000004c6408723c */ /* 0x001fe20000001808 */
        /* <DEDUP_REMOVED lines=16> */
[----:B------:R-:W-:Y:S07]  /*c220*/  LDSM.16.MT88.4 R104, [R3+0x10000] ;  /* 0x010000000368783b */ /* 0x000fee0000004200 */
[-C--:B0-----:R-:W-:Y:S01]  /*c230*/  HMMA.16816.F32 R40, R100, R78.reuse, R40 ;  /* 0x0000004e6428723c */ /* 0x081fe20000001828 */
[----:B------:R-:W-:Y:S07]  /*c240*/  LDSM.16.MT88.4 R100, [R0+0x10000] ;  /* 0x010000000064783b */ /* 0x000fee0000004200 */
[-C--:B------:R-:W-:Y:S01]  /*c250*/  HMMA.16816.F32 R56, R96, R78.reuse, R56 ;  /* 0x0000004e6038723c */ /* 0x080fe20000001838 */
[----:B------:R-:W-:Y:S07]  /*c260*/  LDSM.16.MT88.4 R96, [R0+0x10080] ;  /* 0x010080000060783b */ /* 0x000fee0000004200 */
[-C--:B------:R-:W-:Y:S01]  /*c270*/  HMMA.16816.F32 R32, R92, R78.reuse, R32 ;  /* 0x0000004e5c20723c */ /* 0x080fe20000001820 */
[----:B------:R-:W0:Y:S07]  /*c280*/  LDSM.16.M88.4 R92, [R110+0x40100] ;  /* 0x040100006e5c783b */ /* 0x000e2e0000000200 */
[-C--:B-1----:R-:W-:Y:S01]  /*c290*/  HMMA.16816.F32 R16, R88, R78.reuse, R16 ;  /* 0x0000004e5810723c */ /* 0x082fe20000001810 */
[----:B------:R-:W1:Y:S07]  /*c2a0*/  LDSM.16.MT88.4 R88, [R0+0x10100] ;  /* 0x010100000058783b */ /* 0x000e6e0000004200 */
[-C--:B------:R-:W-:Y:S01]  /*c2b0*/  HMMA.16816.F32 R24, R84, R78.reuse, R24 ;  /* 0x0000004e5418723c */ /* 0x080fe20000001818 */
[----:B------:R-:W4:Y:S07]  /*c2c0*/  LDSM.16.MT88.4 R84, [R0+0x10180] ;  /* 0x010180000054783b */ /* 0x000f2e0000004200 */
[-C--:B------:R-:W-:Y:S01]  /*c2d0*/  HMMA.16816.F32 R68, R80, R78.reuse, R68 ;  /* 0x0000004e5044723c */ /* 0x080fe20000001844 */
[----:B------:R-:W4:Y:S07]  /*c2e0*/  LDSM.16.MT88.4 R80, [R108+0x10000] ;  /* 0x010000006c50783b */ /* 0x000f2e0000004200 */
[-C--:B--2---:R-:W-:Y:S01]  /*c2f0*/  HMMA.16816.F32 R72, R64, R78.reuse, R72 ;  /* 0x0000004e4048723c */ /* 0x084fe20000001848 */
[----:B------:R-:W2:Y:S07]  /*c300*/  LDSM.16.MT88.4 R64, [R108+0x10080] ;  /* 0x010080006c40783b */ /* 0x000eae0000004200 */
[----:B---3--:R-:W-:Y:S01]  /*c310*/  HMMA.16816.F32 R76, R60, R78, R8 ;  /* 0x0000004e3c4c723c */ /* 0x008fe20000001808 */
[----:B------:R-:W3:Y:S04]  /*c320*/  LDSM.16.MT88.4 R8, [R108+0x10180] ;  /* 0x010180006c08783b */ /* 0x000ee80000004200 */
[----:B------:R-:W2:Y:S03]  /*c330*/  LDSM.16.MT88.4 R60, [R108+0x10100] ;  /* 0x010100006c3c783b */ /* 0x000ea60000004200 */
[-C--:B0-----:R-:W-:Y:S01]  /*c340*/  HMMA.16816.F32 R48, R100, R92.reuse, R48 ;  /* 0x0000005c6430723c */ /* 0x081fe20000001830 */
[----:B------:R-:W0:Y:S07]  /*c350*/  LDSM.16.MT88.4 R100, [R3+0x10080] ;  /* 0x010080000364783b */ /* 0x000e2e0000004200 */
[-C--:B------:R-:W-:Y:S01]  /*c360*/  HMMA.16816.F32 R52, R96, R92.reuse, R52 ;  /* 0x0000005c6034723c */ /* 0x080fe20000001834 */
[----:B------:R-:W0:Y:S07]  /*c370*/  LDSM.16.MT88.4 R96, [R3+0x10100] ;  /* 0x010100000360783b */ /* 0x000e2e0000004200 */
[-C--:B-1----:R-:W-:Y:S01]  /*c380*/  HMMA.16816.F32 R36, R88, R92.reuse, R36 ;  /* 0x0000005c5824723c */ /* 0x082fe20000001824 */
[----:B------:R-:W1:Y:S07]  /*c390*/  LDSM.16.MT88.4 R88, [R3+0x10180] ;  /* 0x010180000358783b */ /* 0x000e6e0000004200 */
[-C--:B----4-:R-:W-:Y:S01]  /*c3a0*/  HMMA.16816.F32 R20, R84, R92.reuse, R20 ;  /* 0x0000005c5414723c */ /* 0x090fe20000001814 */
[----:B------:R-:W4:Y:S07]  /*c3b0*/  LDSM.16.MT88.4 R84, [R2+0x10000] ;  /* 0x010000000254783b */ /* 0x000f2e0000004200 */
[-C--:B------:R-:W-:Y:S01]  /*c3c0*/  HMMA.16816.F32 R44, R80, R92.reuse, R44 ;  /* 0x0000005c502c723c */ /* 0x080fe2000000182c */
[----:B------:R-:W1:Y:S07]  /*c3d0*/  LDSM.16.MT88.4 R80, [R2+0x10080] ;  /* 0x010080000250783b */ /* 0x000e6e0000004200 */
[-C--:B--2---:R-:W-:Y:S01]  /*c3e0*/  HMMA.16816.F32 R4, R64, R92.reuse, R4 ;  /* 0x0000005c4004723c */ /* 0x084fe20000001804 */
[----:B------:R-:W2:Y:S07]  /*c3f0*/  LDSM.16.MT88.4 R64, [R2+0x10100] ;  /* 0x010100000240783b */ /* 0x000eae0000004200 */
[-C--:B---3--:R-:W-:Y:S01]  /*c400*/  HMMA.16816.F32 R12, R8, R92.reuse, R12 ;  /* 0x0000005c080c723c */ /* 0x088fe2000000180c */
[----:B------:R-:W3:Y:S07]  /*c410*/  LDSM.16.MT88.4 R8, [R0+0x12000] ;  /* 0x012000000008783b */ /* 0x000eee0000004200 */
[-C--:B------:R-:W-:Y:S01]  /*c420*/  HMMA.16816.F32 R28, R60, R92.reuse, R28 ;  /* 0x0000005c3c1c723c */ /* 0x080fe2000000181c */
[----:B------:R-:W2:Y:S07]  /*c430*/  LDSM.16.MT88.4 R60, [R2+0x10180] ;  /* 0x01018000023c783b */ /* 0x000eae0000004200 */
[-C--:B------:R-:W-:Y:S01]  /*c440*/  HMMA.16816.F32 R40, R104, R92.reuse, R40 ;  /* 0x0000005c6828723c */ /* 0x080fe20000001828 */
[----:B------:R-:W2:Y:S07]  /*c450*/  LDSM.16.MT88.4 R104, [R0+0x12080] ;  /* 0x012080000068783b */ /* 0x000eae0000004200 */
        /* <DEDUP_REMOVED lines=10> */
[----:B--2---:R-:W-:Y:S01]  /*c500*/  HMMA.16816.F32 R72, R64, R92, R72 ;  /* 0x0000005c4048723c */ /* 0x004fe20000001848 */
[----:B------:R-:W2:Y:S07]  /*c510*/  LDSM.16.MT88.4 R64, [R108+0x12180] ;  /* 0x012180006c40783b */ /* 0x000eae0000004200 */
[----:B---3--:R-:W-:Y:S01]  /*c520*/  HMMA.16816.F32 R48, R8, R94, R48 ;  /* 0x0000005e0830723c */ /* 0x008fe20000001830 */
[----:B------:R-:W3:Y:S07]  /*c530*/  LDSM.16.MT88.4 R8, [R3+0x12080] ;  /* 0x012080000308783b */ /* 0x000eee0000004200 */
[----:B------:R-:W-:Y:S01]  /*c540*/  HMMA.16816.F32 R76, R60, R92, R76 ;  /* 0x0000005c3c4c723c */ /* 0x000fe2000000184c */
        /* <DEDUP_REMOVED lines=14> */
[----:B------:R-:W-:Y:S07]  /*c630*/  LDSM.16.MT88.4 R64, [R0+0x14000] ;  /* 0x014000000040783b */ /* 0x000fee0000004200 */
[-C--:B---3--:R-:W-:Y:S01]  /*c640*/  HMMA.16816.F32 R56, R8, R94.reuse, R56 ;  /* 0x0000005e0838723c */ /* 0x088fe20000001838 */
[----:B------:R-:W2:Y:S07]  /*c650*/  LDSM.16.M88.4 R8, [R109+0x40100] ;  /* 0x040100006d08783b */ /* 0x000eae0000000200 */
[-C--:B------:R-:W-:Y:S01]  /*c660*/  HMMA.16816.F32 R40, R60, R94.reuse, R40 ;  /* 0x0000005e3c28723c */ /* 0x080fe20000001828 */
[----:B------:R-:W3:Y:S07]  /*c670*/  LDSM.16.MT88.4 R60, [R0+0x14080] ;  /* 0x01408000003c783b */ /* 0x000eee0000004200 */
        /* <DEDUP_REMOVED lines=10> */
[----:B------:R-:W-:Y:S01]  /*c720*/  HMMA.16816.F32 R92, R80, R94, R76 ;  /* 0x0000005e505c723c */ /* 0x000fe2000000184c */
[----:B------:R-:W1:Y:S04]  /*c730*/  LDSM.16.MT88.4 R80, [R108+0x14180] ;  /* 0x014180006c50783b */ /* 0x000e680000004200 */
[----:B------:R-:W1:Y:S03]  /*c740*/  LDSM.16.MT88.4 R76, [R3+0x14000] ;  /* 0x01400000034c783b */ /* 0x000e660000004200 */
[-C--:B--2---:R-:W-:Y:S01]  /*c750*/  HMMA.16816.F32 R48, R64, R8.reuse, R48 ;  /* 0x000000084030723c */ /* 0x084fe20000001830 */
[----:B------:R-:W2:Y:S07]  /*c760*/  LDSM.16.MT88.4 R64, [R3+0x14080] ;  /* 0x014080000340783b */ /* 0x000eae0000004200 */
[-C--:B---3--:R-:W-:Y:S01]  /*c770*/  HMMA.16816.F32 R52, R60, R8.reuse, R52 ;  /* 0x000000083c34723c */ /* 0x088fe20000001834 */
        /* <DEDUP_REMOVED lines=27> */
[----:B----4-:R-:W-:Y:S01]  /*c930*/  HMMA.16816.F32 R92, R84, R8, R92 ;  /* 0x00000008545c723c */ /* 0x010fe2000000185c */
        /* <DEDUP_REMOVED lines=16> */
[----:B------:R-:W-:Y:S07]  /*ca40*/  LDSM.16.MT88.4 R88, [R0+0x18000] ;  /* 0x018000000058783b */ /* 0x000fee0000004200 */
[-C--:B----4-:R-:W-:Y:S01]  /*ca50*/  HMMA.16816.F32 R40, R84, R10.reuse, R40 ;  /* 0x0000000a5428723c */ /* 0x090fe20000001828 */
[----:B------:R-:W-:Y:S07]  /*ca60*/  LDSM.16.MT88.4 R84, [R0+0x18080] ;  /* 0x018080000054783b */ /* 0x000fee0000004200 */
[-C--:B------:R-:W-:Y:S01]  /*ca70*/  HMMA.16816.F32 R56, R80, R10.reuse, R56 ;  /* 0x0000000a5038723c */ /* 0x080fe20000001838 */
[----:B------:R-:W-:Y:S07]  /*ca80*/  LDSM.16.MT88.4 R80, [R0+0x18100] ;  /* 0x018100000050783b */ /* 0x000fee0000004200 */
[-C--:B------:R-:W-:Y:S01]  /*ca90*/  HMMA.16816.F32 R32, R76, R10.reuse, R32 ;  /* 0x0000000a4c20723c */ /* 0x080fe20000001820 */
[----:B------:R-:W1:Y:S07]  /*caa0*/  LDSM.16.M88.4 R76, [R110+0x40180] ;  /* 0x040180006e4c783b */ /* 0x000e6e0000000200 */
[-C--:B--2---:R-:W-:Y:S01]  /*cab0*/  HMMA.16816.F32 R16, R64, R10.reuse, R16 ;  /* 0x0000000a4010723c */ /* 0x084fe20000001810 */
[----:B------:R-:W2:Y:S07]  /*cac0*/  LDSM.16.MT88.4 R64, [R0+0x18180] ;  /* 0x018180000040783b */ /* 0x000eae0000004200 */
[-C--:B---3--:R-:W-:Y:S01]  /*cad0*/  HMMA.16816.F32 R24, R60, R10.reuse, R24 ;  /* 0x0000000a3c18723c */ /* 0x088fe20000001818 */
        /* <DEDUP_REMOVED lines=493> */
[----:B---3--:R-:W-:Y:S01]  /*e9b0*/  HMMA.16816.F32 R76, R60, R92, R76 ;  /* 0x0000005c3c4c723c */ /* 0x008fe2000000184c */
        /* <DEDUP_REMOVED lines=22> */
[----:B------:R-:W-:Y:S07]  /*eb20*/  LDSM.16.MT88.4 R104, [R0+0x38100] ;  /* 0x038100000068783b */ /* 0x000fee0000004200 */
[-C--:B0-----:R-:W-:Y:S01]  /*eb30*/  HMMA.16816.F32 R16, R100, R94.reuse, R16 ;  /* 0x0000005e6410723c */ /* 0x081fe20000001810 */
[----:B------:R-:W-:Y:S07]  /*eb40*/  LDSM.16.MT88.4 R100, [R0+0x38180] ;  /* 0x038180000064783b */ /* 0x000fee0000004200 */
[-C--:B------:R-:W-:Y:S01]  /*eb50*/  HMMA.16816.F32 R24, R96, R94.reuse, R24 ;  /* 0x0000005e6018723c */ /* 0x080fe20000001818 */
[----:B------:R-:W-:Y:S07]  /*eb60*/  LDSM.16.MT88.4 R96, [R108+0x38000] ;  /* 0x038000006c60783b */ /* 0x000fee0000004200 */
[-C--:B-1----:R-:W-:Y:S01]  /*eb70*/  HMMA.16816.F32 R68, R88, R94.reuse, R68 ;  /* 0x0000005e5844723c */ /* 0x082fe20000001844 */
[----:B------:R-:W-:Y:S07]  /*eb80*/  LDSM.16.MT88.4 R88, [R108+0x38080] ;  /* 0x038080006c58783b */ /* 0x000fee0000004200 */
[-C--:B----4-:R-:W-:Y:S01]  /*eb90*/  HMMA.16816.F32 R72, R84, R94.reuse, R72 ;  /* 0x0000005e5448723c */ /* 0x090fe20000001848 */
[----:B------:R-:W0:Y:S07]  /*eba0*/  LDSM.16.MT88.4 R84, [R108+0x38100] ;  /* 0x038100006c54783b */ /* 0x000e2e0000004200 */
[----:B------:R-:W-:Y:S01]  /*ebb0*/  HMMA.16816.F32 R92, R80, R94, R76 ;  /* 0x0000005e505c723c */ /* 0x000fe2000000184c */
[----:B------:R-:W1:Y:S04]  /*ebc0*/  LDSM.16.MT88.4 R80, [R108+0x38180] ;  /* 0x038180006c50783b */ /* 0x000e680000004200 */
[----:B------:R-:W4:Y:S03]  /*ebd0*/  LDSM.16.MT88.4 R76, [R3+0x38000] ;  /* 0x03800000034c783b */ /* 0x000f260000004200 */
[-C--:B--2---:R-:W-:Y:S01]  /*ebe0*/  HMMA.16816.F32 R48, R64, R60.reuse, R48 ;  /* 0x0000003c4030723c */ /* 0x084fe20000001830 */
[----:B------:R-:W2:Y:S07]  /*ebf0*/  LDSM.16.MT88.4 R64, [R3+0x38080] ;  /* 0x038080000340783b */ /* 0x000eae0000004200 */
[-C--:B---3--:R-:W-:Y:S01]  /*ec00*/  HMMA.16816.F32 R52, R8, R60.reuse, R52 ;  /* 0x0000003c0834723c */ /* 0x088fe20000001834 */
[----:B------:R-:W3:Y:S07]  /*ec10*/  LDSM.16.MT88.4 R8, [R3+0x38100] ;  /* 0x038100000308783b */ /* 0x000eee0000004200 */
[-C--:B0-----:R-:W-:Y:S01]  /*ec20*/  HMMA.16816.F32 R28, R84, R60.reuse, R28 ;  /* 0x0000003c541c723c */ /* 0x081fe2000000181c */
[----:B------:R-:W0:Y:S07]  /*ec30*/  LDSM.16.MT88.4 R84, [R2+0x38180] ;  /* 0x038180000254783b */ /* 0x000e2e0000004200 */
[-C--:B-1----:R-:W-:Y:S01]  /*ec40*/  HMMA.16816.F32 R12, R80, R60.reuse, R12 ;  /* 0x0000003c500c723c */ /* 0x082fe2000000180c */
[----:B------:R-:W1:Y:S07]  /*ec50*/  LDSM.16.MT88.4 R80, [R0+0x3a000] ;  /* 0x03a000000050783b */ /* 0x000e6e0000004200 */
[-C--:B----4-:R-:W-:Y:S01]  /*ec60*/  HMMA.16816.F32 R40, R76, R60.reuse, R40 ;  /* 0x0000003c4c28723c */ /* 0x090fe20000001828 */
[----:B------:R-:W4:Y:S07]  /*ec70*/  LDSM.16.MT88.4 R76, [R0+0x3a080] ;  /* 0x03a08000004c783b */ /* 0x000f2e0000004200 */
[-C--:B--2---:R-:W-:Y:S01]  /*ec80*/  HMMA.16816.F32 R56, R64, R60.reuse, R56 ;  /* 0x0000003c4038723c */ /* 0x084fe20000001838 */
[----:B------:R-:W2:Y:S07]  /*ec90*/  LDSM.16.MT88.4 R64, [R0+0x3a100] ;  /* 0x03a100000040783b */ /* 0x000eae0000004200 */
[-C--:B---3--:R-:W-:Y:S01]  /*eca0*/  HMMA.16816.F32 R32, R8, R60.reuse, R32 ;  /* 0x0000003c0820723c */ /* 0x088fe20000001820 */
[----:B------:R-:W3:Y:S07]  /*ecb0*/  LDSM.16.MT88.4 R8, [R0+0x3a180] ;  /* 0x03a180000008783b */ /* 0x000eee0000004200 */
[-C--:B------:R-:W-:Y:S01]  /*ecc0*/  HMMA.16816.F32 R36, R104, R60.reuse, R36 ;  /* 0x0000003c6824723c */ /* 0x080fe20000001824 */
[----:B------:R-:W3:Y:S07]  /*ecd0*/  LDSM.16.MT88.4 R104, [R3+0x38180] ;  /* 0x038180000368783b */ /* 0x000eee0000004200 */
[-C--:B------:R-:W-:Y:S01]  /*ece0*/  HMMA.16816.F32 R20, R100, R60.reuse, R20 ;  /* 0x0000003c6414723c */ /* 0x080fe20000001814 */
[----:B------:R-:W3:Y:S07]  /*ecf0*/  LDSM.16.MT88.4 R100, [R2+0x38000] ;  /* 0x038000000264783b */ /* 0x000eee0000004200 */
[----:B0-----:R-:W-:Y:S01]  /*ed00*/  HMMA.16816.F32 R92, R84, R60, R92 ;  /* 0x0000003c545c723c */ /* 0x001fe2000000185c */
[----:B------:R-:W0:Y:S07]  /*ed10*/  LDSM.16.MT88.4 R84, [R3+0x3a000] ;  /* 0x03a000000354783b */ /* 0x000e2e0000004200 */
[-C--:B-1----:R-:W-:Y:S01]  /*ed20*/  HMMA.16816.F32 R48, R80, R62.reuse, R48 ;  /* 0x0000003e5030723c */ /* 0x082fe20000001830 */
[----:B------:R-:W1:Y:S07]  /*ed30*/  LDSM.16.MT88.4 R80, [R3+0x3a080] ;  /* 0x03a080000350783b */ /* 0x000e6e0000004200 */
[-C--:B----4-:R-:W-:Y:S01]  /*ed40*/  HMMA.16816.F32 R52, R76, R62.reuse, R52 ;  /* 0x0000003e4c34723c */ /* 0x090fe20000001834 */
[----:B------:R-:W4:Y:S07]  /*ed50*/  LDSM.16.MT88.4 R76, [R3+0x3a100] ;  /* 0x03a10000034c783b */ /* 0x000f2e0000004200 */
        /* <DEDUP_REMOVED lines=8> */
[-C--:B------:R-:W-:Y:S01]  /*ede0*/  HMMA.16816.F32 R44, R96, R60.reuse, R44 ;  /* 0x0000003c602c723c */ /* 0x080fe2000000182c */
[----:B------:R-:W3:Y:S07]  /*edf0*/  LDSM.16.MT88.4 R96, [R2+0x38080] ;  /* 0x038080000260783b */ /* 0x000eee0000004200 */
[----:B------:R-:W-:Y:S01]  /*ee00*/  HMMA.16816.F32 R4, R88, R60, R4 ;  /* 0x0000003c5804723c */ /* 0x000fe20000001804 */
[----:B------:R-:W3:Y:S07]  /*ee10*/  LDSM.16.MT88.4 R88, [R2+0x38100] ;  /* 0x038100000258783b */ /* 0x000eee0000004200 */
[-C--:B0-----:R-:W-:Y:S01]  /*ee20*/  HMMA.16816.F32 R40, R84, R62.reuse, R40 ;  /* 0x0000003e5428723c */ /* 0x081fe20000001828 */
[----:B------:R-:W-:Y:S07]  /*ee30*/  LDSM.16.MT88.4 R84, [R0+0x3c080] ;  /* 0x03c080000054783b */ /* 0x000fee0000004200 */
[-C--:B-1----:R-:W-:Y:S01]  /*ee40*/  HMMA.16816.F32 R56, R80, R62.reuse, R56 ;  /* 0x0000003e5038723c */ /* 0x082fe20000001838 */
[----:B------:R-:W-:Y:S07]  /*ee50*/  LDSM.16.MT88.4 R80, [R0+0x3c100] ;  /* 0x03c100000050783b */ /* 0x000fee0000004200 */
[-C--:B----4-:R-:W-:Y:S01]  /*ee60*/  HMMA.16816.F32 R32, R76, R62.reuse, R32 ;  /* 0x0000003e4c20723c */ /* 0x090fe20000001820 */
[----:B------:R-:W-:Y:S07]  /*ee70*/  LDSM.16.MT88.4 R76, [R0+0x3c180] ;  /* 0x03c18000004c783b */ /* 0x000fee0000004200 */
[-C--:B--2---:R-:W-:Y:S01]  /*ee80*/  HMMA.16816.F32 R16, R64, R62.reuse, R16 ;  /* 0x0000003e4010723c */ /* 0x084fe20000001810 */
[----:B------:R-:W-:Y:S07]  /*ee90*/  LDSM.16.MT88.4 R64, [R108+0x3c000] ;  /* 0x03c000006c40783b */ /* 0x000fee0000004200 */
[-C--:B---3--:R-:W-:Y:S01]  /*eea0*/  HMMA.16816.F32 R24, R8, R62.reuse, R24 ;  /* 0x0000003e0818723c */ /* 0x088fe20000001818 */
[----:B------:R-:W0:Y:S07]  /*eeb0*/  LDSM.16.M88.4 R8, [R109+0x40380] ;  /* 0x040380006d08783b */ /* 0x000e2e0000000200 */
[-C--:B------:R-:W-:Y:S01]  /*eec0*/  HMMA.16816.F32 R44, R104, R62.reuse, R44 ;  /* 0x0000003e682c723c */ /* 0x080fe2000000182c */
[----:B------:R-:W1:Y:S07]  /*eed0*/  LDSM.16.MT88.4 R104, [R2+0x3a080] ;  /* 0x03a080000268783b */ /* 0x000e6e0000004200 */
[----:B------:R-:W-:Y:S01]  /*eee0*/  HMMA.16816.F32 R4, R100, R62, R4 ;  /* 0x0000003e6404723c */ /* 0x000fe20000001804 */
[----:B------:R-:W2:Y:S07]  /*eef0*/  LDSM.16.MT88.4 R100, [R2+0x3a100] ;  /* 0x03a100000264783b */ /* 0x000eae0000004200 */
[-C--:B------:R-:W-:Y:S01]  /*ef00*/  HMMA.16816.F32 R68, R96, R60.reuse, R68 ;  /* 0x0000003c6044723c */ /* 0x080fe20000001844 */
[----:B------:R-:W3:Y:S07]  /*ef10*/  LDSM.16.MT88.4 R96, [R108+0x3a100] ;  /* 0x03a100006c60783b */ /* 0x000eee0000004200 */
[----:B------:R-:W-:Y:S01]  /*ef20*/  HMMA.16816.F32 R72, R88, R60, R72 ;  /* 0x0000003c5848723c */ /* 0x000fe20000001848 */
[----:B------:R-:W4:Y:S07]  /*ef30*/  LDSM.16.MT88.4 R88, [R108+0x3a180] ;  /* 0x03a180006c58783b */ /* 0x000f2e0000004200 */
[-C--:B0-----:R-:W-:Y:S01]  /*ef40*/  HMMA.16816.F32 R52, R84, R8.reuse, R52 ;  /* 0x000000085434723c */ /* 0x081fe20000001834 */
[----:B------:R-:W0:Y:S07]  /*ef50*/  LDSM.16.MT88.4 R84, [R3+0x3c100] ;  /* 0x03c100000354783b */ /* 0x000e2e0000004200 */
[-C--:B------:R-:W-:Y:S01]  /*ef60*/  HMMA.16816.F32 R36, R80, R8.reuse, R36 ;  /* 0x000000085024723c */ /* 0x080fe20000001824 */
[----:B------:R-:W0:Y:S07]  /*ef70*/  LDSM.16.MT88.4 R80, [R3+0x3c180] ;  /* 0x03c180000350783b */ /* 0x000e2e0000004200 */
[-C--:B------:R-:W-:Y:S01]  /*ef80*/  HMMA.16816.F32 R20, R76, R8.reuse, R20 ;  /* 0x000000084c14723c */ /* 0x080fe20000001814 */
[----:B------:R-:W0:Y:S07]  /*ef90*/  LDSM.16.MT88.4 R76, [R2+0x3c000] ;  /* 0x03c00000024c783b */ /* 0x000e2e0000004200 */
[----:B------:R-:W-:Y:S01]  /*efa0*/  HMMA.16816.F32 R44, R64, R8, R44 ;  /* 0x00000008402c723c */ /* 0x000fe2000000182c */
[----:B------:R-:W0:Y:S07]  /*efb0*/  LDSM.16.MT88.4 R64, [R2+0x3c080] ;  /* 0x03c080000240783b */ /* 0x000e2e0000004200 */
[-C--:B-1----:R-:W-:Y:S01]  /*efc0*/  HMMA.16816.F32 R68, R104, R62.reuse, R68 ;  /* 0x0000003e6844723c */ /* 0x082fe20000001844 */
[----:B------:R-:W1:Y:S07]  /*efd0*/  LDSM.16.MT88.4 R104, [R108+0x3c080] ;  /* 0x03c080006c68783b */ /* 0x000e6e0000004200 */
[-C--:B--2---:R-:W-:Y:S01]  /*efe0*/  HMMA.16816.F32 R72, R100, R62.reuse, R72 ;  /* 0x0000003e6448723c */ /* 0x084fe20000001848 */
[----:B------:R-:W2:Y:S07]  /*eff0*/  LDSM.16.MT88.4 R100, [R108+0x3c100] ;  /* 0x03c100006c64783b */ /* 0x000eae0000004200 */
[-C--:B---3--:R-:W-:Y:S01]  /*f000*/  HMMA.16816.F32 R28, R96, R62.reuse, R28 ;  /* 0x0000003e601c723c */ /* 0x088fe2000000181c */
[----:B------:R-:W3:Y:S07]  /*f010*/  LDSM.16.MT88.4 R96, [R2+0x3a180] ;  /* 0x03a180000260783b */ /* 0x000eee0000004200 */
[----:B----4-:R-:W-:Y:S01]  /*f020*/  HMMA.16816.F32 R12, R88, R62, R12 ;  /* 0x0000003e580c723c */ /* 0x010fe2000000180c */
[----:B------:R-:W4:Y:S07]  /*f030*/  LDSM.16.MT88.4 R88, [R0+0x3c000] ;  /* 0x03c000000058783b */ /* 0x000f2e0000004200 */
[-C--:B0-----:R-:W-:Y:S01]  /*f040*/  HMMA.16816.F32 R32, R84, R8.reuse, R32 ;  /* 0x000000085420723c */ /* 0x081fe20000001820 */
[----:B------:R-:W0:Y:S07]  /*f050*/  LDSM.16.MT88.4 R84, [R0+0x3e180] ;  /* 0x03e180000054783b */ /* 0x000e2e0000004200 */
[-C--:B------:R-:W-:Y:S01]  /*f060*/  HMMA.16816.F32 R16, R80, R8.reuse, R16 ;  /* 0x000000085010723c */ /* 0x080fe20000001810 */
[----:B------:R-:W0:Y:S07]  /*f070*/  LDSM.16.MT88.4 R80, [R108+0x3e000] ;  /* 0x03e000006c50783b */ /* 0x000e2e0000004200 */
[-C--:B------:R-:W-:Y:S01]  /*f080*/  HMMA.16816.F32 R24, R76, R8.reuse, R24 ;  /* 0x000000084c18723c */ /* 0x080fe20000001818 */
[----:B------:R-:W0:Y:S07]  /*f090*/  LDSM.16.MT88.4 R76, [R108+0x3e080] ;  /* 0x03e080006c4c783b */ /* 0x000e2e0000004200 */
[-C--:B------:R-:W-:Y:S01]  /*f0a0*/  HMMA.16816.F32 R68, R64, R8.reuse, R68 ;  /* 0x000000084044723c */ /* 0x080fe20000001844 */
[----:B------:R-:W0:Y:S04]  /*f0b0*/  LDSM.16.MT88.4 R64, [R108+0x3e100] ;  /* 0x03e100006c40783b */ /* 0x000e280000004200 */
[----:B------:R-:W4:Y:S04]  /*f0c0*/  S2R R116, SR_TID.X ;  /* 0x0000000000747919 */ /* 0x000f280000002100 */
[----:B------:R-:W0:Y:S01]  /*f0d0*/  S2R R122, SR_TID.X ;  /* 0x00000000007a7919 */ /* 0x000e220000002100 */
[-C--:B-1----:R-:W-:Y:S03]  /*f0e0*/  HMMA.16816.F32 R4, R104, R8.reuse, R4 ;  /* 0x000000086804723c */ /* 0x082fe60000001804 */
[----:B------:R-:W-:Y:S05]  /*f0f0*/  LDSM.16.MT88.4 R104, [R2+0x3c100] ;  /* 0x03c100000268783b */ /* 0x000fea0000004200 */
[----:B--2---:R-:W-:Y:S01]  /*f100*/  HMMA.16816.F32 R28, R100, R8, R28 ;  /* 0x00000008641c723c */ /* 0x004fe2000000181c */
[----:B------:R-:W-:Y:S07]  /*f110*/  LDSM.16.MT88.4 R100, [R2+0x3c180] ;  /* 0x03c180000264783b */ /* 0x000fee0000004200 */
[----:B---3--:R-:W-:Y:S01]  /*f120*/  HMMA.16816.F32 R60, R96, R62, R92 ;  /* 0x0000003e603c723c */ /* 0x008fe2000000185c */
[----:B------:R-:W1:Y:S04]  /*f130*/  LDSM.16.MT88.4 R96, [R108+0x3c180] ;  /* 0x03c180006c60783b */ /* 0x000e680000004200 */
[----:B------:R-:W2:Y:S03]  /*f140*/  LDSM.16.MT88.4 R92, [R3+0x3c000] ;  /* 0x03c00000035c783b */ /* 0x000ea60000004200 */
[----:B----4-:R-:W-:Y:S01]  /*f150*/  HMMA.16816.F32 R48, R88, R8, R48 ;  /* 0x000000085830723c */ /* 0x010fe20000001830 */
[----:B------:R-:W3:Y:S01]  /*f160*/  LDSM.16.MT88.4 R88, [R3+0x3c080] ;  /* 0x03c080000358783b */ /* 0x000ee20000004200 */
[----:B------:R-:W-:-:S04]  /*f170*/  LOP3.LUT R123, R116, 0x1c, RZ, 0xc0, !PT ;  /* 0x0000001c747b7812 */ /* 0x000fc800078ec0ff */
[----:B------:R-:W-:Y:S02]  /*f180*/  LEA.HI R124, R123, 0xb8, RZ, 0x1e ;  /* 0x000000b87b7c7811 */ /* 0x000fe400078ff0ff */
[----:B------:R-:W-:Y:S02]  /*f190*/  LOP3.LUT R123, R116, 0x3, RZ, 0xc0, !PT ;  /* 0x00000003747b7812 */ /* 0x000fe400078ec0ff */
[C---:B0-----:R-:W-:Y:S01]  /*f1a0*/  LOP3.LUT R116, R122.reuse, 0x1c, RZ, 0xc0, !PT ;  /* 0x0000001c7a747812 */ /* 0x041fe200078ec0ff */
[-C--:B------:R-:W-:Y:S01]  /*f1b0*/  HMMA.16816.F32 R20, R84, R10.reuse, R20 ;  /* 0x0000000a5414723c */ /* 0x080fe20000001814 */
[----:B------:R-:W-:Y:S04]  /*f1c0*/  LDSM.16.MT88.4 R84, [R2+0x3e100] ;  /* 0x03e100000254783b */ /* 0x000fe80000004200 */
[----:B------:R-:W0:Y:S03]  /*f1d0*/  S2R R121, SR_CTAID.X ;  /* 0x0000000000797919 */ /* 0x000e260000002500 */
[-C--:B------:R-:W-:Y:S01]  /*f1e0*/  HMMA.16816.F32 R44, R80, R10.reuse, R44 ;  /* 0x0000000a502c723c */ /* 0x080fe2000000182c */
[----:B------:R-:W-:Y:S07]  /*f1f0*/  LDSM.16.MT88.4 R80, [R2+0x3e080] ;  /* 0x03e080000250783b */ /* 0x000fee0000004200 */
[-C--:B------:R-:W-:Y:S01]  /*f200*/  HMMA.16816.F32 R4, R76, R10.reuse, R4 ;  /* 0x0000000a4c04723c */ /* 0x080fe20000001804 */
[----:B------:R-:W-:Y:S07]  /*f210*/  LDSM.16.MT88.4 R76, [R2+0x3e000] ;  /* 0x03e00000024c783b */ /* 0x000fee0000004200 */
[----:B------:R-:W-:Y:S01]  /*f220*/  HMMA.16816.F32 R28, R64, R10, R28 ;  /* 0x0000000a401c723c */ /* 0x000fe2000000181c */
[----:B------:R4:W-:Y:S02]  /*f230*/  LDSM.16.MT88.4 R64, [R2+0x3e180] ;  /* 0x03e180000240783b */ /* 0x0009e40000004200 */
[----:B----4-:R-:W-:-:S02]  /*f240*/  LOP3.LUT R2, R122, 0x20, RZ, 0xc0, !PT ;  /* 0x000000207a027812 */ /* 0x010fc400078ec0ff */
[----:B------:R-:W-:Y:S02]  /*f250*/  LEA.HI R122, R116, 0xb0, RZ, 0x1e ;  /* 0x000000b0747a7811 */ /* 0x000fe400078ff0ff */
[----:B------:R-:W4:Y:S01]  /*f260*/  S2R R116, SR_TID.X ;  /* 0x0000000000747919 */ /* 0x000f220000002100 */
[-C--:B-1----:R-:W-:Y:S01]  /*f270*/  HMMA.16816.F32 R12, R96, R8.reuse, R12 ;  /* 0x00000008600c723c */ /* 0x082fe2000000180c */
[----:B0-----:R-:W-:Y:S02]  /*f280*/  IMAD.SHL.U32 R114, R121, 0x100, RZ ;  /* 0x0000010079727824 */ /* 0x001fe400078e00ff */
[----:B------:R-:W0:Y:S05]  /*f290*/  LDSM.16.MT88.4 R96, [R0+0x3e000] ;  /* 0x03e000000060783b */ /* 0x000e2a0000004200 */
[-C--:B--2---:R-:W-:Y:S01]  /*f2a0*/  HMMA.16816.F32 R40, R92, R8.reuse, R40 ;  /* 0x000000085c28723c */ /* 0x084fe20000001828 */
[----:B------:R-:W1:Y:S07]  /*f2b0*/  LDSM.16.MT88.4 R92, [R0+0x3e080] ;  /* 0x03e08000005c783b */ /* 0x000e6e0000004200 */
[----:B---3--:R-:W-:Y:S01]  /*f2c0*/  HMMA.16816.F32 R56, R88, R8, R56 ;  /* 0x000000085838723c */ /* 0x008fe20000001838 */
[----:B------:R-:W2:Y:S01]  /*f2d0*/  LDSM.16.MT88.4 R88, [R0+0x3e100] ;  /* 0x03e100000058783b */ /* 0x000ea20000004200 */
[----:B------:R-:W-:-:S02]  /*f2e0*/  IADD3 R114, R114, R122, RZ ;  /* 0x0000007a72727210 */ /* 0x000fc40007ffe0ff */
[----:B----4-:R-:W-:Y:S01]  /*f2f0*/  LOP3.LUT R116, R116, 0x1c, RZ, 0xc0, !PT ;  /* 0x0000001c74747812 */ /* 0x010fe200078ec0ff */
[----:B------:R-:W-:-:S03]  /*f300*/  IMAD.SHL.U32 R112, R121, 0x100, RZ ;  /* 0x0000010079707824 */ /* 0x000fc600078e00ff */
[C---:B------:R-:W-:Y:S02]  /*f310*/  LEA.HI R122, R116.reuse, 0xa8, RZ, 0x1e ;  /* 0x000000a8747a7811 */ /* 0x040fe400078ff0ff */
[----:B------:R-:W-:-:S05]  /*f320*/  LEA.HI R116, R116, 0xa0, RZ, 0x1e ;  /* 0x000000a074747811 */ /* 0x000fca00078ff0ff */
[----:B------:R-:W-:Y:S02]  /*f330*/  IMAD.IADD R112, R112, 0x1, R116 ;  /* 0x0000000170707824 */ /* 0x000fe400078e0274 */
[----:B------:R-:W3:Y:S01]  /*f340*/  S2R R116, SR_TID.X ;  /* 0x0000000000747919 */ /* 0x000ee20000002100 */
[----:B------:R-:W-:Y:S01]  /*f350*/  IMAD.SHL.U32 R113, R121, 0x100, RZ ;  /* 0x0000010079717824 */ /* 0x000fe200078e00ff */
[----:B------:R-:W-:Y:S02]  /*f360*/  HMMA.16816.F32 R60, R100, R8, R60 ;  /* 0x00000008643c723c */ /* 0x000fe4000000183c */
[----:B------:R-:W-:Y:S02]  /*f370*/  LDSM.16.MT88.4 R100, [R3+0x3e000] ;  /* 0x03e000000364783b */ /* 0x000fe40000004200 */
[----:B------:R-:W-:-:S04]  /*f380*/  IADD3 R113, R113, R122, RZ ;  /* 0x0000007a71717210 */ /* 0x000fc80007ffe0ff */
[-C--:B0-----:R-:W-:Y:S01]  /*f390*/  HMMA.16816.F32 R48, R96, R10.reuse, R48 ;  /* 0x0000000a6030723c */ /* 0x081fe20000001830 */
[----:B------:R-:W-:Y:S07]  /*f3a0*/  LDSM.16.MT88.4 R96, [R3+0x3e080] ;  /* 0x03e080000360783b */ /* 0x000fee0000004200 */
[----:B-1----:R-:W-:Y:S01]  /*f3b0*/  HMMA.16816.F32 R52, R92, R10, R52 ;  /* 0x0000000a5c34723c */ /* 0x002fe20000001834 */
[----:B------:R-:W-:Y:S01]  /*f3c0*/  LDSM.16.MT88.4 R92, [R3+0x3e100] ;  /* 0x03e10000035c783b */ /* 0x000fe20000004200 */
[----:B---3--:R-:W-:-:S06]  /*f3d0*/  LOP3.LUT R116, R116, 0x1c, RZ, 0xc0, !PT ;  /* 0x0000001c74747812 */ /* 0x008fcc00078ec0ff */
[----:B--2---:R-:W-:Y:S01]  /*f3e0*/  HMMA.16816.F32 R36, R88, R10, R36 ;  /* 0x0000000a5824723c */ /* 0x004fe20000001824 */
[----:B------:R0:W-:Y:S01]  /*f3f0*/  LDSM.16.MT88.4 R88, [R3+0x3e180] ;  /* 0x03e180000358783b */ /* 0x0001e20000004200 */
[C---:B------:R-:W-:Y:S01]  /*f400*/  LEA.HI R122, R116.reuse, 0x90, RZ, 0x1e ;  /* 0x00000090747a7811 */ /* 0x040fe200078ff0ff */
[----:B0-----:R-:W-:Y:S01]  /*f410*/  IMAD.SHL.U32 R3, R123, 0x2, RZ ;  /* 0x000000027b037824 */ /* 0x001fe200078e00ff */
[----:B------:R-:W-:Y:S02]  /*f420*/  LEA.HI R123, R116, 0x98, RZ, 0x1e ;  /* 0x00000098747b7811 */ /* 0x000fe400078ff0ff */
[----:B------:R-:W0:Y:S01]  /*f430*/  S2R R116, SR_TID.X ;  /* 0x0000000000747919 */ /* 0x000e220000002100 */
[----:B------:R-:W-:Y:S01]  /*f440*/  IMAD.SHL.U32 R110, R121, 0x100, RZ ;  /* 0x00000100796e7824 */ /* 0x000fe200078e00ff */
[----:B------:R-:W-:Y:S02]  /*f450*/  HMMA.16816.F32 R72, R104, R8, R72 ;  /* 0x000000086848723c */ /* 0x000fe40000001848 */
[----:B------:R1:W2:Y:S01]  /*f460*/  LDSM.16.MT88.4 R104, [R108+0x3e180] ;  /* 0x03e180006c68783b */ /* 0x0002a20000004200 */
[----:B------:R-:W-:-:S02]  /*f470*/  IMAD.IADD R110, R110, 0x1, R122 ;  /* 0x000000016e6e7824 */ /* 0x000fc400078e027a */
[----:B-1----:R-:W-:Y:S01]  /*f480*/  IMAD.SHL.U32 R108, R121, 0x100, RZ ;  /* 0x00000100796c7824 */ /* 0x002fe200078e00ff */
[----:B0-----:R-:W-:-:S04]  /*f490*/  LOP3.LUT R116, R116, 0x1c, RZ, 0xc0, !PT ;  /* 0x0000001c74747812 */ /* 0x001fc800078ec0ff */
[C---:B------:R-:W-:Y:S02]  /*f4a0*/  LEA.HI R122, R116.reuse, 0x88, RZ, 0x1e ;  /* 0x00000088747a7811 */ /* 0x040fe400078ff0ff */
[----:B------:R-:W-:-:S05]  /*f4b0*/  LEA.HI R116, R116, 0x80, RZ, 0x1e ;  /* 0x0000008074747811 */ /* 0x000fca00078ff0ff */
[----:B------:R-:W-:Y:S02]  /*f4c0*/  IMAD.IADD R108, R108, 0x1, R116 ;  /* 0x000000016c6c7824 */ /* 0x000fe400078e0274 */
[----:B------:R-:W0:Y:S01]  /*f4d0*/  S2R R116, SR_TID.X ;  /* 0x0000000000747919 */ /* 0x000e220000002100 */
[C---:B------:R-:W-:Y:S02]  /*f4e0*/  IMAD.SHL.U32 R111, R121.reuse, 0x100, RZ ;  /* 0x00000100796f7824 */ /* 0x040fe400078e00ff */
[----:B------:R-:W-:-:S03]  /*f4f0*/  IMAD.SHL.U32 R109, R121, 0x100, RZ ;  /* 0x00000100796d7824 */ /* 0x000fc600078e00ff */
[----:B------:R-:W-:Y:S02]  /*f500*/  IADD3 R111, R111, R123, RZ ;  /* 0x0000007b6f6f7210 */ /* 0x000fe40007ffe0ff */
[----:B------:R-:W-:Y:S02]  /*f510*/  IADD3 R109, R109, R122, RZ ;  /* 0x0000007a6d6d7210 */ /* 0x000fe40007ffe0ff */
[----:B0-----:R-:W-:-:S04]  /*f520*/  LOP3.LUT R116, R116, 0x1c, RZ, 0xc0, !PT ;  /* 0x0000001c74747812 */ /* 0x001fc800078ec0ff */
[C---:B------:R-:W-:Y:S02]  /*f530*/  LEA.HI R123, R116.reuse, 0xf8, RZ, 0x1e ;  /* 0x000000f8747b7811 */ /* 0x040fe400078ff0ff */
[----:B------:R-:W-:Y:S02]  /*f540*/  LEA.HI R122, R116, 0xf0, RZ, 0x1e ;  /* 0x000000f0747a7811 */ /* 0x000fe400078ff0ff */
[----:B------:R-:W0:Y:S01]  /*f550*/  S2R R116, SR_TID.X ;  /* 0x0000000000747919 */ /* 0x000e220000002100 */
[-C--:B------:R-:W-:Y:S07]  /*f560*/  HMMA.16816.F32 R68, R80, R10.reuse, R68 ;  /* 0x0000000a5044723c */ /* 0x080fee0000001844 */
[----:B------:R-:W-:Y:S01]  /*f570*/  IMAD.SHL.U32 R80, R121, 0x100, RZ ;  /* 0x0000010079507824 */ /* 0x000fe200078e00ff */
[----:B------:R-:W-:Y:S03]  /*f580*/  HMMA.16816.F32 R76, R76, R10, R24 ;  /* 0x0000000a4c4c723c */ /* 0x000fe60000001818 */
[----:B------:R-:W-:-:S05]  /*f590*/  IMAD.IADD R80, R80, 0x1, R122 ;  /* 0x0000000150507824 */ /* 0x000fca00078e027a */
[----:B------:R-:W-:Y:S01]  /*f5a0*/  HMMA.16816.F32 R24, R84, R10, R72 ;  /* 0x0000000a5418723c */ /* 0x000fe20000001848 */
[----:B0-----:R-:W-:-:S06]  /*f5b0*/  LOP3.LUT R116, R116, 0x1c, RZ, 0xc0, !PT ;  /* 0x0000001c74747812 */ /* 0x001fcc00078ec0ff */
[----:B------:R-:W-:Y:S01]  /*f5c0*/  IMAD.SHL.U32 R74, R121, 0x100, RZ ;  /* 0x00000100794a7824 */ /* 0x000fe200078e00ff */
        /* <DEDUP_REMOVED lines=12> */
[----:B------:R-:W-:Y:S01]  /*f690*/  LEA.HI R2, R2, R3, RZ, 0x1e ;  /* 0x0000000302027211 */ /* 0x000fe200078ff0ff */
[----:B------:R-:W-:Y:S02]  /*f6a0*/  IMAD.SHL.U32 R3, R121, 0x100, RZ ;  /* 0x0000010079037824 */ /* 0x000fe400078e00ff */
[----:B------:R1:W-:Y:S02]  /*f6b0*/  STL [R1+0x850], R0 ;  /* 0x0008500001007387 */ /* 0x0003e40000100800 */
[----:B------:R-:W-:Y:S01]  /*f6c0*/  IMAD.IADD R3, R3, 0x1, R122 ;  /* 0x0000000103037824 */ /* 0x000fe200078e027a */
[----:B--2---:R-:W-:Y:S01]  /*f6d0*/  HMMA.16816.F32 R12, R104, R10, R12 ;  /* 0x0000000a680c723c */ /* 0x004fe2000000180c */
[C---:B------:R-:W-:Y:S01]  /*f6e0*/  IMAD.SHL.U32 R72, R121.reuse, 0x100, RZ ;  /* 0x0000010079487824 */ /* 0x040fe200078e00ff */
[----:B------:R-:W2:Y:S01]  /*f6f0*/  LDL R125, [R1+0x584] ;  /* 0x00058400017d7983 */ /* 0x000ea20000100800 */
[----:B-1----:R-:W-:Y:S01]  /*f700*/  IMAD.SHL.U32 R0, R121, 0x100, RZ ;  /* 0x0000010079007824 */ /* 0x002fe200078e00ff */
[----:B0-----:R-:W-:-:S04]  /*f710*/  LOP3.LUT R116, R116, 0x1c, RZ, 0xc0, !PT ;  /* 0x0000001c74747812 */ /* 0x001fc800078ec0ff */
[C---:B------:R-:W-:Y:S02]  /*f720*/  LEA.HI R122, R116.reuse, 0xc8, RZ, 0x1e ;  /* 0x000000c8747a7811 */ /* 0x040fe400078ff0ff */
[----:B------:R-:W-:-:S05]  /*f730*/  LEA.HI R116, R116, 0xc0, RZ, 0x1e ;  /* 0x000000c074747811 */ /* 0x000fca00078ff0ff */
[----:B------:R-:W-:Y:S02]  /*f740*/  IMAD.IADD R0, R0, 0x1, R116 ;  /* 0x0000000100007824 */ /* 0x000fe400078e0274 */
[----:B------:R-:W0:Y:S01]  /*f750*/  S2R R116, SR_TID.X ;  /* 0x0000000000747919 */ /* 0x000e220000002100 */
[----:B------:R-:W-:Y:S01]  /*f760*/  HMMA.16816.F32 R40, R100, R10, R40 ;  /* 0x0000000a6428723c */ /* 0x000fe20000001828 */
[----:B------:R-:W-:-:S07]  /*f770*/  IMAD.SHL.U32 R115, R121, 0x100, RZ ;  /* 0x0000010079737824 */ /* 0x000fce00078e00ff */
[-C--:B------:R-:W-:Y:S08]  /*f780*/  HMMA.16816.F32 R56, R96, R10.reuse, R56 ;  /* 0x0000000a6038723c */ /* 0x080ff00000001838 */
[-C--:B------:R-:W-:Y:S08]  /*f790*/  HMMA.16816.F32 R32, R92, R10.reuse, R32 ;  /* 0x0000000a5c20723c */ /* 0x080ff00000001820 */
[----:B------:R-:W-:Y:S01]  /*f7a0*/  HMMA.16816.F32 R16, R88, R10, R16 ;  /* 0x0000000a5810723c */ /* 0x000fe20000001810 */
[----:B0-----:R-:W-:-:S07]  /*f7b0*/  LOP3.LUT R116, R116, 0x1c, RZ, 0xc0, !PT ;  /* 0x0000001c74747812 */ /* 0x001fce00078ec0ff */
[----:B------:R-:W-:Y:S01]  /*f7c0*/  HMMA.16816.F32 R8, R64, R10, R60 ;  /* 0x0000000a4008723c */ /* 0x000fe2000000183c */
[----:B------:R-:W-:-:S06]  /*f7d0*/  IADD3 R72, R72, R123, RZ ;  /* 0x0000007b48487210 */ /* 0x000fcc0007ffe0ff */
[----:B------:R-:W-:Y:S01]  /*f7e0*/  IADD3 R61, P2, R2, UR4, RZ ;  /* 0x00000004023d7c10 */ /* 0x000fe2000ff5e0ff */
[----:B------:R-:W-:Y:S02]  /*f7f0*/  IMAD.SHL.U32 R2, R121, 0x100, RZ ;  /* 0x0000010079027824 */ /* 0x000fe400078e00ff */
[----:B------:R-:W0:Y:S01]  /*f800*/  S2R R121, SR_CTAID.X ;  /* 0x0000000000797919 */ /* 0x000e220000002500 */
[----:B------:R-:W-:Y:S02]  /*f810*/  LEA.HI R123, R116, 0x78, RZ, 0x1e ;  /* 0x00000078747b7811 */ /* 0x000fe400078ff0ff */
[----:B------:R-:W-:Y:S02]  /*f820*/  IADD3 R2, R2, R122, RZ ;  /* 0x0000007a02027210 */ /* 0x000fe40007ffe0ff */
[----:B------:R-:W-:Y:S02]  /*f830*/  LEA.HI R122, R116, 0x70, RZ, 0x1e ;  /* 0x00000070747a7811 */ /* 0x000fe400078ff0ff */
[----:B------:R-:W1:Y:S01]  /*f840*/  S2R R116, SR_TID.X ;  /* 0x0000000000747919 */ /* 0x000e620000002100 */
[----:B0-----:R-:W-:-:S04]  /*f850*/  IMAD.SHL.U32 R99, R121, 0x100, RZ ;  /* 0x0000010079637824 */ /* 0x001fc800078e00ff */
[----:B------:R-:W-:Y:S01]  /*f860*/  IMAD.IADD R99, R99, 0x1, R122 ;  /* 0x0000000163637824 */ /* 0x000fe200078e027a */
[----:B-1----:R-:W-:Y:S02]  /*f870*/  LOP3.LUT R122, R116, 0x1c, RZ, 0xc0, !PT ;  /* 0x0000001c747a7812 */ /* 0x002fe400078ec0ff */
[----:B------:R-:W-:Y:S02]  /*f880*/  SHF.L.U32 R98, R121, 0x8, RZ ;  /* 0x0000000879627819 */ /* 0x000fe400000006ff */
[----:B------:R-:W-:-:S05]  /*f890*/  LEA.HI R116, R122, 0x68, RZ, 0x1e ;  /* 0x000000687a747811 */ /* 0x000fca00078ff0ff */
[----:B------:R-:W-:Y:S02]  /*f8a0*/  IMAD.IADD R98, R98, 0x1, R116 ;  /* 0x0000000162627824 */ /* 0x000fe400078e0274 */
[----:B------:R-:W0:Y:S01]  /*f8b0*/  S2R R116, SR_TID.X ;  /* 0x0000000000747919 */ /* 0x000e220000002100 */
[----:B------:R-:W-:Y:S01]  /*f8c0*/  IMAD.SHL.U32 R97, R121, 0x100, RZ ;  /* 0x0000010079617824 */ /* 0x000fe200078e00ff */
[----:B------:R-:W-:-:S04]  /*f8d0*/  LEA.HI R122, R122, 0x60, RZ, 0x1e ;  /* 0x000000607a7a7811 */ /* 0x000fc800078ff0ff */
[----:B------:R-:W-:Y:S01]  /*f8e0*/  IADD3 R97, R97, R122, RZ ;  /* 0x0000007a61617210 */ /* 0x000fe20007ffe0ff */
[----:B------:R-:W-:Y:S01]  /*f8f0*/  IMAD.SHL.U32 R96, R121, 0x100, RZ ;  /* 0x0000010079607824 */ /* 0x000fe200078e00ff */
[C---:B0-----:R-:W-:Y:S02]  /*f900*/  LOP3.LUT R122, R116.reuse, 0x1c, RZ, 0xc0, !PT ;  /* 0x0000001c747a7812 */ /* 0x041fe400078ec0ff */
[----:B------:R-:W-:Y:S02]  /*f910*/  LOP3.LUT R116, R116, 0x1c, RZ, 0xc0, !PT ;  /* 0x0000001c74747812 */ /* 0x000fe400078ec0ff */
[----:B------:R-:W-:-:S05]  /*f920*/  LEA.HI R122, R122, 0x58, RZ, 0x1e ;  /* 0x000000587a7a7811 */ /* 0x000fca00078ff0ff */
[----:B------:R-:W-:Y:S01]  /*f930*/  IMAD.IADD R96, R96, 0x1, R122 ;  /* 0x0000000160607824 */ /* 0x000fe200078e027a */
[----:B------:R-:W-:Y:S02]  /*f940*/  LEA.HI R122, R116, 0x50, RZ, 0x1e ;  /* 0x00000050747a7811 */ /* 0x000fe400078ff0ff */
[----:B------:R-:W0:Y:S01]  /*f950*/  S2R R116, SR_TID.X ;  /* 0x0000000000747919 */ /* 0x000e220000002100 */
[C---:B------:R-:W-:Y:S01]  /*f960*/  SHF.L.U32 R95, R121.reuse, 0x8, RZ ;  /* 0x00000008795f7819 */ /* 0x040fe200000006ff */
[----:B------:R-:W-:-:S04]  /*f970*/  IMAD.SHL.U32 R94, R121, 0x100, RZ ;  /* 0x00000100795e7824 */ /* 0x000fc800078e00ff */
[----:B------:R-:W-:Y:S01]  /*f980*/  IMAD.IADD R95, R95, 0x1, R122 ;  /* 0x000000015f5f7824 */ /* 0x000fe200078e027a */
[----:B------:R-:W-:Y:S01]  /*f990*/  IADD3 R115, R115, R124, RZ ;  /* 0x0000007c73737210 */ /* 0x000fe20007ffe0ff */
[----:B------:R-:W-:Y:S01]  /*f9a0*/  IMAD.X R62, RZ, RZ, UR5, P2 ;  /* 0x00000005ff3e7e24 */ /* 0x000fe200090e06ff */
[----:B------:R-:W-:Y:S02]  /*f9b0*/  ISETP.GT.U32.AND P2, PT, R61, R114, PT ;  /* 0x000000723d00720c */ /* 0x000fe40003f44070 */
[C---:B0-----:R-:W-:Y:S02]  /*f9c0*/  LOP3.LUT R122, R116.reuse, 0x1c, RZ, 0xc0, !PT ;  /* 0x0000001c747a7812 */ /* 0x041fe400078ec0ff */
[----:B------:R-:W-:Y:S02]  /*f9d0*/  LOP3.LUT R116, R116, 0x1c, RZ, 0xc0, !PT ;  /* 0x0000001c74747812 */ /* 0x000fe400078ec0ff */
[----:B------:R-:W-:-:S04]  /*f9e0*/  LEA.HI R122, R122, 0x48, RZ, 0x1e ;  /* 0x000000487a7a7811 */ /* 0x000fc800078ff0ff */
[----:B------:R-:W-:Y:S02]  /*f9f0*/  IADD3 R94, R94, R122, RZ ;  /* 0x0000007a5e5e7210 */ /* 0x000fe40007ffe0ff */
[----:B------:R-:W-:Y:S02]  /*fa00*/  LEA.HI R122, R116, 0x40, RZ, 0x1e ;  /* 0x00000040747a7811 */ /* 0x000fe400078ff0ff */
[----:B------:R-:W0:Y:S01]  /*fa10*/  S2R R116, SR_TID.X ;  /* 0x0000000000747919 */ /* 0x000e220000002100 */
[----:B------:R-:W-:Y:S02]  /*fa20*/  ISETP.GT.U32.AND P1, PT, R61, R115, PT ;  /* 0x000000733d00720c */ /* 0x000fe40003f24070 */
[C---:B------:R-:W-:Y:S02]  /*fa30*/  ISETP.GT.U32.AND.EX P2, PT, R62.reuse, RZ, PT, P2 ;  /* 0x000000ff3e00720c */ /* 0x040fe40003f44120 */
[----:B------:R-:W-:Y:S02]  /*fa40*/  ISETP.GT.U32.AND.EX P1, PT, R62, RZ, PT, P1 ;  /* 0x000000ff3e00720c */ /* 0x000fe40003f24110 */
[----:B------:R-:W-:-:S02]  /*fa50*/  SEL R63, RZ, 0x1fffe, !P2 ;  /* 0x0001fffeff3f7807 */ /* 0x000fc40005000000 */
[C---:B------:R-:W-:Y:S02]  /*fa60*/  ISETP.GT.U32.AND P3, PT, R61.reuse, R113, PT ;  /* 0x000000713d00720c */ /* 0x040fe40003f64070 */
[----:B------:R-:W-:Y:S02]  /*fa70*/  ISETP.GT.U32.AND P2, PT, R61, R112, PT ;  /* 0x000000703d00720c */ /* 0x000fe40003f44070 */
[----:B------:R-:W-:Y:S02]  /*fa80*/  SEL R60, RZ, 0x1, !P1 ;  /* 0x00000001ff3c7807 */ /* 0x000fe40004800000 */
[C---:B------:R-:W-:Y:S02]  /*fa90*/  ISETP.GT.U32.AND.EX P1, PT, R62.reuse, RZ, PT, P3 ;  /* 0x000000ff3e00720c */ /* 0x040fe40003f24130 */
[----:B------:R-:W-:Y:S02]  /*faa0*/  ISETP.GT.U32.AND.EX P2, PT, R62, RZ, PT, P2 ;  /* 0x000000ff3e00720c */ /* 0x000fe40003f44120 */
[----:B------:R-:W-:Y:S01]  /*fab0*/  IADD3 R63, R60, R63, RZ ;  /* 0x0000003f3c3f7210 */ /* 0x000fe20007ffe0ff */
[----:B------:R-:W-:Y:S01]  /*fac0*/  IMAD.SHL.U32 R93, R121, 0x100, RZ ;  /* 0x00000100795d7824 */ /* 0x000fe200078e00ff */
[----:B------:R-:W-:-:S02]  /*fad0*/  SEL R60, RZ, 0x4, !P1 ;  /* 0x00000004ff3c7807 */ /* 0x000fc40004800000 */
[----:B------:R-:W-:Y:S02]  /*fae0*/  SEL R64, RZ, 0x7fff8, !P2 ;  /* 0x0007fff8ff407807 */ /* 0x000fe40005000000 */
[C---:B------:R-:W-:Y:S02]  /*faf0*/  ISETP.GT.U32.AND P1, PT, R61.reuse, R111, PT ;  /* 0x0000006f3d00720c */ /* 0x040fe40003f24070 */
[----:B------:R-:W-:Y:S01]  /*fb00*/  ISETP.GT.U32.AND P2, PT, R61, R110, PT ;  /* 0x0000006e3d00720c */ /* 0x000fe20003f44070 */
[----:B------:R-:W-:Y:S01]  /*fb10*/  IMAD.IADD R93, R93, 0x1, R122 ;  /* 0x000000015d5d7824 */ /* 0x000fe200078e027a */
[----:B------:R-:W-:Y:S02]  /*fb20*/  LOP3.LUT R63, R63, 0x3, RZ, 0xc0, !PT ;  /* 0x000000033f3f7812 */ /* 0x000fe400078ec0ff */
[C---:B------:R-:W-:Y:S02]  /*fb30*/  ISETP.GT.U32.AND.EX P1, PT, R62.reuse, RZ, PT, P1 ;  /* 0x000000ff3e00720c */ /* 0x040fe40003f24110 */
[----:B------:R-:W-:-:S02]  /*fb40*/  ISETP.GT.U32.AND.EX P2, PT, R62, RZ, PT, P2 ;  /* 0x000000ff3e00720c */ /* 0x000fc40003f44120 */
[----:B------:R-:W-:Y:S02]  /*fb50*/  ISETP.GT.U32.AND P3, PT, R61, R109, PT ;  /* 0x0000006d3d00720c */ /* 0x000fe40003f64070 */
[----:B0-----:R-:W-:Y:S02]  /*fb60*/  LOP3.LUT R122, R116, 0x1c, RZ, 0xc0, !PT ;  /* 0x0000001c747a7812 */ /* 0x001fe400078ec0ff */
[----:B------:R-:W-:Y:S02]  /*fb70*/  IADD3 R63, R63, R64, R60 ;  /* 0x000000403f3f7210 */ /* 0x000fe40007ffe03c */
[----:B------:R-:W-:Y:S02]  /*fb80*/  SEL R60, RZ, 0x1, !P1 ;  /* 0x00000001ff3c7807 */ /* 0x000fe40004800000 */
[----:B------:R-:W-:Y:S02]  /*fb90*/  SEL R64, RZ, 0x1fffe, !P2 ;  /* 0x0001fffeff407807 */ /* 0x000fe40005000000 */
[----:B------:R-:W-:-:S02]  /*fba0*/  ISETP.GT.U32.AND P2, PT, R61, R108, PT ;  /* 0x0000006c3d00720c */ /* 0x000fc40003f44070 */
[----:B------:R-:W-:Y:S02]  /*fbb0*/  ISETP.GT.U32.AND.EX P1, PT, R62, RZ, PT, P3 ;  /* 0x000000ff3e00720c */ /* 0x000fe40003f24130 */
[----:B------:R-:W-:Y:S02]  /*fbc0*/  LEA.HI R122, R122, 0x38, RZ, 0x1e ;  /* 0x000000387a7a7811 */ /* 0x000fe400078ff0ff */
[----:B------:R-:W-:Y:S02]  /*fbd0*/  SHF.L.U32 R92, R121, 0x8, RZ ;  /* 0x00000008795c7819 */ /* 0x000fe400000006ff */
[----:B------:R-:W-:Y:S02]  /*fbe0*/  LOP3.LUT R116, R116, 0x1c, RZ, 0xc0, !PT ;  /* 0x0000001c74747812 */ /* 0x000fe400078ec0ff */
[----:B------:R-:W-:Y:S01]  /*fbf0*/  IADD3 R60, R60, R64, RZ ;  /* 0x000000403c3c7210 */ /* 0x000fe20007ffe0ff */
[----:B------:R-:W-:Y:S01]  /*fc00*/  IMAD.IADD R92, R92, 0x1, R122 ;  /* 0x000000015c5c7824 */ /* 0x000fe200078e027a */
[----:B------:R-:W-:-:S02]  /*fc10*/  ISETP.GT.U32.AND.EX P2, PT, R62, RZ, PT, P2 ;  /* 0x000000ff3e00720c */ /* 0x000fc40003f44120 */
[----:B------:R-:W-:Y:S02]  /*fc20*/  SEL R64, RZ, 0x4, !P1 ;  /* 0x00000004ff407807 */ /* 0x000fe40004800000 */
[C---:B------:R-:W-:Y:S02]  /*fc30*/  ISETP.GT.U32.AND P1, PT, R61.reuse, R80, PT ;  /* 0x000000503d00720c */ /* 0x040fe40003f24070 */
[----:B------:R-:W-:Y:S02]  /*fc40*/  LEA.HI R122, R116, 0x30, RZ, 0x1e ;  /* 0x00000030747a7811 */ /* 0x000fe400078ff0ff */
[----:B------:R-:W-:Y:S01]  /*fc50*/  ISETP.GT.U32.AND P3, PT, R61, R81, PT ;  /* 0x000000513d00720c */ /* 0x000fe20003f64070 */
[----:B------:R-:W0:Y:S01]  /*fc60*/  S2R R116, SR_TID.X ;  /* 0x0000000000747919 */ /* 0x000e220000002100 */
[----:B------:R-:W-:Y:S02]  /*fc70*/  LOP3.LUT R60, R60, 0x3, RZ, 0xc0, !PT ;  /* 0x000000033c3c7812 */ /* 0x000fe400078ec0ff */
[----:B------:R-:W-:-:S02]  /*fc80*/  SEL R65, RZ, 0x7fff8, !P2 ;  /* 0x0007fff8ff417807 */ /* 0x000fc40005000000 */
[C---:B------:R-:W-:Y:S02]  /*fc90*/  ISETP.GT.U32.AND.EX P1, PT, R62.reuse, RZ, PT, P1 ;  /* 0x000000ff3e00720c */ /* 0x040fe40003f24110 */
[C---:B------:R-:W-:Y:S02]  /*fca0*/  ISETP.GT.U32.AND P2, PT, R61.reuse, R75, PT ;  /* 0x0000004b3d00720c */ /* 0x040fe40003f44070 */
[----:B------:R-:W-:Y:S02]  /*fcb0*/  ISETP.GT.U32.AND.EX P3, PT, R62, RZ, PT, P3 ;  /* 0x000000ff3e00720c */ /* 0x000fe40003f64130 */
[----:B------:R-:W-:Y:S02]  /*fcc0*/  ISETP.GT.U32.AND P4, PT, R61, R74, PT ;  /* 0x0000004a3d00720c */ /* 0x000fe40003f84070 */
[----:B------:R-:W-:Y:S02]  /*fcd0*/  IADD3 R64, R60, R65, R64 ;  /* 0x000000413c407210 */ /* 0x000fe40007ffe040 */
[----:B------:R-:W-:-:S02]  /*fce0*/  SEL R65, RZ, 0x1fffe, !P1 ;  /* 0x0001fffeff417807 */ /* 0x000fc40004800000 */
[C---:B------:R-:W-:Y:S02]  /*fcf0*/  ISETP.GT.U32.AND.EX P1, PT, R62.reuse, RZ, PT, P2 ;  /* 0x000000ff3e00720c */ /* 0x040fe40003f24120 */
[----:B------:R-:W-:Y:S02]  /*fd00*/  SEL R60, RZ, 0x1, !P3 ;  /* 0x00000001ff3c7807 */ /* 0x000fe40005800000 */
[----:B------:R-:W-:Y:S02]  /*fd10*/  ISETP.GT.U32.AND.EX P2, PT, R62, RZ, PT, P4 ;  /* 0x000000ff3e00720c */ /* 0x000fe40003f44140 */
[----:B------:R-:W-:Y:S02]  /*fd20*/  IADD3 R60, R60, R65, RZ ;  /* 0x000000413c3c7210 */ /* 0x000fe40007ffe0ff */
[----:B------:R-:W-:Y:S02]  /*fd30*/  SEL R66, RZ, 0x7fff8, !P2 ;  /* 0x0007fff8ff427807 */ /* 0x000fe40005000000 */
[----:B------:R-:W-:-:S02]  /*fd40*/  ISETP.GT.U32.AND P2, PT, R61, R3, PT ;  /* 0x000000033d00720c */ /* 0x000fc40003f44070 */
[----:B------:R-:W-:Y:S02]  /*fd50*/  LOP3.LUT R60, R60, 0x3, RZ, 0xc0, !PT ;  /* 0x000000033c3c7812 */ /* 0x000fe400078ec0ff */
[----:B------:R-:W-:Y:S01]  /*fd60*/  SEL R65, RZ, 0x4, !P1 ;  /* 0x00000004ff417807 */ /* 0x000fe20004800000 */
[----:B------:R-:W-:Y:S01]  /*fd70*/  IMAD.SHL.U32 R91, R121, 0x100, RZ ;  /* 0x00000100795b7824 */ /* 0x000fe200078e00ff */
[----:B------:R-:W-:Y:S02]  /*fd80*/  ISETP.GT.U32.AND P1, PT, R61, R72, PT ;  /* 0x000000483d00720c */ /* 0x000fe40003f24070 */
[----:B------:R-:W-:Y:S02]  /*fd90*/  ISETP.GT.U32.AND.EX P2, PT, R62, RZ, PT, P2 ;  /* 0x000000ff3e00720c */ /* 0x000fe40003f44120 */
[----:B------:R-:W-:Y:S02]  /*fda0*/  IADD3 R87, R60, R66, R65 ;  /* 0x000000423c577210 */ /* 0x000fe40007ffe041 */
[----:B------:R-:W-:-:S02]  /*fdb0*/  ISETP.GT.U32.AND.EX P1, PT, R62, RZ, PT, P1 ;  /* 0x000000ff3e00720c */ /* 0x000fc40003f24110 */
[----:B------:R-:W-:Y:S02]  /*fdc0*/  SEL R65, RZ, 0x1fffe, !P2 ;  /* 0x0001fffeff417807 */ /* 0x000fe40005000000 */
[----:B------:R-:W-:Y:S02]  /*fdd0*/  ISETP.GT.U32.AND P2, PT, R61, R0, PT ;  /* 0x000000003d00720c */ /* 0x000fe40003f44070 */
[----:B------:R-:W-:Y:S02]  /*fde0*/  IADD3 R91, R91, R122, RZ ;  /* 0x0000007a5b5b7210 */ /* 0x000fe40007ffe0ff */
[----:B0-----:R-:W-:Y:S02]  /*fdf0*/  LOP3.LUT R122, R116, 0x1c, RZ, 0xc0, !PT ;  /* 0x0000001c747a7812 */ /* 0x001fe400078ec0ff */
[----:B------:R-:W-:Y:S02]  /*fe00*/  ISETP.GT.U32.AND P4, PT, R61, R2, PT ;  /* 0x000000023d00720c */ /* 0x000fe40003f84070 */
[----:B------:R-:W-:-:S02]  /*fe10*/  SEL R60, RZ, 0x1, !P1 ;  /* 0x00000001ff3c7807 */ /* 0x000fc40004800000 */
[----:B------:R-:W-:Y:S01]  /*fe20*/  ISETP.GT.U32.AND.EX P2, PT, R62, RZ, PT, P2 ;  /* 0x000000ff3e00720c */ /* 0x000fe20003f44120 */
[----:B------:R-:W-:Y:S01]  /*fe30*/  IMAD.SHL.U32 R90, R121, 0x100, RZ ;  /* 0x00000100795a7824 */ /* 0x000fe200078e00ff */
[----:B------:R-:W-:Y:S02]  /*fe40*/  LEA.HI R122, R122, 0x28, RZ, 0x1e ;  /* 0x000000287a7a7811 */ /* 0x000fe400078ff0ff */
[----:B------:R-:W-:Y:S02]  /*fe50*/  IADD3 R60, R60, R65, RZ ;  /* 0x000000413c3c7210 */ /* 0x000fe40007ffe0ff */
[----:B------:R-:W-:Y:S02]  /*fe60*/  ISETP.GT.U32.AND.EX P1, PT, R62, RZ, PT, P4 ;  /* 0x000000ff3e00720c */ /* 0x000fe40003f24140 */
[----:B------:R-:W-:Y:S02]  /*fe70*/  LOP3.LUT R116, R116, 0x1c, RZ, 0xc0, !PT ;  /* 0x0000001c74747812 */ /* 0x000fe400078ec0ff */
[----:B------:R-:W-:-:S02]  /*fe80*/  SEL R65, RZ, 0x7fff8, !P2 ;  /* 0x0007fff8ff417807 */ /* 0x000fc40005000000 */
[C---:B------:R-:W-:Y:S01]  /*fe90*/  ISETP.GE.U32.AND P2, PT, R61.reuse, R114, PT ;  /* 0x000000723d00720c */ /* 0x040fe20003f46070 */
[----:B------:R-:W-:Y:S01]  /*fea0*/  IMAD.IADD R90, R90, 0x1, R122 ;  /* 0x000000015a5a7824 */ /* 0x000fe200078e027a */
[----:B------:R-:W-:Y:S02]  /*feb0*/  SEL R66, RZ, 0x4, !P1 ;  /* 0x00000004ff427807 */ /* 0x000fe40004800000 */
[----:B------:R-:W-:Y:S02]  /*fec0*/  LOP3.LUT R60, R60, 0x3, RZ, 0xc0, !PT ;  /* 0x000000033c3c7812 */ /* 0x000fe400078ec0ff */
[----:B------:R-:W-:Y:S02]  /*fed0*/  ISETP.GE.U32.AND P1, PT, R61, R115, PT ;  /* 0x000000733d00720c */ /* 0x000fe40003f26070 */
[----:B------:R-:W-:Y:S02]  /*fee0*/  LEA.HI R122, R116, 0x20, RZ, 0x1e ;  /* 0x00000020747a7811 */ /* 0x000fe400078ff0ff */
[----:B------:R-:W-:Y:S01]  /*fef0*/  ISETP.GE.U32.AND.EX P2, PT, R62, RZ, PT, P2 ;  /* 0x000000ff3e00720c */ /* 0x000fe20003f46120 */
[----:B------:R-:W0:Y:S01]  /*ff00*/  S2R R116, SR_TID.X ;  /* 0x0000000000747919 */ /* 0x000e220000002100 */
[----:B------:R-:W-:-:S02]  /*ff10*/  IADD3 R66, R60, R65, R66 ;  /* 0x000000413c427210 */ /* 0x000fc40007ffe042 */
[C---:B------:R-:W-:Y:S02]  /*ff20*/  ISETP.GE.U32.AND.EX P1, PT, R62.reuse, RZ, PT, P1 ;  /* 0x000000ff3e00720c */ /* 0x040fe40003f26110 */
[----:B------:R-:W-:Y:S02]  /*ff30*/  SEL R65, RZ, 0x1fffe, P2 ;  /* 0x0001fffeff417807 */ /* 0x000fe40001000000 */
[C---:B------:R-:W-:Y:S02]  /*ff40*/  ISETP.GE.U32.AND P4, PT, R61.reuse, R113, PT ;  /* 0x000000713d00720c */ /* 0x040fe40003f86070 */
[----:B------:R-:W-:Y:S02]  /*ff50*/  ISETP.GE.U32.AND P2, PT, R61, R112, PT ;  /* 0x000000703d00720c */ /* 0x000fe40003f46070 */
[----:B------:R-:W-:Y:S02]  /*ff60*/  SEL R60, RZ, 0x1, P1 ;  /* 0x00000001ff3c7807 */ /* 0x000fe40000800000 */
[----:B------:R-:W-:-:S02]  /*ff70*/  ISETP.GE.U32.AND.EX P1, PT, R62, RZ, PT, P4 ;  /* 0x000000ff3e00720c */ /* 0x000fc40003f26140 */
[----:B------:R-:W-:Y:S01]  /*ff80*/  ISETP.GE.U32.AND.EX P2, PT, R62, RZ, PT, P2 ;  /* 0x000000ff3e00720c */ /* 0x000fe20003f46120 */
[----:B------:R-:W-:Y:S01]  /*ff90*/  IMAD.IADD R60, R60, 0x1, R65 ;  /* 0x000000013c3c7824 */ /* 0x000fe200078e0241 */
[----:B------:R-:W-:Y:S02]  /*ffa0*/  SEL R65, RZ, 0x4, P1 ;  /* 0x00000004ff417807 */ /* 0x000fe40000800000 */
[----:B------:R-:W-:Y:S02]  /*ffb0*/  SEL R67, RZ, 0x7fff8, P2 ;  /* 0x0007fff8ff437807 */ /* 0x000fe40001000000 */
[C---:B------:R-:W-:Y:S02]  /*ffc0*/  ISETP.GE.U32.AND P1, PT, R61.reuse, R111, PT ;  /* 0x0000006f3d00720c */ /* 0x040fe40003f26070 */
[----:B------:R-:W-:Y:S02]  /*ffd0*/  ISETP.GE.U32.AND P2, PT, R61, R110, PT ;  /* 0x0000006e3d00720c */ /* 0x000fe40003f46070 */
[----:B------:R-:W-:-:S02]  /*ffe0*/  LOP3.LUT R60, R60, 0x3, RZ, 0xc0, !PT ;  /* 0x000000033c3c7812 */ /* 0x000fc400078ec0ff */
[C---:B------:R-:W-:Y:S02]  /*fff0*/  ISETP.GE.U32.AND.EX P1, PT, R62.reuse, RZ, PT, P1 ;  /* 0x000000ff3e00720c */ /* 0x040fe40003f26110 */
[----:B------:R-:W-:Y:S02]  /*10000*/  ISETP.GE.U32.AND.EX P2, PT, R62, RZ, PT, P2 ;  /* 0x000000ff3e00720c */ /* 0x000fe40003f46120 */
[----:B------:R-:W-:Y:S02]  /*10010*/  SHF.L.U32 R89, R121, 0x8, RZ ;  /* 0x0000000879597819 */ /* 0x000fe400000006ff */
[----:B------:R-:W-:Y:S02]  /*10020*/  ISETP.GE.U32.AND P4, PT, R61, R109, PT ;  /* 0x0000006d3d00720c */ /* 0x000fe40003f86070 */
[----:B------:R-:W-:Y:S01]  /*10030*/  IADD3 R73, R60, R67, R65 ;  /* 0x000000433c497210 */ /* 0x000fe20007ffe041 */
[----:B------:R-:W-:Y:S01]  /*10040*/  IMAD.IADD R89, R89, 0x1, R122 ;  /* 0x0000000159597824 */ /* 0x000fe200078e027a */
[----:B------:R-:W-:-:S02]  /*10050*/  SEL R60, RZ, 0x1, P1 ;  /* 0x00000001ff3c7807 */ /* 0x000fc40000800000 */
[----:B------:R-:W-:Y:S02]  /*10060*/  SEL R65, RZ, 0x1fffe, P2 ;  /* 0x0001fffeff417807 */ /* 0x000fe40001000000 */
[----:B------:R-:W-:Y:S02]  /*10070*/  ISETP.GE.U32.AND P2, PT, R61, R108, PT ;  /* 0x0000006c3d00720c */ /* 0x000fe40003f46070 */
[----:B------:R-:W-:Y:S02]  /*10080*/  ISETP.GE.U32.AND.EX P1, PT, R62, RZ, PT, P4 ;  /* 0x000000ff3e00720c */ /* 0x000fe40003f26140 */
[----:B0-----:R-:W-:Y:S01]  /*10090*/  LOP3.LUT R122, R116, 0x1c, RZ, 0xc0, !PT ;  /* 0x0000001c747a7812 */ /* 0x001fe200078ec0ff */
[----:B------:R-:W-:Y:S01]  /*100a0*/  IMAD.IADD R60, R60, 0x1, R65 ;  /* 0x000000013c3c7824 */ /* 0x000fe200078e0241 */
[----:B------:R-:W-:Y:S01]  /*100b0*/  ISETP.GE.U32.AND.EX P2, PT, R62, RZ, PT, P2 ;  /* 0x000000ff3e00720c */ /* 0x000fe20003f46120 */
[----:B------:R-:W-:Y:S01]  /*100c0*/  IMAD.SHL.U32 R88, R121, 0x100, RZ ;  /* 0x0000010079587824 */ /* 0x000fe200078e00ff */
[----:B------:R-:W-:-:S02]  /*100d0*/  SEL R65, RZ, 0x4, P1 ;  /* 0x00000004ff417807 */ /* 0x000fc40000800000 */
[----:B------:R-:W-:Y:S02]  /*100e0*/  LEA.HI R122, R122, 0x18, RZ, 0x1e ;  /* 0x000000187a7a7811 */ /* 0x000fe400078ff0ff */
[----:B------:R-:W-:Y:S02]  /*100f0*/  LOP3.LUT R116, R116, 0x1c, RZ, 0xc0, !PT ;  /* 0x0000001c74747812 */ /* 0x000fe400078ec0ff */
[C---:B------:R-:W-:Y:S02]  /*10100*/  ISETP.GE.U32.AND P1, PT, R61.reuse, R80, PT ;  /* 0x000000503d00720c */ /* 0x040fe40003f26070 */
[----:B------:R-:W-:Y:S02]  /*10110*/  ISETP.GE.U32.AND P5, PT, R61, R81, PT ;  /* 0x000000513d00720c */ /* 0x000fe40003fa6070 */
[----:B------:R-:W-:Y:S02]  /*10120*/  LOP3.LUT R60, R60, 0x3, RZ, 0xc0, !PT ;  /* 0x000000033c3c7812 */ /* 0x000fe400078ec0ff */
[----:B------:R-:W-:-:S02]  /*10130*/  SEL R67, RZ, 0x7fff8, P2 ;  /* 0x0007fff8ff437807 */ /* 0x000fc40001000000 */
[----:B------:R-:W-:Y:S02]  /*10140*/  IADD3 R88, R88, R122, RZ ;  /* 0x0000007a58587210 */ /* 0x000fe40007ffe0ff */
[----:B------:R-:W-:Y:S02]  /*10150*/  ISETP.GE.U32.AND.EX P1, PT, R62, RZ, PT, P1 ;  /* 0x000000ff3e00720c */ /* 0x000fe40003f26110 */
[----:B------:R-:W-:Y:S02]  /*10160*/  LEA.HI R122, R116, 0x10, RZ, 0x1e ;  /* 0x00000010747a7811 */ /* 0x000fe400078ff0ff */
[C---:B------:R-:W-:Y:S01]  /*10170*/  ISETP.GE.U32.AND P2, PT, R61.reuse, R75, PT ;  /* 0x0000004b3d00720c */ /* 0x040fe20003f46070 */
[----:B------:R-:W0:Y:S01]  /*10180*/  S2R R116, SR_TID.X ;  /* 0x0000000000747919 */ /* 0x000e220000002100 */
[----:B------:R-:W-:Y:S02]  /*10190*/  ISETP.GE.U32.AND.EX P5, PT, R62, RZ, PT, P5 ;  /* 0x000000ff3e00720c */ /* 0x000fe40003fa6150 */
[----:B------:R-:W-:-:S02]  /*101a0*/  ISETP.GE.U32.AND P4, PT, R61, R74, PT ;  /* 0x0000004a3d00720c */ /* 0x000fc40003f86070 */
[----:B------:R-:W-:Y:S02]  /*101b0*/  IADD3 R82, R60, R67, R65 ;  /* 0x000000433c527210 */ /* 0x000fe40007ffe041 */
[----:B------:R-:W-:Y:S02]  /*101c0*/  SEL R65, RZ, 0x1fffe, P1 ;  /* 0x0001fffeff417807 */ /* 0x000fe40000800000 */
[C---:B------:R-:W-:Y:S02]  /*101d0*/  ISETP.GE.U32.AND.EX P1, PT, R62.reuse, RZ, PT, P2 ;  /* 0x000000ff3e00720c */ /* 0x040fe40003f26120 */
[----:B------:R-:W-:Y:S02]  /*101e0*/  SEL R60, RZ, 0x1, P5 ;  /* 0x00000001ff3c7807 */ /* 0x000fe40002800000 */
[----:B------:R-:W-:Y:S02]  /*101f0*/  ISETP.GE.U32.AND.EX P2, PT, R62, RZ, PT, P4 ;  /* 0x000000ff3e00720c */ /* 0x000fe40003f46140 */
[----:B------:R-:W-:-:S02]  /*10200*/  IADD3 R60, R60, R65, RZ ;  /* 0x000000413c3c7210 */ /* 0x000fc40007ffe0ff */
[----:B------:R-:W-:Y:S02]  /*10210*/  SEL R67, RZ, 0x7fff8, P2 ;  /* 0x0007fff8ff437807 */ /* 0x000fe40001000000 */
[C---:B------:R-:W-:Y:S02]  /*10220*/  ISETP.GE.U32.AND P2, PT, R61.reuse, R72, PT ;  /* 0x000000483d00720c */ /* 0x040fe40003f46070 */
[----:B------:R-:W-:Y:S02]  /*10230*/  ISETP.GE.U32.AND P4, PT, R61, R3, PT ;  /* 0x000000033d00720c */ /* 0x000fe40003f86070 */
[----:B------:R-:W-:Y:S02]  /*10240*/  LOP3.LUT R60, R60, 0x3, RZ, 0xc0, !PT ;  /* 0x000000033c3c7812 */ /* 0x000fe400078ec0ff */
[----:B------:R-:W-:Y:S02]  /*10250*/  SEL R65, RZ, 0x4, P1 ;  /* 0x00000004ff417807 */ /* 0x000fe40000800000 */
[----:B------:R-:W-:-:S02]  /*10260*/  ISETP.GE.U32.AND.EX P2, PT, R62, RZ, PT, P2 ;  /* 0x000000ff3e00720c */ /* 0x000fc40003f46120 */
[----:B------:R-:W-:Y:S02]  /*10270*/  ISETP.GE.U32.AND.EX P4, PT, R62, RZ, PT, P4 ;  /* 0x000000ff3e00720c */ /* 0x000fe40003f86140 */
[----:B------:R-:W-:Y:S02]  /*10280*/  IADD3 R83, R60, R67, R65 ;  /* 0x000000433c537210 */ /* 0x000fe40007ffe041 */
[----:B------:R-:W-:Y:S02]  /*10290*/  SEL R60, RZ, 0x1, P2 ;  /* 0x00000001ff3c7807 */ /* 0x000fe40001000000 */
[----:B------:R-:W-:Y:S02]  /*102a0*/  SEL R65, RZ, 0x1fffe, P4 ;  /* 0x0001fffeff417807 */ /* 0x000fe40002000000 */
[C---:B------:R-:W-:Y:S02]  /*102b0*/  ISETP.GE.U32.AND P1, PT, R61.reuse, R2, PT ;  /* 0x000000023d00720c */ /* 0x040fe40003f26070 */
[----:B------:R-:W-:-:S02]  /*102c0*/  ISETP.GE.U32.AND P2, PT, R61, R0, PT ;  /* 0x000000003d00720c */ /* 0x000fc40003f46070 */
[C---:B------:R-:W-:Y:S01]  /*102d0*/  SHF.L.U32 R100, R121.reuse, 0x8, RZ ;  /* 0x0000000879647819 */ /* 0x040fe200000006ff */
[----:B------:R-:W-:Y:S01]  /*102e0*/  IMAD.IADD R60, R60, 0x1, R65 ;  /* 0x000000013c3c7824 */ /* 0x000fe200078e0241 */
[C---:B------:R-:W-:Y:S01]  /*102f0*/  ISETP.GE.U32.AND.EX P1, PT, R62.reuse, RZ, PT, P1 ;  /* 0x000000ff3e00720c */ /* 0x040fe20003f26110 */
[----:B------:R-:W-:Y:S01]  /*10300*/  IMAD.SHL.U32 R3, R121, 0x100, RZ ;  /* 0x0000010079037824 */ /* 0x000fe200078e00ff */
[----:B------:R-:W-:Y:S02]  /*10310*/  ISETP.GE.U32.AND.EX P2, PT, R62, RZ, PT, P2 ;  /* 0x000000ff3e00720c */ /* 0x000fe40003f46120 */
[----:B0-----:R-:W-:Y:S01]  /*10320*/  LOP3.LUT R116, R116, 0x1c, RZ, 0xc0, !PT ;  /* 0x0000001c74747812 */ /* 0x001fe200078ec0ff */
[----:B------:R-:W-:Y:S01]  /*10330*/  IMAD.IADD R100, R100, 0x1, R123 ;  /* 0x0000000164647824 */ /* 0x000fe200078e027b */
[----:B------:R-:W-:Y:S01]  /*10340*/  LOP3.LUT R60, R60, 0x3, RZ, 0xc0, !PT ;  /* 0x000000033c3c7812 */ /* 0x000fe200078ec0ff */
[----:B------:R-:W-:Y:S01]  /*10350*/  IMAD.IADD R3, R3, 0x1, R122 ;  /* 0x0000000103037824 */ /* 0x000fe200078e027a */
[----:B------:R-:W-:-:S02]  /*10360*/  SEL R65, RZ, 0x4, P1 ;  /* 0x00000004ff417807 */ /* 0x000fc40000800000 */
[----:B------:R-:W-:Y:S02]  /*10370*/  SEL R67, RZ, 0x7fff8, P2 ;  /* 0x0007fff8ff437807 */ /* 0x000fe40001000000 */
[----:B------:R-:W-:Y:S01]  /*10380*/  LEA.HI R122, R116, 0x8, RZ, 0x1e ;  /* 0x00000008747a7811 */ /* 0x000fe200078ff0ff */
[----:B------:R-:W-:Y:S01]  /*10390*/  FMUL R85, R5, c[0x0][0x188] ;  /* 0x0000620005557a20 */ /* 0x000fe20000400000 */
[----:B------:R-:W0:Y:S01]  /*103a0*/  S2R R116, SR_TID.X ;  /* 0x0000000000747919 */ /* 0x000e220000002100 */
[----:B------:R-:W-:Y:S01]  /*103b0*/  ISETP.GT.U32.AND P1, PT, R61, R100, PT ;  /* 0x000000643d00720c */ /* 0x000fe20003f24070 */
[----:B------:R-:W-:Y:S01]  /*103c0*/  FMUL R84, R53, c[0x0][0x188] ;  /* 0x0000620035547a20 */ /* 0x000fe20000400000 */
[----:B------:R-:W-:Y:S01]  /*103d0*/  IADD3 R86, R60, R67, R65 ;  /* 0x000000433c567210 */ /* 0x000fe20007ffe041 */
[----:B------:R-:W-:Y:S01]  /*103e0*/  FMUL R5, R10, c[0x0][0x188] ;  /* 0x000062000a057a20 */ /* 0x000fe20000400000 */
[----:B------:R-:W-:Y:S01]  /*103f0*/  ISETP.GT.U32.AND P2, PT, R61, R99, PT ;  /* 0x000000633d00720c */ /* 0x000fe20003f44070 */
[----:B------:R-:W-:-:S02]  /*10400*/  FMUL R65, R52, c[0x0][0x188] ;  /* 0x0000620034417a20 */ /* 0x000fc40000400000 */
[----:B------:R-:W-:Y:S01]  /*10410*/  FMUL R53, R57, c[0x0][0x188] ;  /* 0x0000620039357a20 */ /* 0x000fe20000400000 */
[----:B------:R-:W-:Y:S01]  /*10420*/  ISETP.GT.U32.AND.EX P1, PT, R62, RZ, PT, P1 ;  /* 0x000000ff3e00720c */ /* 0x000fe20003f24110 */
[----:B------:R-:W-:Y:S02]  /*10430*/  FMUL R52, R58, c[0x0][0x188] ;  /* 0x000062003a347a20 */ /* 0x000fe40000400000 */
[----:B------:R-:W-:Y:S01]  /*10440*/  FMUL R57, R70, c[0x0][0x188] ;  /* 0x0000620046397a20 */ /* 0x000fe20000400000 */
[----:B------:R-:W-:Y:S01]  /*10450*/  ISETP.GT.U32.AND.EX P2, PT, R62, RZ, PT, P2 ;  /* 0x000000ff3e00720c */ /* 0x000fe20003f44120 */
[----:B------:R-:W-:Y:S01]  /*10460*/  FMUL R58, R68, c[0x0][0x188] ;  /* 0x00006200443a7a20 */ /* 0x000fe20000400000 */
[----:B------:R-:W-:Y:S01]  /*10470*/  FSEL R5, R5, -INF , !P3 ;  /* 0xff80000005057808 */ /* 0x000fe20005800000 */
[----:B------:R-:W-:Y:S01]  /*10480*/  FMUL R72, R4, c[0x0][0x188] ;  /* 0x0000620004487a20 */ /* 0x000fe20000400000 */
[----:B------:R-:W-:Y:S01]  /*10490*/  ISETP.GT.U32.AND P3, PT, R61, R97, PT ;  /* 0x000000613d00720c */ /* 0x000fe20003f64070 */
[----:B------:R-:W-:Y:S01]  /*104a0*/  FMUL R4, R11, c[0x0][0x188] ;  /* 0x000062000b047a20 */ /* 0x000fe20000400000 */
[----:B------:R-:W-:Y:S01]  /*104b0*/  FSEL R57, R57, -INF , !P1 ;  /* 0xff80000039397808 */ /* 0x000fe20004800000 */
[----:B------:R-:W-:Y:S01]  /*104c0*/  FMUL R67, R54, c[0x0][0x188] ;  /* 0x0000620036437a20 */ /* 0x000fe20000400000 */
[----:B------:R-:W-:Y:S01]  /*104d0*/  ISETP.GT.U32.AND P1, PT, R61, R95, PT ;  /* 0x0000005f3d00720c */ /* 0x000fe20003f24070 */
[----:B------:R-:W-:Y:S01]  /*104e0*/  FMUL R54, R56, c[0x0][0x188] ;  /* 0x0000620038367a20 */ /* 0x000fe20000400000 */
[----:B------:R-:W-:-:S02]  /*104f0*/  FSEL R58, R58, -INF , !P2 ;  /* 0xff8000003a3a7808 */ /* 0x000fc40005000000 */
[C---:B------:R-:W-:Y:S02]  /*10500*/  ISETP.GT.U32.AND P2, PT, R61.reuse, R94, PT ;  /* 0x0000005e3d00720c */ /* 0x040fe40003f44070 */
[C---:B------:R-:W-:Y:S02]  /*10510*/  ISETP.GT.U32.AND P4, PT, R61.reuse, R98, PT ;  /* 0x000000623d00720c */ /* 0x040fe40003f84070 */
[----:B------:R-:W-:Y:S02]  /*10520*/  FSEL R4, R4, -INF , !P5 ;  /* 0xff80000004047808 */ /* 0x000fe40006800000 */
[C---:B------:R-:W-:Y:S02]  /*10530*/  ISETP.GT.U32.AND.EX P3, PT, R62.reuse, RZ, PT, P3 ;  /* 0x000000ff3e00720c */ /* 0x040fe40003f64130 */
[----:B------:R-:W-:Y:S02]  /*10540*/  ISETP.GT.U32.AND P5, PT, R61, R96, PT ;  /* 0x000000603d00720c */ /* 0x000fe40003fa4070 */
[----:B------:R-:W-:Y:S01]  /*10550*/  ISETP.GT.U32.AND.EX P1, PT, R62, RZ, PT, P1 ;  /* 0x000000ff3e00720c */ /* 0x000fe20003f24110 */
[----:B------:R-:W-:Y:S01]  /*10560*/  FMUL R6, R6, c[0x0][0x188] ;  /* 0x0000620006067a20 */ /* 0x000fe20000400000 */
[----:B------:R-:W-:-:S02]  /*10570*/  ISETP.GT.U32.AND.EX P2, PT, R62, RZ, PT, P2 ;  /* 0x000000ff3e00720c */ /* 0x000fc40003f44120 */
[----:B------:R-:W-:Y:S02]  /*10580*/  ISETP.GT.U32.AND.EX P4, PT, R62, RZ, PT, P4 ;  /* 0x000000ff3e00720c */ /* 0x000fe40003f84140 */
[----:B------:R-:W-:Y:S02]  /*10590*/  FSEL R54, R54, -INF , !P3 ;  /* 0xff80000036367808 */ /* 0x000fe40005800000 */
[----:B------:R-:W-:Y:S02]  /*105a0*/  ISETP.GT.U32.AND.EX P5, PT, R62, RZ, PT, P5 ;  /* 0x000000ff3e00720c */ /* 0x000fe40003fa4150 */
[C---:B------:R-:W-:Y:S02]  /*105b0*/  ISETP.GT.U32.AND P3, PT, R61.reuse, R92, PT ;  /* 0x0000005c3d00720c */ /* 0x040fe40003f64070 */
[----:B------:R-:W-:Y:S01]  /*105c0*/  FSEL R68, R72, -INF , !P1 ;  /* 0xff80000048447808 */ /* 0x000fe20004800000 */
[----:B------:R-:W-:Y:S01]  /*105d0*/  FMUL R78, R78, c[0x0][0x188] ;  /* 0x000062004e4e7a20 */ /* 0x000fe20000400000 */
[----:B------:R-:W-:-:S02]  /*105e0*/  ISETP.GT.U32.AND P1, PT, R61, R90, PT ;  /* 0x0000005a3d00720c */ /* 0x000fc40003f24070 */
[----:B------:R-:W-:Y:S02]  /*105f0*/  FSEL R75, R67, -INF , !P2 ;  /* 0xff800000434b7808 */ /* 0x000fe40005000000 */
[----:B------:R-:W-:Y:S02]  /*10600*/  FSEL R52, R52, -INF , !P4 ;  /* 0xff80000034347808 */ /* 0x000fe40006000000 */
[C---:B------:R-:W-:Y:S02]  /*10610*/  ISETP.GT.U32.AND P2, PT, R61.reuse, R89, PT ;  /* 0x000000593d00720c */ /* 0x040fe40003f44070 */
[----:B------:R-:W-:Y:S02]  /*10620*/  ISETP.GT.U32.AND P4, PT, R61, R93, PT ;  /* 0x0000005d3d00720c */ /* 0x000fe40003f84070 */
[----:B------:R-:W-:Y:S01]  /*10630*/  FSEL R60, R6, -INF , !P5 ;  /* 0xff800000063c7808 */ /* 0x000fe20006800000 */
[----:B------:R-:W-:Y:S01]  /*10640*/  FMUL R6, R42, c[0x0][0x188] ;  /* 0x000062002a067a20 */ /* 0x000fe20000400000 */
[C---:B------:R-:W-:Y:S01]  /*10650*/  ISETP.GT.U32.AND.EX P3, PT, R62.reuse, RZ, PT, P3 ;  /* 0x000000ff3e00720c */ /* 0x040fe20003f64130 */
[----:B------:R-:W-:Y:S01]  /*10660*/  IMAD.SHL.U32 R0, R121, 0x100, RZ ;  /* 0x0000010079007824 */ /* 0x000fe200078e00ff */
[----:B------:R-:W-:Y:S01]  /*10670*/  ISETP.GT.U32.AND.EX P1, PT, R62, RZ, PT, P1 ;  /* 0x000000ff3e00720c */ /* 0x000fe20003f24110 */
[----:B------:R-:W-:Y:S01]  /*10680*/  FMUL R10, R40, c[0x0][0x188] ;  /* 0x00006200280a7a20 */ /* 0x000fe20000400000 */
[----:B0-----:R-:W-:-:S02]  /*10690*/  LOP3.LUT R116, R116, 0x1c, RZ, 0xc0, !PT ;  /* 0x0000001c74747812 */ /* 0x001fc400078ec0ff */
[C---:B------:R-:W-:Y:S02]  /*106a0*/  ISETP.GT.U32.AND.EX P2, PT, R62.reuse, RZ, PT, P2 ;  /* 0x000000ff3e00720c */ /* 0x040fe40003f44120 */
[----:B------:R-:W-:Y:S02]  /*106b0*/  ISETP.GT.U32.AND.EX P4, PT, R62, RZ, PT, P4 ;  /* 0x000000ff3e00720c */ /* 0x000fe40003f84140 */
[----:B------:R-:W-:Y:S02]  /*106c0*/  FSEL R80, R78, -INF , !P3 ;  /* 0xff8000004e507808 */ /* 0x000fe40005800000 */
[----:B------:R-:W-:Y:S01]  /*106d0*/  ISETP.GT.U32.AND P3, PT, R61, R3, PT ;  /* 0x000000033d00720c */ /* 0x000fe20003f64070 */
[----:B------:R-:W-:Y:S01]  /*106e0*/  FMUL R74, R76, c[0x0][0x188] ;  /* 0x000062004c4a7a20 */ /* 0x000fe20000400000 */
[----:B------:R-:W-:Y:S02]  /*106f0*/  FSEL R40, R6, -INF , !P1 ;  /* 0xff80000006287808 */ /* 0x000fe40004800000 */
[----:B------:R-:W-:-:S02]  /*10700*/  LEA.HI R0, R116, R0, RZ, 0x1e ;  /* 0x0000000074007211 */ /* 0x000fc400078ff0ff */
[----:B------:R-:W-:Y:S01]  /*10710*/  FSEL R6, R10, -INF , !P2 ;  /* 0xff8000000a067808 */ /* 0x000fe20005000000 */
[----:B------:R-:W-:Y:S01]  /*10720*/  FMUL R10, R44, c[0x0][0x188] ;  /* 0x000062002c0a7a20 */ /* 0x000fe20000400000 */
[----:B------:R-:W-:Y:S02]  /*10730*/  FSEL R76, R65, -INF , !P4 ;  /* 0xff800000414c7808 */ /* 0x000fe40006000000 */
[C---:B------:R-:W-:Y:S02]  /*10740*/  ISETP.GE.U32.AND P2, PT, R61.reuse, R100, PT ;  /* 0x000000643d00720c */ /* 0x040fe40003f46070 */
[----:B------:R-:W-:Y:S02]  /*10750*/  ISETP.GT.U32.AND P4, PT, R61, R88, PT ;  /* 0x000000583d00720c */ /* 0x000fe40003f84070 */
[----:B------:R-:W-:Y:S02]  /*10760*/  SHF.L.U32 R2, R121, 0x8, RZ ;  /* 0x0000000879027819 */ /* 0x000fe400000006ff */
[----:B------:R-:W-:Y:S01]  /*10770*/  ISETP.GT.U32.AND.EX P3, PT, R62, RZ, PT, P3 ;  /* 0x000000ff3e00720c */ /* 0x000fe20003f64130 */
[----:B------:R-:W-:Y:S01]  /*10780*/  FMUL R71, R71, c[0x0][0x188] ;  /* 0x0000620047477a20 */ /* 0x000fe20000400000 */
[C---:B------:R-:W-:Y:S01]  /*10790*/  ISETP.GT.U32.AND P5, PT, R61.reuse, R91, PT ;  /* 0x0000005b3d00720c */ /* 0x040fe20003fa4070 */
[----:B------:R-:W-:Y:S01]  /*107a0*/  FMUL R11, R46, c[0x0][0x188] ;  /* 0x000062002e0b7a20 */ /* 0x000fe20000400000 */
[----:B------:R-:W-:-:S02]  /*107b0*/  ISETP.GT.U32.AND P1, PT, R61, R0, PT ;  /* 0x000000003d00720c */ /* 0x000fc40003f24070 */
[C---:B------:R-:W-:Y:S01]  /*107c0*/  ISETP.GE.U32.AND.EX P2, PT, R62.reuse, RZ, PT, P2 ;  /* 0x000000ff3e00720c */ /* 0x040fe20003f46120 */
[----:B------:R-:W-:Y:S01]  /*107d0*/  FMUL R81, R55, c[0x0][0x188] ;  /* 0x0000620037517a20 */ /* 0x000fe20000400000 */
[----:B------:R-:W-:Y:S01]  /*107e0*/  ISETP.GT.U32.AND.EX P4, PT, R62, RZ, PT, P4 ;  /* 0x000000ff3e00720c */ /* 0x000fe20003f84140 */
[----:B------:R-:W-:Y:S01]  /*107f0*/  IMAD.IADD R2, R2, 0x1, R122 ;  /* 0x0000000102027824 */ /* 0x000fe200078e027a */
[----:B------:R-:W-:Y:S01]  /*10800*/  FSEL R72, R10, -INF , !P3 ;  /* 0xff8000000a487808 */ /* 0x000fe20005800000 */
[----:B------:R-:W-:Y:S01]  /*10810*/  FMUL R10, R48, c[0x0][0x188] ;  /* 0x00006200300a7a20 */ /* 0x000fe20000400000 */
[C---:B------:R-:W-:Y:S01]  /*10820*/  ISETP.GT.U32.AND.EX P5, PT, R62.reuse, RZ, PT, P5 ;  /* 0x000000ff3e00720c */ /* 0x040fe20003fa4150 */
[----:B------:R-:W-:Y:S01]  /*10830*/  FMUL R55, R59, c[0x0][0x188] ;  /* 0x000062003b377a20 */ /* 0x000fe20000400000 */
[----:B------:R-:W-:Y:S01]  /*10840*/  ISETP.GT.U32.AND.EX P1, PT, R62, RZ, PT, P1 ;  /* 0x000000ff3e00720c */ /* 0x000fe20003f24110 */
[----:B------:R-:W-:Y:S01]  /*10850*/  FMUL R59, R69, c[0x0][0x188] ;  /* 0x00006200453b7a20 */ /* 0x000fe20000400000 */
[----:B------:R-:W-:Y:S01]  /*10860*/  FSEL R65, R71, -INF , !P2 ;  /* 0xff80000047417808 */ /* 0x000fe20005000000 */
[----:B------:R-:W-:Y:S01]  /*10870*/  FMUL R7, R7, c[0x0][0x188] ;  /* 0x0000620007077a20 */ /* 0x000fe20000400000 */
[----:B------:R-:W-:Y:S01]  /*10880*/  FSEL R69, R11, -INF , !P4 ;  /* 0xff8000000b457808 */ /* 0x000fe20006000000 */
[----:B------:R-:W-:Y:S01]  /*10890*/  FMUL R56, R77, c[0x0][0x188] ;  /* 0x000062004d387a20 */ /* 0x000fe20000400000 */
[----:B------:R-:W-:Y:S01]  /*108a0*/  ISETP.GE.U32.AND P2, PT, R61, R95, PT ;  /* 0x0000005f3d00720c */ /* 0x000fe20003f46070 */
[----:B------:R-:W-:Y:S01]  /*108b0*/  FMUL R41, R41, c[0x0][0x188] ;  /* 0x0000620029297a20 */ /* 0x000fe20000400000 */
[----:B------:R-:W-:Y:S01]  /*108c0*/  FSEL R42, R74, -INF , !P5 ;  /* 0xff8000004a2a7808 */ /* 0x000fe20006800000 */
[----:B------:R-:W-:Y:S01]  /*108d0*/  FMUL R79, R79, c[0x0][0x188] ;  /* 0x000062004f4f7a20 */ /* 0x000fe20000400000 */
[----:B------:R-:W-:Y:S01]  /*108e0*/  ISETP.GE.U32.AND P4, PT, R61, R99, PT ;  /* 0x000000633d00720c */ /* 0x000fe20003f86070 */
[----:B------:R-:W-:Y:S01]  /*108f0*/  FMUL R45, R45, c[0x0][0x188] ;  /* 0x000062002d2d7a20 */ /* 0x000fe20000400000 */
[----:B------:R-:W-:Y:S01]  /*10900*/  ISETP.GT.U32.AND P5, PT, R61, R2, PT ;  /* 0x000000023d00720c */ /* 0x000fe20003fa4070 */
[----:B------:R-:W-:Y:S01]  /*10910*/  FMUL R44, R49, c[0x0][0x188] ;  /* 0x00006200312c7a20 */ /* 0x000fe20000400000 */
[C---:B------:R-:W-:Y:S01]  /*10920*/  ISETP.GE.U32.AND P3, PT, R61.reuse, R98, PT ;  /* 0x000000623d00720c */ /* 0x040fe20003f66070 */
[----:B------:R-:W-:Y:S01]  /*10930*/  FMUL R36, R36, c[0x0][0x188] ;  /* 0x0000620024247a20 */ /* 0x000fe20000400000 */
[----:B------:R-:W-:Y:S01]  /*10940*/  FSEL R74, R10, -INF , !P1 ;  /* 0xff8000000a4a7808 */ /* 0x000fe20004800000 */
[----:B------:R-:W-:Y:S01]  /*10950*/  FMUL R38, R38, c[0x0][0x188] ;  /* 0x0000620026267a20 */ /* 0x000fe20000400000 */
[----:B------:R-:W-:Y:S01]  /*10960*/  ISETP.GE.U32.AND P1, PT, R61, R96, PT ;  /* 0x000000603d00720c */ /* 0x000fe20003f26070 */
[----:B------:R-:W-:Y:S01]  /*10970*/  FMUL R11, R50, c[0x0][0x188] ;  /* 0x00006200320b7a20 */ /* 0x000fe20000400000 */
[----:B------:R-:W-:Y:S01]  /*10980*/  ISETP.GE.U32.AND.EX P2, PT, R62, RZ, PT, P2 ;  /* 0x000000ff3e00720c */ /* 0x000fe20003f46120 */
[----:B------:R-:W-:Y:S01]  /*10990*/  FMUL R28, R28, c[0x0][0x188] ;  /* 0x000062001c1c7a20 */ /* 0x000fe20000400000 */
[----:B------:R-:W-:Y:S01]  /*109a0*/  ISETP.GE.U32.AND.EX P4, PT, R62, RZ, PT, P4 ;  /* 0x000000ff3e00720c */ /* 0x000fe20003f86140 */
[----:B------:R-:W-:Y:S01]  /*109b0*/  FMUL R30, R30, c[0x0][0x188] ;  /* 0x000062001e1e7a20 */ /* 0x000fe20000400000 */
[----:B------:R-:W-:Y:S01]  /*109c0*/  ISETP.GT.U32.AND.EX P5, PT, R62, RZ, PT, P5 ;  /* 0x000000ff3e00720c */ /* 0x000fe20003fa4150 */
[----:B------:R-:W-:Y:S01]  /*109d0*/  FMUL R24, R24, c[0x0][0x188] ;  /* 0x0000620018187a20 */ /* 0x000fe20000400000 */
[----:B------:R-:W-:Y:S01]  /*109e0*/  ISETP.GE.U32.AND.EX P3, PT, R62, RZ, PT, P3 ;  /* 0x000000ff3e00720c */ /* 0x000fe20003f66130 */
[----:B------:R-:W-:Y:S01]  /*109f0*/  FMUL R26, R26, c[0x0][0x188] ;  /* 0x000062001a1a7a20 */ /* 0x000fe20000400000 */
[----:B------:R-:W-:Y:S01]  /*10a00*/  ISETP.GE.U32.AND.EX P1, PT, R62, RZ, PT, P1 ;  /* 0x000000ff3e00720c */ /* 0x000fe20003f26110 */
[----:B------:R-:W-:Y:S01]  /*10a10*/  FMUL R20, R20, c[0x0][0x188] ;  /* 0x0000620014147a20 */ /* 0x000fe20000400000 */
[----:B------:R-:W-:Y:S01]  /*10a20*/  FSEL R77, R85, -INF , !P2 ;  /* 0xff800000554d7808 */ /* 0x000fe20005000000 */
[----:B------:R-:W-:Y:S01]  /*10a30*/  FMUL R12, R12, c[0x0][0x188] ;  /* 0x000062000c0c7a20 */ /* 0x000fe20000400000 */
[----:B------:R-:W-:Y:S01]  /*10a40*/  FSEL R67, R59, -INF , !P4 ;  /* 0xff8000003b437808 */ /* 0x000fe20006000000 */
[----:B------:R-:W0:Y:S01]  /*10a50*/  S2R R116, SR_TID.X ;  /* 0x0000000000747919 */ /* 0x000e220000002100 */
[----:B------:R-:W-:-:S02]  /*10a60*/  ISETP.GE.U32.AND P2, PT, R61, R90, PT ;  /* 0x0000005a3d00720c */ /* 0x000fc40003f46070 */
[----:B------:R-:W-:Y:S01]  /*10a70*/  FSEL R46, R11, -INF , !P5 ;  /* 0xff8000000b2e7808 */ /* 0x000fe20006800000 */
[----:B------:R-:W-:Y:S01]  /*10a80*/  IMAD.SHL.U32 R11, R63, 0x100, RZ ;  /* 0x000001003f0b7824 */ /* 0x000fe200078e00ff */
[----:B------:R-:W-:Y:S01]  /*10a90*/  FSEL R59, R55, -INF , !P3 ;  /* 0xff800000373b7808 */ /* 0x000fe20005800000 */
[----:B------:R-:W-:Y:S01]  /*10aa0*/  FMUL R8, R8, c[0x0][0x188] ;  /* 0x0000620008087a20 */ /* 0x000fe20000400000 */
[----:B------:R-:W-:Y:S01]  /*10ab0*/  FSEL R55, R7, -INF , !P1 ;  /* 0xff80000007377808 */ /* 0x000fe20004800000 */
[----:B------:R-:W-:Y:S01]  /*10ac0*/  FMUL R7, R43, c[0x0][0x188] ;  /* 0x000062002b077a20 */ /* 0x000fe20000400000 */
[----:B------:R-:W-:Y:S01]  /*10ad0*/  ISETP.GE.U32.AND.EX P2, PT, R62, RZ, PT, P2 ;  /* 0x000000ff3e00720c */ /* 0x000fe20003f46120 */
[----:B------:R-:W1:Y:S01]  /*10ae0*/  S2R R113, SR_TID.X ;  /* 0x0000000000717919 */ /* 0x000e620000002100 */
[----:B------:R-:W-:Y:S02]  /*10af0*/  LOP3.LUT R10, R87, 0xf, RZ, 0xc0, !PT ;  /* 0x0000000f570a7812 */ /* 0x000fe400078ec0ff */
[----:B------:R-:W-:Y:S01]  /*10b00*/  ISETP.GE.U32.AND P1, PT, R61, R91, PT ;  /* 0x0000005b3d00720c */ /* 0x000fe20003f26070 */
[----:B------:R-:W-:Y:S01]  /*10b10*/  FMUL R35, R35, c[0x0][0x188] ;  /* 0x0000620023237a20 */ /* 0x000fe20000400000 */
[----:B------:R-:W-:Y:S01]  /*10b20*/  LOP3.LUT R11, R11, 0xf00, RZ, 0xe2, !PT ;  /* 0x00000f000b0b7812 */ /* 0x000fe200078ee2ff */
[----:B------:R-:W-:Y:S01]  /*10b30*/  FMUL R27, R27, c[0x0][0x188] ;  /* 0x000062001b1b7a20 */ /* 0x000fe20000400000 */
[----:B------:R-:W-:Y:S01]  /*10b40*/  FSEL R91, R7, -INF , !P2 ;  /* 0xff800000075b7808 */ /* 0x000fe20005000000 */
[----:B------:R-:W-:Y:S01]  /*10b50*/  FMUL R23, R23, c[0x0][0x188] ;  /* 0x0000620017177a20 */ /* 0x000fe20000400000 */
[----:B------:R-:W-:Y:S01]  /*10b60*/  LEA R7, R66, R10, 0x4 ;  /* 0x0000000a42077211 */ /* 0x000fe200078e20ff */
[----:B------:R-:W3:Y:S01]  /*10b70*/  LDL R121, [R1+0x578] ;  /* 0x0005780001797983 */ /* 0x000ee20000100800 */
[----:B------:R-:W-:Y:S01]  /*10b80*/  LOP3.LUT R10, R83, 0xf, RZ, 0xc0, !PT ;  /* 0x0000000f530a7812 */ /* 0x000fe200078ec0ff */
[----:B------:R-:W-:Y:S01]  /*10b90*/  IMAD R11, R64, 0x1000, R11 ;  /* 0x00001000400b7824 */ /* 0x000fe200078e020b */
[----:B------:R-:W-:-:S02]  /*10ba0*/  ISETP.GE.U32.AND P4, PT, R61, R94, PT ;  /* 0x0000005e3d00720c */ /* 0x000fc40003f86070 */
[----:B------:R-:W-:Y:S02]  /*10bb0*/  ISETP.GE.U32.AND P5, PT, R61, R97, PT ;  /* 0x000000613d00720c */ /* 0x000fe40003fa6070 */
[----:B------:R-:W-:Y:S01]  /*10bc0*/  LOP3.LUT R7, R7, 0xff, RZ, 0xc0, !PT ;  /* 0x000000ff07077812 */ /* 0x000fe200078ec0ff */
[----:B------:R-:W-:Y:S01]  /*10bd0*/  IMAD R10, R86, 0x10, R10 ;  /* 0x00000010560a7824 */ /* 0x000fe200078e020a */
[----:B------:R-:W-:Y:S02]  /*10be0*/  SHF.L.U32 R43, R73, 0x8, RZ ;  /* 0x00000008492b7819 */ /* 0x000fe400000006ff */
[C---:B------:R-:W-:Y:S02]  /*10bf0*/  ISETP.GE.U32.AND.EX P4, PT, R62.reuse, RZ, PT, P4 ;  /* 0x000000ff3e00720c */ /* 0x040fe40003f86140 */
[----:B------:R-:W-:Y:S02]  /*10c00*/  ISETP.GE.U32.AND.EX P5, PT, R62, RZ, PT, P5 ;  /* 0x000000ff3e00720c */ /* 0x000fe40003fa6150 */
[----:B------:R-:W-:-:S02]  /*10c10*/  ISETP.GE.U32.AND P3, PT, R61, R93, PT ;  /* 0x0000005d3d00720c */ /* 0x000fc40003f66070 */
[----:B------:R-:W-:Y:S02]  /*10c20*/  IADD3 R11, R11, R7, RZ ;  /* 0x000000070b0b7210 */ /* 0x000fe40007ffe0ff */
[----:B------:R-:W-:Y:S02]  /*10c30*/  LOP3.LUT R43, R43, 0xf00, RZ, 0xe2, !PT ;  /* 0x00000f002b2b7812 */ /* 0x000fe400078ee2ff */
[----:B------:R-:W-:Y:S02]  /*10c40*/  FSEL R81, R81, -INF , !P4 ;  /* 0xff80000051517808 */ /* 0x000fe40006000000 */
[----:B------:R-:W-:Y:S02]  /*10c50*/  FSEL R53, R53, -INF , !P5 ;  /* 0xff80000035357808 */ /* 0x000fe40006800000 */
[----:B------:R-:W-:Y:S02]  /*10c60*/  ISETP.GE.U32.AND.EX P3, PT, R62, RZ, PT, P3 ;  /* 0x000000ff3e00720c */ /* 0x000fe40003f66130 */
[----:B------:R-:W-:-:S02]  /*10c70*/  ISETP.GE.U32.AND P4, PT, R61, R89, PT ;  /* 0x000000593d00720c */ /* 0x000fc40003f86070 */
[----:B------:R-:W-:Y:S02]  /*10c80*/  LOP3.LUT R7, R10, 0xff, RZ, 0xc0, !PT ;  /* 0x000000ff0a077812 */ /* 0x000fe400078ec0ff */
[----:B------:R-:W-:Y:S02]  /*10c90*/  ISETP.GE.U32.AND P5, PT, R61, R92, PT ;  /* 0x0000005c3d00720c */ /* 0x000fe40003fa6070 */
[----:B------:R-:W-:Y:S01]  /*10ca0*/  LOP3.LUT R10, R11, 0xffff, RZ, 0xc0, !PT ;  /* 0x0000ffff0b0a7812 */ /* 0x000fe200078ec0ff */
[----:B------:R-:W-:Y:S01]  /*10cb0*/  IMAD R43, R82, 0x1000, R43 ;  /* 0x00001000522b7824 */ /* 0x000fe200078e022b */
[----:B------:R-:W-:Y:S02]  /*10cc0*/  FSEL R84, R84, -INF , !P3 ;  /* 0xff80000054547808 */ /* 0x000fe40005800000 */
[C---:B------:R-:W-:Y:S02]  /*10cd0*/  ISETP.GE.U32.AND.EX P4, PT, R62.reuse, RZ, PT, P4 ;  /* 0x000000ff3e00720c */ /* 0x040fe40003f86140 */
[----:B------:R-:W-:-:S02]  /*10ce0*/  ISETP.GE.U32.AND.EX P5, PT, R62, RZ, PT, P5 ;  /* 0x000000ff3e00720c */ /* 0x000fc40003fa6150 */
[----:B------:R-:W-:Y:S02]  /*10cf0*/  ISETP.GE.U32.AND P3, PT, R61, R88, PT ;  /* 0x000000583d00720c */ /* 0x000fe40003f66070 */
[----:B------:R-:W-:Y:S01]  /*10d00*/  SHF.R.U32.HI R11, RZ, 0xf, R10 ;  /* 0x0000000fff0b7819 */ /* 0x000fe2000001160a */
[----:B------:R-:W-:Y:S01]  /*10d10*/  IMAD.IADD R7, R43, 0x1, R7 ;  /* 0x000000012b077824 */ /* 0x000fe200078e0207 */
[----:B------:R-:W-:Y:S01]  /*10d20*/  FSEL R41, R41, -INF , !P4 ;  /* 0xff80000029297808 */ /* 0x000fe20006000000 */
[----:B------:R-:W-:Y:S01]  /*10d30*/  FMUL R43, R47, c[0x0][0x188] ;  /* 0x000062002f2b7a20 */ /* 0x000fe20000400000 */
[----:B------:R-:W-:Y:S02]  /*10d40*/  FSEL R85, R79, -INF , !P5 ;  /* 0xff8000004f557808 */ /* 0x000fe40006800000 */
[----:B------:R-:W-:Y:S02]  /*10d50*/  ISETP.GE.U32.AND.EX P3, PT, R62, RZ, PT, P3 ;  /* 0x000000ff3e00720c */ /* 0x000fe40003f66130 */
[----:B------:R-:W-:-:S02]  /*10d60*/  LOP3.LUT P4, RZ, R11, 0x1, RZ, 0xc0, !PT ;  /* 0x000000010bff7812 */ /* 0x000fc4000788c0ff */
[----:B------:R-:W-:Y:S02]  /*10d70*/  ISETP.GE.U32.AND P5, PT, R61, R3, PT ;  /* 0x000000033d00720c */ /* 0x000fe40003fa6070 */
[----:B------:R-:W-:Y:S02]  /*10d80*/  SHF.R.U32.HI R11, RZ, 0xe, R10 ;  /* 0x0000000eff0b7819 */ /* 0x000fe4000001160a */
[----:B------:R-:W-:Y:S02]  /*10d90*/  FSEL R43, R43, -INF , !P3 ;  /* 0xff8000002b2b7808 */ /* 0x000fe40005800000 */
[----:B------:R-:W-:Y:S02]  /*10da0*/  ISETP.GE.U32.AND P2, PT, R61, R0, PT ;  /* 0x000000003d00720c */ /* 0x000fe40003f46070 */
[----:B------:R-:W-:Y:S01]  /*10db0*/  ISETP.GE.U32.AND.EX P5, PT, R62, RZ, PT, P5 ;  /* 0x000000ff3e00720c */ /* 0x000fe20003fa6150 */
[----:B------:R-:W4:Y:S01]  /*10dc0*/  LDL R0, [R1+0x5b0] ;  /* 0x0005b00001007983 */ /* 0x000f220000100800 */
[----:B------:R-:W-:-:S02]  /*10dd0*/  LOP3.LUT P3, RZ, R11, 0x1, RZ, 0xc0, !PT ;  /* 0x000000010bff7812 */ /* 0x000fc4000786c0ff */
[C---:B------:R-:W-:Y:S01]  /*10de0*/  ISETP.GE.U32.AND.EX P1, PT, R62.reuse, RZ, PT, P1 ;  /* 0x000000ff3e00720c */ /* 0x040fe20003f26110 */
[----:B------:R-:W2:Y:S01]  /*10df0*/  LDL.LU R110, [R1] ;  /* 0x00000000016e7983 */ /* 0x000ea20000300800 */
[----:B------:R-:W-:Y:S02]  /*10e00*/  SHF.R.U32.HI R11, RZ, 0xd, R10 ;  /* 0x0000000dff0b7819 */ /* 0x000fe4000001160a */
[----:B------:R-:W-:Y:S02]  /*10e10*/  ISETP.GE.U32.AND.EX P2, PT, R62, RZ, PT, P2 ;  /* 0x000000ff3e00720c */ /* 0x000fe40003f46120 */
[----:B------:R-:W-:Y:S02]  /*10e20*/  FSEL R47, R45, -INF , !P5 ;  /* 0xff8000002d2f7808 */ /* 0x000fe40006800000 */
[----:B------:R-:W-:Y:S02]  /*10e30*/  FSEL R89, R56, -INF , !P1 ;  /* 0xff80000038597808 */ /* 0x000fe40004800000 */
[----:B------:R-:W-:-:S02]  /*10e40*/  LOP3.LUT P5, RZ, R11, 0x1, RZ, 0xc0, !PT ;  /* 0x000000010bff7812 */ /* 0x000fc400078ac0ff */
[----:B------:R-:W-:Y:S02]  /*10e50*/  ISETP.GE.U32.AND P1, PT, R61, R2, PT ;  /* 0x000000023d00720c */ /* 0x000fe40003f26070 */
[--C-:B------:R-:W-:Y:S02]  /*10e60*/  SHF.R.U32.HI R11, RZ, 0xc, R10.reuse ;  /* 0x0000000cff0b7819 */ /* 0x100fe4000001160a */
[----:B------:R-:W-:Y:S01]  /*10e70*/  FSEL R86, R44, -INF , !P2 ;  /* 0xff8000002c567808 */ /* 0x000fe20005000000 */
[----:B------:R-:W-:Y:S01]  /*10e80*/  FMUL R44, R51, c[0x0][0x188] ;  /* 0x00006200332c7a20 */ /* 0x000fe20000400000 */
[----:B------:R-:W-:Y:S02]  /*10e90*/  ISETP.GE.U32.AND.EX P1, PT, R62, RZ, PT, P1 ;  /* 0x000000ff3e00720c */ /* 0x000fe40003f26110 */
[----:B------:R-:W-:Y:S02]  /*10ea0*/  LOP3.LUT P2, RZ, R11, 0x1, RZ, 0xc0, !PT ;  /* 0x000000010bff7812 */ /* 0x000fe4000784c0ff */
[----:B------:R-:W-:-:S02]  /*10eb0*/  SHF.R.U32.HI R11, RZ, 0xb, R10 ;  /* 0x0000000bff0b7819 */ /* 0x000fc4000001160a */
[----:B------:R-:W-:Y:S02]  /*10ec0*/  FSEL R79, R44, -INF , !P1 ;  /* 0xff8000002c4f7808 */ /* 0x000fe40004800000 */
[----:B------:R-:W-:Y:S02]  /*10ed0*/  LOP3.LUT P1, RZ, R11, 0x1, RZ, 0xc0, !PT ;  /* 0x000000010bff7812 */ /* 0x000fe4000782c0ff */
[--C-:B------:R-:W-:Y:S02]  /*10ee0*/  SHF.R.U32.HI R11, RZ, 0xa, R10.reuse ;  /* 0x0000000aff0b7819 */ /* 0x100fe4000001160a */
[----:B------:R-:W-:Y:S02]  /*10ef0*/  FSEL R64, R36, -INF , !P4 ;  /* 0xff80000024407808 */ /* 0x000fe40006000000 */
[----:B------:R-:W-:Y:S02]  /*10f00*/  LOP3.LUT P4, RZ, R11, 0x1, RZ, 0xc0, !PT ;  /* 0x000000010bff7812 */ /* 0x000fe4000788c0ff */
[----:B------:R-:W-:-:S02]  /*10f10*/  SHF.R.U32.HI R11, RZ, 0x9, R10 ;  /* 0x00000009ff0b7819 */ /* 0x000fc4000001160a */
[----:B------:R-:W-:Y:S02]  /*10f20*/  FSEL R63, R38, -INF , !P3 ;  /* 0xff800000263f7808 */ /* 0x000fe40005800000 */
[----:B------:R-:W-:Y:S02]  /*10f30*/  LOP3.LUT P3, RZ, R11, 0x1, RZ, 0xc0, !PT ;  /* 0x000000010bff7812 */ /* 0x000fe4000786c0ff */
[--C-:B------:R-:W-:Y:S02]  /*10f40*/  SHF.R.U32.HI R11, RZ, 0x8, R10.reuse ;  /* 0x00000008ff0b7819 */ /* 0x100fe4000001160a */
[----:B------:R-:W-:Y:S02]  /*10f50*/  FSEL R62, R28, -INF , !P5 ;  /* 0xff8000001c3e7808 */ /* 0x000fe40006800000 */
[----:B------:R-:W-:Y:S02]  /*10f60*/  LOP3.LUT P5, RZ, R11, 0x1, RZ, 0xc0, !PT ;  /* 0x000000010bff7812 */ /* 0x000fe400078ac0ff */
[----:B------:R-:W-:Y:S01]  /*10f70*/  SHF.R.U32.HI R11, RZ, 0x7, R10 ;  /* 0x00000007ff0b7819 */ /* 0x000fe2000001160a */
[----:B------:R-:W-:Y:S01]  /*10f80*/  FMUL R28, R32, c[0x0][0x188] ;  /* 0x00006200201c7a20 */ /* 0x000fe20000400000 */
[----:B------:R-:W-:-:S02]  /*10f90*/  FSEL R61, R30, -INF , !P2 ;  /* 0xff8000001e3d7808 */ /* 0x000fc40005000000 */
[----:B------:R-:W-:Y:S02]  /*10fa0*/  LOP3.LUT P2, RZ, R11, 0x1, RZ, 0xc0, !PT ;  /* 0x000000010bff7812 */ /* 0x000fe4000784c0ff */
[--C-:B------:R-:W-:Y:S02]  /*10fb0*/  SHF.R.U32.HI R11, RZ, 0x6, R10.reuse ;  /* 0x00000006ff0b7819 */ /* 0x100fe4000001160a */
[----:B------:R-:W-:Y:S01]  /*10fc0*/  FSEL R56, R28, -INF , !P1 ;  /* 0xff8000001c387808 */ /* 0x000fe20004800000 */
[----:B------:R-:W-:Y:S01]  /*10fd0*/  FMUL R28, R34, c[0x0][0x188] ;  /* 0x00006200221c7a20 */ /* 0x000fe20000400000 */
[----:B------:R-:W-:Y:S02]  /*10fe0*/  LOP3.LUT P1, RZ, R11, 0x1, RZ, 0xc0, !PT ;  /* 0x000000010bff7812 */ /* 0x000fe4000782c0ff */
[----:B------:R-:W-:Y:S02]  /*10ff0*/  SHF.R.U32.HI R11, RZ, 0x5, R10 ;  /* 0x00000005ff0b7819 */ /* 0x000fe4000001160a */
[----:B------:R-:W-:-:S02]  /*11000*/  FSEL R51, R28, -INF , !P4 ;  /* 0xff8000001c337808 */ /* 0x000fc40006000000 */
[----:B------:R-:W-:Y:S02]  /*11010*/  LOP3.LUT P4, RZ, R11, 0x1, RZ, 0xc0, !PT ;  /* 0x000000010bff7812 */ /* 0x000fe4000788c0ff */
[--C-:B------:R-:W-:Y:S02]  /*11020*/  SHF.R.U32.HI R11, RZ, 0x4, R10.reuse ;  /* 0x00000004ff0b7819 */ /* 0x100fe4000001160a */
[----:B------:R-:W-:Y:S02]  /*11030*/  FSEL R50, R24, -INF , !P3 ;  /* 0xff80000018327808 */ /* 0x000fe40005800000 */
[----:B------:R-:W-:Y:S02]  /*11040*/  LOP3.LUT P3, RZ, R11, 0x1, RZ, 0xc0, !PT ;  /* 0x000000010bff7812 */ /* 0x000fe4000786c0ff */
[----:B------:R-:W-:Y:S02]  /*11050*/  SHF.R.U32.HI R11, RZ, 0x3, R10 ;  /* 0x00000003ff0b7819 */ /* 0x000fe4000001160a */
[----:B------:R-:W-:-:S02]  /*11060*/  FSEL R48, R26, -INF , !P5 ;  /* 0xff8000001a307808 */ /* 0x000fc40006800000 */
[----:B------:R-:W-:Y:S02]  /*11070*/  LOP3.LUT P5, RZ, R11, 0x1, RZ, 0xc0, !PT ;  /* 0x000000010bff7812 */ /* 0x000fe400078ac0ff */
[--C-:B------:R-:W-:Y:S02]  /*11080*/  SHF.R.U32.HI R11, RZ, 0x2, R10.reuse ;  /* 0x00000002ff0b7819 */ /* 0x100fe4000001160a */
[----:B------:R-:W-:Y:S02]  /*11090*/  FSEL R45, R20, -INF , !P2 ;  /* 0xff800000142d7808 */ /* 0x000fe40005000000 */
[----:B------:R-:W-:Y:S01]  /*110a0*/  LOP3.LUT P2, RZ, R11, 0x1, RZ, 0xc0, !PT ;  /* 0x000000010bff7812 */ /* 0x000fe2000784c0ff */
[----:B------:R-:W-:Y:S01]  /*110b0*/  FMUL R11, R22, c[0x0][0x188] ;  /* 0x00006200160b7a20 */ /* 0x000fe20000400000 */
[----:B------:R-:W-:Y:S02]  /*110c0*/  SHF.R.U32.HI R10, RZ, 0x1, R10 ;  /* 0x00000001ff0a7819 */ /* 0x000fe4000001160a */
[----:B------:R-:W-:-:S02]  /*110d0*/  LOP3.LUT R7, R7, 0xffff, RZ, 0xc0, !PT ;  /* 0x0000ffff07077812 */ /* 0x000fc400078ec0ff */
[----:B------:R-:W-:Y:S02]  /*110e0*/  FSEL R22, R11, -INF , !P1 ;  /* 0xff8000000b167808 */ /* 0x000fe40004800000 */
[----:B------:R-:W-:Y:S02]  /*110f0*/  LOP3.LUT P1, RZ, R10, 0x1, RZ, 0xc0, !PT ;  /* 0x000000010aff7812 */ /* 0x000fe4000782c0ff */
[--C-:B------:R-:W-:Y:S01]  /*11100*/  SHF.R.U32.HI R10, RZ, 0xf, R7.reuse ;  /* 0x0000000fff0a7819 */ /* 0x100fe20000011607 */
[----:B------:R-:W-:Y:S01]  /*11110*/  FMUL R11, R14, c[0x0][0x188] ;  /* 0x000062000e0b7a20 */ /* 0x000fe20000400000 */
[----:B------:R-:W-:Y:S02]  /*11120*/  FSEL R20, R12, -INF , !P4 ;  /* 0xff8000000c147808 */ /* 0x000fe40006000000 */
[----:B------:R-:W-:Y:S02]  /*11130*/  LOP3.LUT P4, RZ, R10, 0x1, RZ, 0xc0, !PT ;  /* 0x000000010aff7812 */ /* 0x000fe4000788c0ff */
[----:B------:R-:W-:Y:S01]  /*11140*/  SHF.R.U32.HI R10, RZ, 0xe, R7 ;  /* 0x0000000eff0a7819 */ /* 0x000fe20000011607 */
[----:B------:R-:W-:Y:S01]  /*11150*/  FMUL R14, R16, c[0x0][0x188] ;  /* 0x00006200100e7a20 */ /* 0x000fe20000400000 */
[----:B------:R-:W-:-:S02]  /*11160*/  FSEL R16, R11, -INF , !P3 ;  /* 0xff8000000b107808 */ /* 0x000fc40005800000 */
[----:B------:R-:W-:Y:S01]  /*11170*/  LOP3.LUT P3, RZ, R10, 0x1, RZ, 0xc0, !PT ;  /* 0x000000010aff7812 */ /* 0x000fe2000786c0ff */
[----:B------:R-:W-:Y:S01]  /*11180*/  FMUL R12, R37, c[0x0][0x188] ;  /* 0x00006200250c7a20 */ /* 0x000fe20000400000 */
[----:B------:R-:W-:Y:S01]  /*11190*/  SHF.R.U32.HI R10, RZ, 0xd, R7 ;  /* 0x0000000dff0a7819 */ /* 0x000fe20000011607 */
[----:B------:R-:W-:Y:S01]  /*111a0*/  FMUL R11, R18, c[0x0][0x188] ;  /* 0x00006200120b7a20 */ /* 0x000fe20000400000 */
[----:B------:R-:W-:Y:S02]  /*111b0*/  FSEL R14, R14, -INF , !P5 ;  /* 0xff8000000e0e7808 */ /* 0x000fe40006800000 */
[----:B------:R-:W-:Y:S02]  /*111c0*/  FMNMX R30, R74, R86, !PT ;  /* 0x000000564a1e7209 */ /* 0x000fe40007800000 */
[----:B------:R-:W-:Y:S02]  /*111d0*/  LOP3.LUT P5, RZ, R10, 0x1, RZ, 0xc0, !PT ;  /* 0x000000010aff7812 */ /* 0x000fe400078ac0ff */
[----:B------:R-:W-:-:S02]  /*111e0*/  FMNMX R24, R46, R79, !PT ;  /* 0x0000004f2e187209 */ /* 0x000fc40007800000 */
[--C-:B------:R-:W-:Y:S02]  /*111f0*/  SHF.R.U32.HI R10, RZ, 0xc, R7.reuse ;  /* 0x0000000cff0a7819 */ /* 0x100fe40000011607 */
[----:B------:R-:W-:Y:S01]  /*11200*/  FSEL R83, R12, -INF , P4 ;  /* 0xff8000000c537808 */ /* 0x000fe20002000000 */
[----:B------:R-:W-:Y:S01]  /*11210*/  FMUL R12, R29, c[0x0][0x188] ;  /* 0x000062001d0c7a20 */ /* 0x000fe20000400000 */
[----:B------:R-:W-:Y:S01]  /*11220*/  FSEL R11, R11, -INF , !P2 ;  /* 0xff8000000b0b7808 */ /* 0x000fe20005000000 */
[----:B------:R-:W1:Y:S01]  /*11230*/  SHFL.BFLY PT, R29, R30, 0x2, 0x1f ;  /* 0x0c401f001e1d7f89 */ /* 0x000e6200000e0000 */
[----:B------:R-:W-:Y:S02]  /*11240*/  LOP3.LUT P2, RZ, R10, 0x1, RZ, 0xc0, !PT ;  /* 0x000000010aff7812 */ /* 0x000fe4000784c0ff */
[----:B------:R-:W-:Y:S01]  /*11250*/  SHF.R.U32.HI R10, RZ, 0xb, R7 ;  /* 0x0000000bff0a7819 */ /* 0x000fe20000011607 */
[----:B------:R-:W1:Y:S01]  /*11260*/  SHFL.BFLY PT, R28, R24, 0x2, 0x1f ;  /* 0x0c401f00181c7f89 */ /* 0x000e6200000e0000 */
[----:B------:R-:W-:Y:S01]  /*11270*/  FSEL R78, R12, -INF , P5 ;  /* 0xff8000000c4e7808 */ /* 0x000fe20002800000 */
[----:B------:R-:W-:Y:S01]  /*11280*/  FMUL R12, R33, c[0x0][0x188] ;  /* 0x00006200210c7a20 */ /* 0x000fe20000400000 */
[----:B------:R-:W-:-:S02]  /*11290*/  FSEL R8, R8, -INF , !P1 ;  /* 0xff80000008087808 */ /* 0x000fc40004800000 */
[----:B------:R-:W-:-:S04]  /*112a0*/  LOP3.LUT P1, RZ, R10, 0x1, RZ, 0xc0, !PT ;  /* 0x000000010aff7812 */ /* 0x000fc8000782c0ff */
[----:B------:R-:W-:Y:S02]  /*112b0*/  FSEL R71, R12, -INF , P1 ;  /* 0xff8000000c477808 */ /* 0x000fe40000800000 */
[----:B------:R-:W-:Y:S02]  /*112c0*/  FMNMX R12, R72, R47, !PT ;  /* 0x0000002f480c7209 */ /* 0x000fe40007800000 */
[----:B0-----:R-:W-:Y:S01]  /*112d0*/  LOP3.LUT R116, R116, 0x1c, RZ, 0xc0, !PT ;  /* 0x0000001c74747812 */ /* 0x001fe200078ec0ff */
[----:B------:R-:W-:Y:S02]  /*112e0*/  FMUL R18, R39, c[0x0][0x188] ;  /* 0x0000620027127a20 */ /* 0x000fe40000400000 */
[----:B------:R-:W0:Y:S01]  /*112f0*/  SHFL.BFLY PT, R26, R12, 0x2, 0x1f ;  /* 0x0c401f000c1a7f89 */ /* 0x000e2200000e0000 */
[----:B------:R-:W-:Y:S01]  /*11300*/  SHF.R.U32.HI R10, RZ, 0xa, R7 ;  /* 0x0000000aff0a7819 */ /* 0x000fe20000011607 */
[C---:B------:R-:W-:Y:S01]  /*11310*/  IMAD.SHL.U32 R123, R116.reuse, 0x2, RZ ;  /* 0x00000002747b7824 */ /* 0x040fe200078e00ff */
[----:B------:R-:W-:-:S02]  /*11320*/  LEA.HI R122, R116, 0x8, RZ, 0x1e ;  /* 0x00000008747a7811 */ /* 0x000fc400078ff0ff */
[----:B------:R-:W0:Y:S01]  /*11330*/  S2R R116, SR_TID.X ;  /* 0x0000000000747919 */ /* 0x000e220000002100 */
[----:B------:R-:W-:Y:S01]  /*11340*/  FSEL R82, R18, -INF , P3 ;  /* 0xff80000012527808 */ /* 0x000fe20001800000 */
[----:B------:R-:W-:Y:S01]  /*11350*/  FMUL R18, R31, c[0x0][0x188] ;  /* 0x000062001f127a20 */ /* 0x000fe20000400000 */
[----:B------:R-:W-:Y:S02]  /*11360*/  LOP3.LUT P4, RZ, R10, 0x1, RZ, 0xc0, !PT ;  /* 0x000000010aff7812 */ /* 0x000fe4000788c0ff */
[--C-:B------:R-:W-:Y:S02]  /*11370*/  SHF.R.U32.HI R31, RZ, 0x5, R7.reuse ;  /* 0x00000005ff1f7819 */ /* 0x100fe40000011607 */
[----:B-1----:R-:W-:Y:S02]  /*11380*/  FMNMX R34, R30, R29, !PT ;  /* 0x0000001d1e227209 */ /* 0x002fe40007800000 */
[----:B------:R-:W-:Y:S02]  /*11390*/  SHF.R.U32.HI R10, RZ, 0x9, R7 ;  /* 0x00000009ff0a7819 */ /* 0x000fe40000011607 */
[----:B------:R-:W-:-:S02]  /*113a0*/  FMNMX R36, R24, R28, !PT ;  /* 0x0000001c18247209 */ /* 0x000fc40007800000 */
[----:B------:R-:W-:Y:S02]  /*113b0*/  FSEL R70, R35, -INF , P4 ;  /* 0xff80000023467808 */ /* 0x000fe40002000000 */
[----:B------:R-:W-:Y:S02]  /*113c0*/  SHF.R.U32.HI R100, RZ, 0x3, R113 ;  /* 0x00000003ff647819 */ /* 0x000fe40000011671 */
[----:B------:R-:W-:Y:S01]  /*113d0*/  LOP3.LUT P4, RZ, R31, 0x1, RZ, 0xc0, !PT ;  /* 0x000000011fff7812 */ /* 0x000fe2000788c0ff */
[----:B------:R-:W-:Y:S01]  /*113e0*/  FMUL R31, R25, c[0x0][0x188] ;  /* 0x00006200191f7a20 */ /* 0x000fe20000400000 */
[----:B------:R-:W-:Y:S01]  /*113f0*/  LOP3.LUT P3, RZ, R10, 0x1, RZ, 0xc0, !PT ;  /* 0x000000010aff7812 */ /* 0x000fe2000786c0ff */
[----:B------:R-:W1:Y:S01]  /*11400*/  SHFL.BFLY PT, R35, R34, 0x1, 0x1f ;  /* 0x0c201f0022237f89 */ /* 0x000e6200000e0000 */
[--C-:B------:R-:W-:Y:S02]  /*11410*/  SHF.R.U32.HI R10, RZ, 0x8, R7.reuse ;  /* 0x00000008ff0a7819 */ /* 0x100fe40000011607 */
[----:B------:R-:W-:Y:S01]  /*11420*/  SHF.R.U32.HI R25, RZ, 0x4, R7 ;  /* 0x00000004ff197819 */ /* 0x000fe20000011607 */
[----:B------:R-:W1:Y:S01]  /*11430*/  SHFL.BFLY PT, R39, R36, 0x1, 0x1f ;  /* 0x0c201f0024277f89 */ /* 0x000e6200000e0000 */
[----:B------:R-:W-:-:S02]  /*11440*/  LOP3.LUT R100, R100, 0x4, RZ, 0xc0, !PT ;  /* 0x0000000464647812 */ /* 0x000fc400078ec0ff */
[----:B------:R-:W-:Y:S01]  /*11450*/  FSEL R66, R31, -INF , P3 ;  /* 0xff8000001f427808 */ /* 0x000fe20001800000 */
[----:B------:R-:W-:Y:S01]  /*11460*/  IMAD.SHL.U32 R3, R122, 0x8, RZ ;  /* 0x000000087a037824 */ /* 0x000fe200078e00ff */
[----:B------:R-:W-:Y:S02]  /*11470*/  LOP3.LUT P5, RZ, R10, 0x1, RZ, 0xc0, !PT ;  /* 0x000000010aff7812 */ /* 0x000fe400078ac0ff */
[----:B------:R-:W-:Y:S02]  /*11480*/  LOP3.LUT P3, RZ, R25, 0x1, RZ, 0xc0, !PT ;  /* 0x0000000119ff7812 */ /* 0x000fe4000786c0ff */
[----:B------:R-:W-:Y:S01]  /*11490*/  IADD3 R100, R123, R100, RZ ;  /* 0x000000647b647210 */ /* 0x000fe20007ffe0ff */
[----:B------:R-:W1:Y:S01]  /*114a0*/  S2R R122, SR_TID.X ;  /* 0x00000000007a7919 */ /* 0x000e620000002100 */
[----:B------:R-:W-:-:S03]  /*114b0*/  SHF.R.U32.HI R25, RZ, 0x3, R7 ;  /* 0x00000003ff197819 */ /* 0x000fc60000011607 */
[----:B------:R-:W1:Y:S01]  /*114c0*/  S2R R123, SR_TID.X ;  /* 0x00000000007b7919 */ /* 0x000e620000002100 */
[----:B------:R-:W-:Y:S02]  /*114d0*/  FSEL R49, R27, -INF , P5 ;  /* 0xff8000001b317808 */ /* 0x000fe40002800000 */
[----:B------:R-:W-:Y:S02]  /*114e0*/  LOP3.LUT P5, RZ, R25, 0x1, RZ, 0xc0, !PT ;  /* 0x0000000119ff7812 */ /* 0x000fe400078ac0ff */
[----:B0-----:R-:W-:Y:S02]  /*114f0*/  FMNMX R25, R12, R26, !PT ;  /* 0x0000001a0c197209 */ /* 0x001fe40007800000 */
[----:B------:R-:W-:Y:S02]  /*11500*/  SHF.R.U32.HI R2, RZ, 0x3, R116 ;  /* 0x00000003ff027819 */ /* 0x000fe40000011674 */
[----:B------:R-:W-:Y:S01]  /*11510*/  LOP3.LUT R116, R116, 0x1c, RZ, 0xc0, !PT ;  /* 0x0000001c74747812 */ /* 0x000fe200078ec0ff */
[----:B------:R-:W0:Y:S01]  /*11520*/  SHFL.BFLY PT, R27, R25, 0x1, 0x1f ;  /* 0x0c201f00191b7f89 */ /* 0x000e2200000e0000 */
[----:B------:R-:W-:-:S02]  /*11530*/  LOP3.LUT R2, R2, 0x4, RZ, 0xc0, !PT ;  /* 0x0000000402027812 */ /* 0x000fc400078ec0ff */
[----:B------:R-:W-:Y:S02]  /*11540*/  LEA.HI R124, R116, 0x10, RZ, 0x1e ;  /* 0x00000010747c7811 */ /* 0x000fe400078ff0ff */
[----:B------:R-:W0:Y:S01]  /*11550*/  S2R R116, SR_TID.X ;  /* 0x0000000000747919 */ /* 0x000e220000002100 */
[----:B-1----:R-:W-:-:S03]  /*11560*/  FMNMX R35, R34, R35, !PT ;  /* 0x0000002322237209 */ /* 0x002fc60007800000 */
[----:B------:R-:W-:Y:S01]  /*11570*/  BAR.SYNC.DEFER_BLOCKING 0x0 ;  /* 0x0000000000007b1d */ /* 0x000fe20000010000 */
[----:B------:R-:W-:Y:S01]  /*11580*/  SHF.R.U32.HI R10, RZ, 0x7, R7 ;  /* 0x00000007ff0a7819 */ /* 0x000fe20000011607 */
[----:B------:R-:W-:Y:S01]  /*11590*/  IMAD.IADD R2, R2, 0x1, R3 ;  /* 0x0000000102027824 */ /* 0x000fe200078e0203 */
[----:B------:R-:W-:Y:S02]  /*115a0*/  FMNMX R34, R36, R39, !PT ;  /* 0x0000002724227209 */ /* 0x000fe40007800000 */
[----:B------:R-:W-:Y:S02]  /*115b0*/  FSEL R73, R18, -INF , P2 ;  /* 0xff80000012497808 */ /* 0x000fe40001000000 */
[----:B------:R-:W-:Y:S02]  /*115c0*/  LOP3.LUT P2, RZ, R10, 0x1, RZ, 0xc0, !PT ;  /* 0x000000010aff7812 */ /* 0x000fe4000784c0ff */
[----:B------:R-:W-:Y:S02]  /*115d0*/  SHF.R.U32.HI R10, RZ, 0x6, R7 ;  /* 0x00000006ff0a7819 */ /* 0x000fe40000011607 */
[----:B------:R-:W-:-:S02]  /*115e0*/  LOP3.LUT R123, R123, 0x1c, RZ, 0xc0, !PT ;  /* 0x0000001c7b7b7812 */ /* 0x000fc400078ec0ff */
[----:B------:R-:W-:Y:S02]  /*115f0*/  SHF.L.U32 R3, R124, 0x3, RZ ;  /* 0x000000037c037819 */ /* 0x000fe400000006ff */
[----:B------:R-:W-:Y:S02]  /*11600*/  LOP3.LUT P1, RZ, R10, 0x1, RZ, 0xc0, !PT ;  /* 0x000000010aff7812 */ /* 0x000fe4000782c0ff */
[--C-:B------:R-:W-:Y:S02]  /*11610*/  SHF.R.U32.HI R87, RZ, 0x2, R7.reuse ;  /* 0x00000002ff577819 */ /* 0x100fe40000011607 */
[----:B------:R-:W-:Y:S01]  /*11620*/  LEA.HI R124, R123, 0x30, RZ, 0x1e ;  /* 0x000000307b7c7811 */ /* 0x000fe200078ff0ff */
[----:B------:R-:W-:Y:S04]  /*11630*/  @P0 STS [R100+0x40000], R35 ;  /* 0x0400002364000388 */ /* 0x000fe80000000800 */
[----:B------:R1:W-:Y:S01]  /*11640*/  @P0 STS [R2+0x40000], R34 ;  /* 0x0400002202000388 */ /* 0x0003e20000000800 */
[----:B------:R-:W-:-:S02]  /*11650*/  SHF.R.U32.HI R7, RZ, 0x1, R7 ;  /* 0x00000001ff077819 */ /* 0x000fc40000011607 */
[----:B------:R-:W-:Y:S02]  /*11660*/  LOP3.LUT R123, R122, 0x1c, RZ, 0xc0, !PT ;  /* 0x0000001c7a7b7812 */ /* 0x000fe400078ec0ff */
[----:B-1----:R-:W-:-:S04]  /*11670*/  SHF.R.U32.HI R2, RZ, 0x3, R122 ;  /* 0x00000003ff027819 */ /* 0x002fc8000001167a */
[----:B------:R-:W-:Y:S02]  /*11680*/  LOP3.LUT R2, R2, 0x4, RZ, 0xc0, !PT ;  /* 0x0000000402027812 */ /* 0x000fe400078ec0ff */
[----:B------:R-:W-:Y:S02]  /*11690*/  FSEL R23, R23, -INF , P1 ;  /* 0xff80000017177808 */ /* 0x000fe40000800000 */
[----:B------:R-:W-:Y:S01]  /*116a0*/  LOP3.LUT P1, RZ, R7, 0x1, RZ, 0xc0, !PT ;  /* 0x0000000107ff7812 */ /* 0x000fe2000782c0ff */
[----:B------:R-:W-:Y:S01]  /*116b0*/  IMAD.IADD R2, R2, 0x1, R3 ;  /* 0x0000000102027824 */ /* 0x000fe200078e0203 */
[----:B------:R-:W-:Y:S02]  /*116c0*/  LEA.HI R123, R123, 0x28, RZ, 0x1e ;  /* 0x000000287b7b7811 */ /* 0x000fe400078ff0ff */
[----:B0-----:R-:W-:Y:S02]  /*116d0*/  FMNMX R7, R25, R27, !PT ;  /* 0x0000001b19077209 */ /* 0x001fe40007800000 */
[----:B------:R-:W-:-:S02]  /*116e0*/  LOP3.LUT R122, R122, 0x1c, RZ, 0xc0, !PT ;  /* 0x0000001c7a7a7812 */ /* 0x000fc400078ec0ff */
[----:B------:R-:W-:Y:S01]  /*116f0*/  SHF.L.U32 R95, R123, 0x3, RZ ;  /* 0x000000037b5f7819 */ /* 0x000fe200000006ff */
[----:B------:R0:W-:Y:S01]  /*11700*/  @P0 STS [R2+0x40000], R7 ;  /* 0x0400000702000388 */ /* 0x0001e20000000800 */
[C---:B------:R-:W-:Y:S02]  /*11710*/  LEA.HI R123, R122.reuse, 0x20, RZ, 0x1e ;  /* 0x000000207a7b7811 */ /* 0x040fe400078ff0ff */
[----:B------:R-:W-:Y:S02]  /*11720*/  LEA.HI R122, R122, 0x18, RZ, 0x1e ;  /* 0x000000187a7a7811 */ /* 0x000fe400078ff0ff */
[--C-:B------:R-:W-:Y:S02]  /*11730*/  SHF.R.U32.HI R94, RZ, 0x3, R116.reuse ;  /* 0x00000003ff5e7819 */ /* 0x100fe40000011674 */
[--C-:B------:R-:W-:Y:S02]  /*11740*/  SHF.R.U32.HI R96, RZ, 0x3, R116.reuse ;  /* 0x00000003ff607819 */ /* 0x100fe40000011674 */
[----:B------:R-:W-:-:S02]  /*11750*/  SHF.R.U32.HI R98, RZ, 0x3, R116 ;  /* 0x00000003ff627819 */ /* 0x000fc40000011674 */
[----:B0-----:R-:W-:Y:S02]  /*11760*/  SHF.R.U32.HI R2, RZ, 0x3, R116 ;  /* 0x00000003ff027819 */ /* 0x001fe40000011674 */
[----:B------:R-:W-:Y:S01]  /*11770*/  LOP3.LUT R116, R116, 0x1c, RZ, 0xc0, !PT ;  /* 0x0000001c74747812 */ /* 0x000fe200078ec0ff */
[----:B------:R-:W-:-:S03]  /*11780*/  IMAD.SHL.U32 R99, R122, 0x8, RZ ;  /* 0x000000087a637824 */ /* 0x000fc600078e00ff */
[C---:B------:R-:W-:Y:S02]  /*11790*/  LEA.HI R122, R116.reuse, 0x48, RZ, 0x1e ;  /* 0x00000048747a7811 */ /* 0x040fe400078ff0ff */
[----:B------:R-:W-:Y:S02]  /*117a0*/  LEA.HI R116, R116, 0x40, RZ, 0x1e ;  /* 0x0000004074747811 */ /* 0x000fe400078ff0ff */
[----:B------:R-:W-:-:S03]  /*117b0*/  SHF.R.U32.HI R105, RZ, 0x3, R113 ;  /* 0x00000003ff697819 */ /* 0x000fc60000011671 */
[----:B------:R-:W-:Y:S01]  /*117c0*/  IMAD.SHL.U32 R106, R116, 0x8, RZ ;  /* 0x00000008746a7824 */ /* 0x000fe200078e00ff */
[----:B------:R-:W-:-:S04]  /*117d0*/  LOP3.LUT R105, R105, 0x4, RZ, 0xc0, !PT ;  /* 0x0000000469697812 */ /* 0x000fc800078ec0ff */
[----:B------:R-:W-:Y:S02]  /*117e0*/  IADD3 R105, R105, R106, RZ ;  /* 0x0000006a69697210 */ /* 0x000fe40007ffe0ff */
[----:B------:R-:W2:Y:S01]  /*117f0*/  LDL R106, [R1+0x5c8] ;  /* 0x0005c800016a7983 */ /* 0x000ea20000100800 */
[----:B------:R-:W-:-:S05]  /*11800*/  FMNMX R10, R69, R43, !PT ;  /* 0x0000002b450a7209 */ /* 0x000fca0007800000 */
[----:B------:R-:W0:Y:S01]  /*11810*/  SHFL.BFLY PT, R18, R10, 0x2, 0x1f ;  /* 0x0c401f000a127f89 */ /* 0x000e2200000e0000 */
[----:B------:R-:W-:Y:S02]  /*11820*/  FMNMX R37, R6, R41, !PT ;  /* 0x0000002906257209 */ /* 0x000fe40007800000 */
[----:B------:R-:W-:Y:S02]  /*11830*/  FMNMX R33, R40, R91, !PT ;  /* 0x0000005b28217209 */ /* 0x000fe40007800000 */
[----:B------:R-:W-:Y:S01]  /*11840*/  FMNMX R12, R42, R89, !PT ;  /* 0x000000592a0c7209 */ /* 0x000fe20007800000 */
[----:B------:R-:W1:Y:S01]  /*11850*/  SHFL.BFLY PT, R38, R37, 0x2, 0x1f ;  /* 0x0c401f0025267f89 */ /* 0x000e6200000e0000 */
[----:B------:R-:W-:-:S03]  /*11860*/  FMUL R44, R21, c[0x0][0x188] ;  /* 0x00006200152c7a20 */ /* 0x000fc60000400000 */
[----:B------:R-:W1:Y:S01]  /*11870*/  SHFL.BFLY PT, R32, R33, 0x2, 0x1f ;  /* 0x0c401f0021207f89 */ /* 0x000e6200000e0000 */
[----:B------:R-:W-:-:S03]  /*11880*/  FMNMX R21, R80, R85, !PT ;  /* 0x0000005550157209 */ /* 0x000fc60007800000 */
[----:B------:R-:W1:Y:S01]  /*11890*/  SHFL.BFLY PT, R31, R12, 0x2, 0x1f ;  /* 0x0c401f000c1f7f89 */ /* 0x000e6200000e0000 */
[----:B0-----:R-:W-:Y:S02]  /*118a0*/  FMNMX R24, R10, R18, !PT ;  /* 0x000000120a187209 */ /* 0x001fe40007800000 */
[----:B------:R-:W-:Y:S01]  /*118b0*/  FMNMX R10, R76, R84, !PT ;  /* 0x000000544c0a7209 */ /* 0x000fe20007800000 */
[----:B------:R-:W0:Y:S04]  /*118c0*/  SHFL.BFLY PT, R30, R21, 0x2, 0x1f ;  /* 0x0c401f00151e7f89 */ /* 0x000e2800000e0000 */
[----:B------:R-:W3:Y:S04]  /*118d0*/  SHFL.BFLY PT, R26, R24, 0x1, 0x1f ;  /* 0x0c201f00181a7f89 */ /* 0x000ee800000e0000 */
[----:B------:R-:W4:Y:S01]  /*118e0*/  SHFL.BFLY PT, R29, R10, 0x2, 0x1f ;  /* 0x0c401f000a1d7f89 */ /* 0x000f2200000e0000 */
[----:B------:R-:W-:-:S02]  /*118f0*/  FMNMX R18, R75, R81, !PT ;  /* 0x000000514b127209 */ /* 0x000fc40007800000 */
[----:B-1----:R-:W-:-:S03]  /*11900*/  FMNMX R88, R37, R38, !PT ;  /* 0x0000002625587209 */ /* 0x002fc60007800000 */
[----:B------:R-:W1:Y:S01]  /*11910*/  SHFL.BFLY PT, R28, R18, 0x2, 0x1f ;  /* 0x0c401f00121c7f89 */ /* 0x000e6200000e0000 */
[----:B------:R-:W-:Y:S02]  /*11920*/  FMNMX R90, R33, R32, !PT ;  /* 0x00000020215a7209 */ /* 0x000fe40007800000 */
[----:B------:R-:W-:Y:S01]  /*11930*/  FMNMX R12, R12, R31, !PT ;  /* 0x0000001f0c0c7209 */ /* 0x000fe20007800000 */
[----:B------:R-:W1:Y:S01]  /*11940*/  SHFL.BFLY PT, R92, R88, 0x1, 0x1f ;  /* 0x0c201f00585c7f89 */ /* 0x000e6200000e0000 */
[----:B------:R-:W-:-:S03]  /*11950*/  FMNMX R25, R68, R77, !PT ;  /* 0x0000004d44197209 */ /* 0x000fc60007800000 */
[----:B------:R-:W1:Y:S01]  /*11960*/  SHFL.BFLY PT, R93, R90, 0x1, 0x1f ;  /* 0x0c201f005a5d7f89 */ /* 0x000e6200000e0000 */
[----:B0-----:R-:W-:-:S03]  /*11970*/  FMNMX R21, R21, R30, !PT ;  /* 0x0000001e15157209 */ /* 0x001fc60007800000 */
[----:B------:R-:W0:Y:S01]  /*11980*/  SHFL.BFLY PT, R27, R12, 0x1, 0x1f ;  /* 0x0c201f000c1b7f89 */ /* 0x000e2200000e0000 */
[----:B---3--:R-:W-:Y:S02]  /*11990*/  FMNMX R24, R24, R26, !PT ;  /* 0x0000001a18187209 */ /* 0x008fe40007800000 */
[----:B------:R-:W-:Y:S02]  /*119a0*/  FMNMX R26, R60, R55, !PT ;  /* 0x000000373c1a7209 */ /* 0x000fe40007800000 */
[----:B------:R-:W-:Y:S01]  /*119b0*/  FMNMX R30, R58, R67, !PT ;  /* 0x000000433a1e7209 */ /* 0x000fe20007800000 */
[----:B------:R-:W3:Y:S01]  /*119c0*/  SHFL.BFLY PT, R33, R25, 0x2, 0x1f ;  /* 0x0c401f0019217f89 */ /* 0x000ee200000e0000 */
[----:B----4-:R-:W-:Y:S02]  /*119d0*/  FMNMX R10, R10, R29, !PT ;  /* 0x0000001d0a0a7209 */ /* 0x010fe40007800000 */
[----:B------:R-:W-:Y:S01]  /*119e0*/  FMNMX R29, R52, R59, !PT ;  /* 0x0000003b341d7209 */ /* 0x000fe20007800000 */
[----:B------:R-:W-:Y:S01]  /*119f0*/  SHFL.BFLY PT, R34, R26, 0x2, 0x1f ;  /* 0x0c401f001a227f89 */ /* 0x000fe200000e0000 */
[----:B------:R-:W-:-:S03]  /*11a00*/  FSEL R44, R44, -INF , P2 ;  /* 0xff8000002c2c7808 */ /* 0x000fc60001000000 */
[----:B------:R-:W4:Y:S01]  /*11a10*/  S2R R116, SR_TID.X ;  /* 0x0000000000747919 */ /* 0x000f220000002100 */
[----:B------:R-:W-:-:S03]  /*11a20*/  LOP3.LUT P2, RZ, R87, 0x1, RZ, 0xc0, !PT ;  /* 0x0000000157ff7812 */ /* 0x000fc6000784c0ff */
[----:B------:R-:W-:Y:S04]  /*11a30*/  SHFL.BFLY PT, R37, R30, 0x2, 0x1f ;  /* 0x0c401f001e257f89 */ /* 0x000fe800000e0000 */
[----:B------:R-:W-:Y:S04]  /*11a40*/  SHFL.BFLY PT, R87, R21, 0x1, 0x1f ;  /* 0x0c201f0015577f89 */ /* 0x000fe800000e0000 */
[----:B------:R-:W4:Y:S01]  /*11a50*/  SHFL.BFLY PT, R36, R29, 0x2, 0x1f ;  /* 0x0c401f001d247f89 */ /* 0x000f2200000e0000 */
[----:B-1----:R-:W-:Y:S02]  /*11a60*/  FMNMX R18, R18, R28, !PT ;  /* 0x0000001c12127209 */ /* 0x002fe40007800000 */
[----:B------:R-:W-:Y:S01]  /*11a70*/  FMNMX R28, R54, R53, !PT ;  /* 0x00000035361c7209 */ /* 0x000fe20007800000 */
[----:B------:R-:W-:Y:S01]  /*11a80*/  IMAD.SHL.U32 R97, R123, 0x8, RZ ;  /* 0x000000087b617824 */ /* 0x000fe200078e00ff */
[----:B------:R-:W-:-:S02]  /*11a90*/  LOP3.LUT R96, R96, 0x4, RZ, 0xc0, !PT ;  /* 0x0000000460607812 */ /* 0x000fc400078ec0ff */
[----:B------:R-:W-:Y:S01]  /*11aa0*/  LOP3.LUT R98, R98, 0x4, RZ, 0xc0, !PT ;  /* 0x0000000462627812 */ /* 0x000fe200078ec0ff */
[----:B------:R-:W-:Y:S01]  /*11ab0*/  IMAD.SHL.U32 R3, R124, 0x8, RZ ;  /* 0x000000087c037824 */ /* 0x000fe200078e00ff */
[----:B------:R-:W-:Y:S01]  /*11ac0*/  LOP3.LUT R94, R94, 0x4, RZ, 0xc0, !PT ;  /* 0x000000045e5e7812 */ /* 0x000fe200078ec0ff */
[----:B------:R-:W1:Y:S01]  /*11ad0*/  SHFL.BFLY PT, R35, R28, 0x2, 0x1f ;  /* 0x0c401f001c237f89 */ /* 0x000e6200000e0000 */
[----:B------:R-:W-:Y:S01]  /*11ae0*/  LOP3.LUT R2, R2, 0x4, RZ, 0xc0, !PT ;  /* 0x0000000402027812 */ /* 0x000fe200078ec0ff */
[----:B------:R-:W-:Y:S01]  /*11af0*/  IMAD.IADD R96, R96, 0x1, R97 ;  /* 0x0000000160607824 */ /* 0x000fe200078e0261 */
[----:B------:R-:W-:Y:S01]  /*11b00*/  IADD3 R98, R98, R99, RZ ;  /* 0x0000006362627210 */ /* 0x000fe20007ffe0ff */
[----:B------:R-:W-:Y:S01]  /*11b10*/  IMAD.IADD R94, R94, 0x1, R95 ;  /* 0x000000015e5e7824 */ /* 0x000fe200078e025f */
[----:B------:R-:W-:Y:S02]  /*11b20*/  FMNMX R88, R88, R92, !PT ;  /* 0x0000005c58587209 */ /* 0x000fe40007800000 */
[----:B------:R-:W-:-:S02]  /*11b30*/  FMNMX R93, R90, R93, !PT ;  /* 0x0000005d5a5d7209 */ /* 0x000fc40007800000 */
[----:B0-----:R-:W-:Y:S02]  /*11b40*/  FMNMX R12, R12, R27, !PT ;  /* 0x0000001b0c0c7209 */ /* 0x001fe40007800000 */
[----:B------:R-:W-:Y:S01]  /*11b50*/  IADD3 R2, R2, R3, RZ ;  /* 0x0000000302027210 */ /* 0x000fe20007ffe0ff */
[----:B------:R-:W-:Y:S01]  /*11b60*/  @P0 STS [R98+0x40000], R24 ;  /* 0x0400001862000388 */ /* 0x000fe20000000800 */
[----:B---3--:R-:W-:Y:S01]  /*11b70*/  FMNMX R7, R25, R33, !PT ;  /* 0x0000002119077209 */ /* 0x008fe20007800000 */
[----:B------:R-:W-:Y:S02]  /*11b80*/  IMAD.SHL.U32 R103, R122, 0x8, RZ ;  /* 0x000000087a677824 */ /* 0x000fe400078e00ff */
[----:B------:R-:W-:Y:S01]  /*11b90*/  @P0 STS [R96+0x40000], R88 ;  /* 0x0400005860000388 */ /* 0x000fe20000000800 */
[----:B----4-:R-:W-:-:S03]  /*11ba0*/  LOP3.LUT R122, R116, 0x1c, RZ, 0xc0, !PT ;  /* 0x0000001c747a7812 */ /* 0x010fc600078ec0ff */
[----:B------:R-:W-:Y:S01]  /*11bb0*/  @P0 STS [R94+0x40000], R93 ;  /* 0x0400005d5e000388 */ /* 0x000fe20000000800 */
[----:B------:R-:W-:-:S03]  /*11bc0*/  FMNMX R31, R57, R65, !PT ;  /* 0x00000041391f7209 */ /* 0x000fc60007800000 */
[----:B------:R0:W-:Y:S01]  /*11bd0*/  @P0 STS [R2+0x40000], R12 ;  /* 0x0400000c02000388 */ /* 0x0001e20000000800 */
[----:B------:R-:W-:-:S03]  /*11be0*/  FMNMX R25, R29, R36, !PT ;  /* 0x000000241d197209 */ /* 0x000fc60007800000 */
[----:B------:R-:W3:Y:S01]  /*11bf0*/  SHFL.BFLY PT, R90, R10, 0x1, 0x1f ;  /* 0x0c201f000a5a7f89 */ /* 0x000ee200000e0000 */
[----:B------:R-:W-:Y:S02]  /*11c00*/  LEA.HI R123, R122, 0x58, RZ, 0x1e ;  /* 0x000000587a7b7811 */ /* 0x000fe400078ff0ff */
[----:B0-----:R-:W-:Y:S01]  /*11c10*/  FMNMX R12, R26, R34, !PT ;  /* 0x000000221a0c7209 */ /* 0x001fe20007800000 */
[----:B------:R-:W0:Y:S01]  /*11c20*/  SHFL.BFLY PT, R92, R18, 0x1, 0x1f ;  /* 0x0c201f00125c7f89 */ /* 0x000e2200000e0000 */
[----:B------:R-:W-:Y:S02]  /*11c30*/  FMNMX R26, R30, R37, !PT ;  /* 0x000000251e1a7209 */ /* 0x000fe40007800000 */
[----:B------:R-:W-:Y:S01]  /*11c40*/  FMNMX R30, R21, R87, !PT ;  /* 0x00000057151e7209 */ /* 0x000fe20007800000 */
[----:B------:R-:W-:Y:S01]  /*11c50*/  SHFL.BFLY PT, R29, R12, 0x1, 0x1f ;  /* 0x0c201f000c1d7f89 */ /* 0x000fe200000e0000 */
[----:B------:R-:W-:Y:S02]  /*11c60*/  FMNMX R32, R64, R83, !PT ;  /* 0x0000005340207209 */ /* 0x000fe40007800000 */
[----:B------:R-:W-:Y:S01]  /*11c70*/  LEA.HI R122, R122, 0x50, RZ, 0x1e ;  /* 0x000000507a7a7811 */ /* 0x000fe200078ff0ff */
[----:B------:R-:W4:Y:S04]  /*11c80*/  SHFL.BFLY PT, R21, R7, 0x1, 0x1f ;  /* 0x0c201f0007157f89 */ /* 0x000f2800000e0000 */
[----:B------:R-:W0:Y:S01]  /*11c90*/  SHFL.BFLY PT, R38, R31, 0x2, 0x1f ;  /* 0x0c401f001f267f89 */ /* 0x000e2200000e0000 */
[----:B------:R-:W-:-:S03]  /*11ca0*/  SHF.L.U32 R94, R122, 0x3, RZ ;  /* 0x000000037a5e7819 */ /* 0x000fc600000006ff */
[----:B------:R-:W4:Y:S04]  /*11cb0*/  SHFL.BFLY PT, R39, R32, 0x2, 0x1f ;  /* 0x0c401f0020277f89 */ /* 0x000f2800000e0000 */
[----:B------:R-:W2:Y:S01]  /*11cc0*/  S2R R122, SR_TID.X ;  /* 0x00000000007a7919 */ /* 0x000ea20000002100 */
[----:B-1----:R-:W-:Y:S01]  /*11cd0*/  FMNMX R24, R28, R35, !PT ;  /* 0x000000231c187209 */ /* 0x002fe20007800000 */
[----:B------:R-:W-:Y:S01]  /*11ce0*/  IMAD.SHL.U32 R3, R123, 0x8, RZ ;  /* 0x000000087b037824 */ /* 0x000fe200078e00ff */
[----:B------:R-:W-:Y:S01]  /*11cf0*/  SHF.R.U32.HI R102, RZ, 0x3, R113 ;  /* 0x00000003ff667819 */ /* 0x000fe20000011671 */
[----:B------:R-:W1:Y:S01]  /*11d00*/  S2R R123, SR_TID.X ;  /* 0x00000000007b7919 */ /* 0x000e620000002100 */
[--C-:B------:R-:W-:Y:S02]  /*11d10*/  SHF.R.U32.HI R93, RZ, 0x3, R116.reuse ;  /* 0x00000003ff5d7819 */ /* 0x100fe40000011674 */
[----:B------:R-:W-:Y:S01]  /*11d20*/  SHF.R.U32.HI R2, RZ, 0x3, R116 ;  /* 0x00000003ff027819 */ /* 0x000fe20000011674 */
[----:B------:R-:W-:Y:S01]  /*11d30*/  SHFL.BFLY PT, R37, R24, 0x1, 0x1f ;  /* 0x0c201f0018257f89 */ /* 0x000fe200000e0000 */
[----:B------:R-:W-:-:S02]  /*11d40*/  LOP3.LUT R102, R102, 0x4, RZ, 0xc0, !PT ;  /* 0x0000000466667812 */ /* 0x000fc400078ec0ff */
[----:B------:R-:W-:Y:S02]  /*11d50*/  LOP3.LUT R116, R116, 0x1c, RZ, 0xc0, !PT ;  /* 0x0000001c74747812 */ /* 0x000fe400078ec0ff */
[----:B------:R-:W-:Y:S02]  /*11d60*/  LOP3.LUT R93, R93, 0x4, RZ, 0xc0, !PT ;  /* 0x000000045d5d7812 */ /* 0x000fe400078ec0ff */
[----:B------:R-:W-:Y:S01]  /*11d70*/  LOP3.LUT R2, R2, 0x4, RZ, 0xc0, !PT ;  /* 0x0000000402027812 */ /* 0x000fe200078ec0ff */
[----:B------:R-:W-:Y:S01]  /*11d80*/  IMAD.IADD R102, R102, 0x1, R103 ;  /* 0x0000000166667824 */ /* 0x000fe200078e0267 */
[----:B---3--:R-:W-:Y:S01]  /*11d90*/  FMNMX R33, R10, R90, !PT ;  /* 0x0000005a0a217209 */ /* 0x008fe20007800000 */
[----:B------:R-:W-:Y:S01]  /*11da0*/  IMAD.IADD R93, R93, 0x1, R94 ;  /* 0x000000015d5d7824 */ /* 0x000fe200078e025e */
[----:B0-----:R-:W-:Y:S02]  /*11db0*/  FMNMX R36, R18, R92, !PT ;  /* 0x0000005c12247209 */ /* 0x001fe40007800000 */
[----:B------:R-:W-:Y:S01]  /*11dc0*/  LEA.HI R124, R116, 0x60, RZ, 0x1e ;  /* 0x00000060747c7811 */ /* 0x000fe200078ff0ff */
[----:B------:R-:W-:Y:S01]  /*11dd0*/  IMAD.IADD R2, R2, 0x1, R3 ;  /* 0x0000000102027824 */ /* 0x000fe200078e0203 */
[----:B----4-:R-:W-:Y:S01]  /*11de0*/  FMNMX R7, R7, R21, !PT ;  /* 0x0000001507077209 */ /* 0x010fe20007800000 */
[----:B------:R-:W0:Y:S01]  /*11df0*/  S2R R116, SR_TID.X ;  /* 0x0000000000747919 */ /* 0x000e220000002100 */
[----:B------:R-:W-:-:S02]  /*11e00*/  FMNMX R12, R12, R29, !PT ;  /* 0x0000001d0c0c7209 */ /* 0x000fc40007800000 */
[----:B------:R-:W-:Y:S02]  /*11e10*/  FMNMX R27, R31, R38, !PT ;  /* 0x000000261f1b7209 */ /* 0x000fe40007800000 */
[----:B------:R-:W-:Y:S01]  /*11e20*/  FMNMX R10, R56, R71, !PT ;  /* 0x00000047380a7209 */ /* 0x000fe20007800000 */
[----:B------:R-:W-:Y:S01]  /*11e30*/  SHFL.BFLY PT, R38, R25, 0x1, 0x1f ;  /* 0x0c201f0019267f89 */ /* 0x000fe200000e0000 */
[----:B------:R-:W-:Y:S02]  /*11e40*/  FMNMX R28, R32, R39, !PT ;  /* 0x00000027201c7209 */ /* 0x000fe40007800000 */
[----:B------:R-:W-:Y:S01]  /*11e50*/  FMNMX R32, R61, R73, !PT ;  /* 0x000000493d207209 */ /* 0x000fe20007800000 */
[----:B------:R-:W3:Y:S01]  /*11e60*/  SHFL.BFLY PT, R18, R10, 0x2, 0x1f ;  /* 0x0c401f000a127f89 */ /* 0x000ee200000e0000 */
[----:B------:R-:W-:-:S03]  /*11e70*/  SHF.L.U32 R3, R124, 0x3, RZ ;  /* 0x000000037c037819 */ /* 0x000fc600000006ff */
[----:B------:R-:W4:Y:S01]  /*11e80*/  SHFL.BFLY PT, R39, R26, 0x1, 0x1f ;  /* 0x0c201f001a277f89 */ /* 0x000f2200000e0000 */
[----:B------:R-:W-:-:S03]  /*11e90*/  FMNMX R34, R62, R78, !PT ;  /* 0x0000004e3e227209 */ /* 0x000fc60007800000 */
[----:B------:R-:W4:Y:S01]  /*11ea0*/  SHFL.BFLY PT, R87, R27, 0x1, 0x1f ;  /* 0x0c201f001b577f89 */ /* 0x000f2200000e0000 */
[----:B-1----:R-:W-:-:S03]  /*11eb0*/  LOP3.LUT R123, R123, 0x1c, RZ, 0xc0, !PT ;  /* 0x0000001c7b7b7812 */ /* 0x002fc600078ec0ff */
[----:B------:R-:W1:Y:S01]  /*11ec0*/  SHFL.BFLY PT, R88, R28, 0x1, 0x1f ;  /* 0x0c201f001c587f89 */ /* 0x000e6200000e0000 */
[----:B------:R-:W-:-:S03]  /*11ed0*/  LEA.HI R123, R123, 0x80, RZ, 0x1e ;  /* 0x000000807b7b7811 */ /* 0x000fc600078ff0ff */
[----:B------:R-:W1:Y:S01]  /*11ee0*/  SHFL.BFLY PT, R31, R32, 0x2, 0x1f ;  /* 0x0c401f00201f7f89 */ /* 0x000e6200000e0000 */
[----:B------:R-:W-:-:S03]  /*11ef0*/  FMUL R15, R15, c[0x0][0x188] ;  /* 0x000062000f0f7a20 */ /* 0x000fc60000400000 */
[----:B------:R-:W1:Y:S01]  /*11f00*/  SHFL.BFLY PT, R35, R34, 0x2, 0x1f ;  /* 0x0c401f0022237f89 */ /* 0x000e6200000e0000 */
[----:B------:R-:W-:Y:S02]  /*11f10*/  FMNMX R90, R63, R82, !PT ;  /* 0x000000523f5a7209 */ /* 0x000fe40007800000 */
[----:B0-----:R-:W-:-:S03]  /*11f20*/  SHF.R.U32.HI R95, RZ, 0x3, R116 ;  /* 0x00000003ff5f7819 */ /* 0x001fc60000011674 */
[----:B------:R-:W0:Y:S01]  /*11f30*/  SHFL.BFLY PT, R92, R90, 0x2, 0x1f ;  /* 0x0c401f005a5c7f89 */ /* 0x000e2200000e0000 */
[----:B------:R-:W-:Y:S01]  /*11f40*/  LOP3.LUT R95, R95, 0x4, RZ, 0xc0, !PT ;  /* 0x000000045f5f7812 */ /* 0x000fe200078ec0ff */
[----:B------:R-:W-:Y:S01]  /*11f50*/  FMUL R13, R13, c[0x0][0x188] ;  /* 0x000062000d0d7a20 */ /* 0x000fe20000400000 */
[----:B---3--:R-:W-:Y:S01]  /*11f60*/  FMNMX R18, R10, R18, !PT ;  /* 0x000000120a127209 */ /* 0x008fe20007800000 */
[----:B------:R-:W-:Y:S01]  /*11f70*/  FMUL R10, R19, c[0x0][0x188] ;  /* 0x00006200130a7a20 */ /* 0x000fe20000400000 */
[----:B----4-:R-:W-:Y:S02]  /*11f80*/  FMNMX R21, R26, R39, !PT ;  /* 0x000000271a157209 */ /* 0x010fe40007800000 */
[----:B------:R-:W-:Y:S02]  /*11f90*/  FMNMX R27, R27, R87, !PT ;  /* 0x000000571b1b7209 */ /* 0x000fe40007800000 */
[----:B------:R-:W-:Y:S01]  /*11fa0*/  FSEL R19, R13, -INF , P4 ;  /* 0xff8000000d137808 */ /* 0x000fe20002000000 */
[----:B------:R-:W-:Y:S01]  /*11fb0*/  FMUL R9, R9, c[0x0][0x188] ;  /* 0x0000620009097a20 */ /* 0x000fe20000400000 */
[----:B------:R-:W-:-:S02]  /*11fc0*/  FMNMX R87, R22, R23, !PT ;  /* 0x0000001716577209 */ /* 0x000fc40007800000 */
[----:B------:R-:W-:Y:S01]  /*11fd0*/  FMNMX R39, R20, R19, !PT ;  /* 0x0000001314277209 */ /* 0x000fe20007800000 */
[----:B------:R-:W3:Y:S04]  /*11fe0*/  S2R R108, SR_TID.X ;  /* 0x00000000006c7919 */ /* 0x000ee80000002100 */
[----:B--2---:R-:W-:Y:S04]  /*11ff0*/  @P0 STS [R106+0x40000], R30 ;  /* 0x0400001e6a000388 */ /* 0x004fe80000000800 */
[----:B------:R-:W-:Y:S04]  /*12000*/  @P0 STS [R105+0x40000], R33 ;  /* 0x0400002169000388 */ /* 0x000fe80000000800 */
[----:B------:R-:W-:Y:S04]  /*12010*/  @P0 STS [R102+0x40000], R36 ;  /* 0x0400002466000388 */ /* 0x000fe80000000800 */
[----:B------:R-:W-:Y:S04]  /*12020*/  @P0 STS [R93+0x40000], R7 ;  /* 0x040000075d000388 */ /* 0x000fe80000000800 */
[----:B------:R2:W-:Y:S02]  /*12030*/  @P0 STS [R2+0x40000], R12 ;  /* 0x0400000c02000388 */ /* 0x0005e40000000800 */
[----:B--2---:R-:W-:-:S04]  /*12040*/  SHF.R.U32.HI R2, RZ, 0x3, R122 ;  /* 0x00000003ff027819 */ /* 0x004fc8000001167a */
[----:B------:R-:W-:Y:S02]  /*12050*/  LOP3.LUT R2, R2, 0x4, RZ, 0xc0, !PT ;  /* 0x0000000402027812 */ /* 0x000fe400078ec0ff */
[----:B------:R-:W-:-:S03]  /*12060*/  FMNMX R7, R24, R37, !PT ;  /* 0x0000002518077209 */ /* 0x000fc60007800000 */
[----:B------:R-:W-:Y:S01]  /*12070*/  IMAD.IADD R2, R2, 0x1, R3 ;  /* 0x0000000102027824 */ /* 0x000fe200078e0203 */
[----:B------:R-:W-:Y:S01]  /*12080*/  LOP3.LUT R122, R122, 0x1c, RZ, 0xc0, !PT ;  /* 0x0000001c7a7a7812 */ /* 0x000fe200078ec0ff */
[----:B------:R-:W-:-:S03]  /*12090*/  IMAD.SHL.U32 R3, R123, 0x8, RZ ;  /* 0x000000087b037824 */ /* 0x000fc600078e00ff */
[----:B------:R2:W-:Y:S01]  /*120a0*/  @P0 STS [R2+0x40000], R7 ;  /* 0x0400000702000388 */ /* 0x0005e20000000800 */
[C---:B------:R-:W-:Y:S02]  /*120b0*/  LEA.HI R123, R122.reuse, 0x78, RZ, 0x1e ;  /* 0x000000787a7b7811 */ /* 0x040fe400078ff0ff */
[----:B------:R-:W-:Y:S02]  /*120c0*/  LEA.HI R122, R122, 0x70, RZ, 0x1e ;  /* 0x000000707a7a7811 */ /* 0x000fe400078ff0ff */
[--C-:B------:R-:W-:Y:S01]  /*120d0*/  SHF.R.U32.HI R93, RZ, 0x3, R116.reuse ;  /* 0x00000003ff5d7819 */ /* 0x100fe20000011674 */
[----:B--2---:R-:W-:Y:S01]  /*120e0*/  FMUL R7, R17, c[0x0][0x188] ;  /* 0x0000620011077a20 */ /* 0x004fe20000400000 */
[----:B------:R-:W-:Y:S02]  /*120f0*/  FSEL R17, R15, -INF , P3 ;  /* 0xff8000000f117808 */ /* 0x000fe40001800000 */
[----:B------:R-:W-:Y:S02]  /*12100*/  FMNMX R15, R51, R70, !PT ;  /* 0x00000046330f7209 */ /* 0x000fe40007800000 */
[----:B------:R-:W-:Y:S01]  /*12110*/  SHF.R.U32.HI R2, RZ, 0x3, R116 ;  /* 0x00000003ff027819 */ /* 0x000fe20000011674 */
[----:B------:R-:W-:Y:S01]  /*12120*/  IMAD.SHL.U32 R96, R122, 0x8, RZ ;  /* 0x000000087a607824 */ /* 0x000fe200078e00ff */
[----:B------:R-:W-:-:S02]  /*12130*/  FMNMX R12, R25, R38, !PT ;  /* 0x00000026190c7209 */ /* 0x000fc40007800000 */
[----:B------:R-:W2:Y:S01]  /*12140*/  SHFL.BFLY PT, R25, R15, 0x2, 0x1f ;  /* 0x0c401f000f197f89 */ /* 0x000ea200000e0000 */
[----:B------:R-:W-:Y:S02]  /*12150*/  LOP3.LUT R2, R2, 0x4, RZ, 0xc0, !PT ;  /* 0x0000000402027812 */ /* 0x000fe400078ec0ff */
[----:B------:R-:W-:Y:S02]  /*12160*/  SHF.L.U32 R94, R123, 0x3, RZ ;  /* 0x000000037b5e7819 */ /* 0x000fe400000006ff */
[----:B------:R-:W-:Y:S01]  /*12170*/  LOP3.LUT R93, R93, 0x4, RZ, 0xc0, !PT ;  /* 0x000000045d5d7812 */ /* 0x000fe200078ec0ff */
[----:B------:R-:W-:Y:S01]  /*12180*/  IMAD.IADD R95, R95, 0x1, R96 ;  /* 0x000000015f5f7824 */ /* 0x000fe200078e0260 */
[----:B-1----:R-:W-:Y:S01]  /*12190*/  FMNMX R24, R28, R88, !PT ;  /* 0x000000581c187209 */ /* 0x002fe20007800000 */
[----:B------:R-:W-:Y:S01]  /*121a0*/  IMAD.IADD R2, R2, 0x1, R3 ;  /* 0x0000000102027824 */ /* 0x000fe200078e0203 */
[----:B------:R-:W-:Y:S01]  /*121b0*/  IADD3 R93, R93, R94, RZ ;  /* 0x0000005e5d5d7210 */ /* 0x000fe20007ffe0ff */
[----:B------:R1:W-:Y:S01]  /*121c0*/  @P0 STS [R0+0x40000], R12 ;  /* 0x0400000c00000388 */ /* 0x0003e20000000800 */
[----:B------:R-:W-:-:S03]  /*121d0*/  LOP3.LUT R123, R116, 0x1c, RZ, 0xc0, !PT ;  /* 0x0000001c747b7812 */ /* 0x000fc600078ec0ff */
[----:B------:R-:W-:Y:S01]  /*121e0*/  @P0 STS [R95+0x40000], R21 ;  /* 0x040000155f000388 */ /* 0x000fe20000000800 */
[----:B------:R-:W-:-:S03]  /*121f0*/  FMNMX R36, R5, R4, !PT ;  /* 0x0000000405247209 */ /* 0x000fc60007800000 */
[----:B------:R-:W-:Y:S01]  /*12200*/  @P0 STS [R93+0x40000], R27 ;  /* 0x0400001b5d000388 */ /* 0x000fe20000000800 */
[----:B-1----:R-:W-:Y:S02]  /*12210*/  FMNMX R12, R32, R31, !PT ;  /* 0x0000001f200c7209 */ /* 0x002fe40007800000 */
[----:B------:R-:W-:Y:S01]  /*12220*/  FMNMX R32, R16, R17, !PT ;  /* 0x0000001110207209 */ /* 0x000fe20007800000 */
[----:B------:R1:W-:Y:S01]  /*12230*/  @P0 STS [R2+0x40000], R24 ;  /* 0x0400001802000388 */ /* 0x0003e20000000800 */
[----:B------:R-:W-:Y:S02]  /*12240*/  LEA.HI R124, R123, 0x90, RZ, 0x1e ;  /* 0x000000907b7c7811 */ /* 0x000fe400078ff0ff */
[----:B------:R-:W-:Y:S02]  /*12250*/  FSEL R13, R7, -INF , P5 ;  /* 0xff800000070d7808 */ /* 0x000fe40002800000 */
[----:B------:R-:W-:Y:S01]  /*12260*/  FSEL R7, R9, -INF , P1 ;  /* 0xff80000009077808 */ /* 0x000fe20000800000 */
[----:B------:R-:W-:Y:S01]  /*12270*/  SHFL.BFLY PT, R27, R36, 0x2, 0x1f ;  /* 0x0c401f00241b7f89 */ /* 0x000fe200000e0000 */
[----:B-1----:R-:W-:-:S03]  /*12280*/  FMNMX R24, R34, R35, !PT ;  /* 0x0000002322187209 */ /* 0x002fc60007800000 */
[----:B------:R-:W1:Y:S01]  /*12290*/  SHFL.BFLY PT, R35, R87, 0x2, 0x1f ;  /* 0x0c401f0057237f89 */ /* 0x000e6200000e0000 */
[----:B------:R-:W-:-:S03]  /*122a0*/  IMAD.SHL.U32 R3, R124, 0x8, RZ ;  /* 0x000000087c037824 */ /* 0x000fc600078e00ff */
[----:B------:R-:W4:Y:S01]  /*122b0*/  SHFL.BFLY PT, R34, R39, 0x2, 0x1f ;  /* 0x0c401f0027227f89 */ /* 0x000f2200000e0000 */
[----:B------:R-:W-:-:S03]  /*122c0*/  LEA.HI R124, R123, 0x88, RZ, 0x1e ;  /* 0x000000887b7c7811 */ /* 0x000fc600078ff0ff */
[----:B------:R-:W3:Y:S04]  /*122d0*/  SHFL.BFLY PT, R9, R32, 0x2, 0x1f ;  /* 0x0c401f0020097f89 */ /* 0x000ee800000e0000 */
[----:B------:R-:W3:Y:S01]  /*122e0*/  S2R R122, SR_TID.X ;  /* 0x00000000007a7919 */ /* 0x000ee20000002100 */
[----:B0-----:R-:W-:Y:S02]  /*122f0*/  FMNMX R21, R90, R92, !PT ;  /* 0x0000005c5a157209 */ /* 0x001fe40007800000 */
[----:B------:R-:W-:Y:S01]  /*12300*/  FMNMX R37, R8, R7, !PT ;  /* 0x0000000708257209 */ /* 0x000fe20007800000 */
[----:B------:R-:W0:Y:S01]  /*12310*/  S2R R123, SR_TID.X ;  /* 0x00000000007b7919 */ /* 0x000e220000002100 */
[----:B--2---:R-:W-:-:S03]  /*12320*/  FMNMX R25, R15, R25, !PT ;  /* 0x000000190f197209 */ /* 0x004fc60007800000 */
[----:B------:R-:W2:Y:S04]  /*12330*/  SHFL.BFLY PT, R28, R37, 0x2, 0x1f ;  /* 0x0c401f00251c7f89 */ /* 0x000ea800000e0000 */
[----:B------:R-:W0:Y:S04]  /*12340*/  SHFL.BFLY PT, R15, R21, 0x1, 0x1f ;  /* 0x0c201f00150f7f89 */ /* 0x000e2800000e0000 */
[----:B------:R-:W2:Y:S01]  /*12350*/  SHFL.BFLY PT, R31, R24, 0x1, 0x1f ;  /* 0x0c201f00181f7f89 */ /* 0x000ea200000e0000 */
[----:B-1----:R-:W-:Y:S02]  /*12360*/  FMNMX R35, R87, R35, !PT ;  /* 0x0000002357237209 */ /* 0x002fe40007800000 */
[----:B----4-:R-:W-:-:S02]  /*12370*/  FMNMX R87, R39, R34, !PT ;  /* 0x0000002227577209 */ /* 0x010fc40007800000 */
[----:B------:R-:W-:Y:S01]  /*12380*/  FMNMX R93, R50, R66, !PT ;  /* 0x00000042325d7209 */ /* 0x000fe20007800000 */
[----:B------:R-:W1:Y:S01]  /*12390*/  SHFL.BFLY PT, R39, R12, 0x1, 0x1f ;  /* 0x0c201f000c277f89 */ /* 0x000e6200000e0000 */
[----:B---3--:R-:W-:Y:S02]  /*123a0*/  FMNMX R9, R32, R9, !PT ;  /* 0x0000000920097209 */ /* 0x008fe40007800000 */
[----:B------:R-:W-:Y:S01]  /*123b0*/  FMNMX R90, R48, R49, !PT ;  /* 0x00000031305a7209 */ /* 0x000fe20007800000 */
[----:B------:R-:W3:Y:S01]  /*123c0*/  SHFL.BFLY PT, R34, R18, 0x1, 0x1f ;  /* 0x0c201f0012227f89 */ /* 0x000ee200000e0000 */
[----:B------:R-:W-:Y:S02]  /*123d0*/  FMNMX R32, R36, R27, !PT ;  /* 0x0000001b24207209 */ /* 0x000fe40007800000 */
[----:B------:R-:W-:Y:S01]  /*123e0*/  SHF.R.U32.HI R95, RZ, 0x3, R122 ;  /* 0x00000003ff5f7819 */ /* 0x000fe2000001167a */
[----:B------:R-:W4:Y:S01]  /*123f0*/  SHFL.BFLY PT, R27, R25, 0x1, 0x1f ;  /* 0x0c201f00191b7f89 */ /* 0x000f2200000e0000 */
[----:B------:R-:W-:-:S02]  /*12400*/  FMNMX R88, R45, R44, !PT ;  /* 0x0000002c2d587209 */ /* 0x000fc40007800000 */
[----:B------:R-:W-:Y:S02]  /*12410*/  SHF.R.U32.HI R2, RZ, 0x3, R122 ;  /* 0x00000003ff027819 */ /* 0x000fe4000001167a */
[----:B------:R-:W-:Y:S01]  /*12420*/  LOP3.LUT R108, R108, 0x1c, RZ, 0xc0, !PT ;  /* 0x0000001c6c6c7812 */ /* 0x000fe200078ec0ff */
[----:B------:R-:W1:Y:S01]  /*12430*/  SHFL.BFLY PT, R94, R93, 0x2, 0x1f ;  /* 0x0c401f005d5e7f89 */ /* 0x000e6200000e0000 */
[----:B0-----:R-:W-:Y:S02]  /*12440*/  LOP3.LUT R123, R123, 0x1c, RZ, 0xc0, !PT ;  /* 0x0000001c7b7b7812 */ /* 0x001fe400078ec0ff */
[----:B------:R-:W-:Y:S01]  /*12450*/  SHF.L.U32 R96, R124, 0x3, RZ ;  /* 0x000000037c607819 */ /* 0x000fe200000006ff */
[----:B------:R-:W0:Y:S01]  /*12460*/  SHFL.BFLY PT, R92, R90, 0x2, 0x1f ;  /* 0x0c401f005a5c7f89 */ /* 0x000e2200000e0000 */
[----:B------:R-:W-:Y:S02]  /*12470*/  LOP3.LUT R95, R95, 0x4, RZ, 0xc0, !PT ;  /* 0x000000045f5f7812 */ /* 0x000fe400078ec0ff */
[----:B------:R-:W-:Y:S01]  /*12480*/  FMNMX R33, R14, R13, !PT ;  /* 0x0000000d0e217209 */ /* 0x000fe20007800000 */
[----:B------:R-:W0:Y:S01]  /*12490*/  SHFL.BFLY PT, R26, R88, 0x2, 0x1f ;  /* 0x0c401f00581a7f89 */ /* 0x000e2200000e0000 */
[----:B------:R-:W-:-:S02]  /*124a0*/  LOP3.LUT R2, R2, 0x4, RZ, 0xc0, !PT ;  /* 0x0000000402027812 */ /* 0x000fc400078ec0ff */
[----:B------:R-:W-:Y:S02]  /*124b0*/  LEA.HI R109, R108, 0xd0, RZ, 0x1e ;  /* 0x000000d06c6d7811 */ /* 0x000fe400078ff0ff */
[----:B------:R-:W-:Y:S01]  /*124c0*/  LEA.HI R123, R123, 0xa8, RZ, 0x1e ;  /* 0x000000a87b7b7811 */ /* 0x000fe200078ff0ff */
[----:B------:R-:W0:Y:S01]  /*124d0*/  S2R R108, SR_TID.X ;  /* 0x00000000006c7919 */ /* 0x000e220000002100 */
[----:B------:R-:W-:Y:S01]  /*124e0*/  LOP3.LUT R122, R122, 0x1c, RZ, 0xc0, !PT ;  /* 0x0000001c7a7a7812 */ /* 0x000fe200078ec0ff */
[----:B------:R-:W-:Y:S01]  /*124f0*/  IMAD.IADD R95, R95, 0x1, R96 ;  /* 0x000000015f5f7824 */ /* 0x000fe200078e0260 */
[----:B--2---:R-:W-:Y:S01]  /*12500*/  FMNMX R28, R37, R28, !PT ;  /* 0x0000001c251c7209 */ /* 0x004fe20007800000 */
[----:B------:R-:W2:Y:S01]  /*12510*/  SHFL.BFLY PT, R30, R33, 0x2, 0x1f ;  /* 0x0c401f00211e7f89 */ /* 0x000ea200000e0000 */
[----:B------:R-:W-:Y:S01]  /*12520*/  FMNMX R15, R21, R15, !PT ;  /* 0x0000000f150f7209 */ /* 0x000fe20007800000 */
[----:B------:R-:W-:Y:S01]  /*12530*/  IMAD.IADD R2, R2, 0x1, R3 ;  /* 0x0000000102027824 */ /* 0x000fe200078e0203 */
[----:B------:R-:W-:-:S02]  /*12540*/  FMNMX R37, R24, R31, !PT ;  /* 0x0000001f18257209 */ /* 0x000fc40007800000 */
[----:B------:R-:W-:Y:S02]  /*12550*/  SHF.L.U32 R3, R123, 0x3, RZ ;  /* 0x000000037b037819 */ /* 0x000fe400000006ff */
[C---:B------:R-:W-:Y:S01]  /*12560*/  LEA.HI R123, R122.reuse, 0xa0, RZ, 0x1e ;  /* 0x000000a07a7b7811 */ /* 0x040fe200078ff0ff */
[----:B------:R1:W-:Y:S01]  /*12570*/  @P0 STS [R95+0x40000], R15 ;  /* 0x0400000f5f000388 */ /* 0x0003e20000000800 */
[----:B------:R-:W-:Y:S02]  /*12580*/  LEA.HI R122, R122, 0x98, RZ, 0x1e ;  /* 0x000000987a7a7811 */ /* 0x000fe400078ff0ff */
[--C-:B------:R-:W-:Y:S01]  /*12590*/  SHF.R.U32.HI R97, RZ, 0x3, R116.reuse ;  /* 0x00000003ff617819 */ /* 0x100fe20000011674 */
[----:B------:R0:W-:Y:S01]  /*125a0*/  @P0 STS [R2+0x40000], R37 ;  /* 0x0400002502000388 */ /* 0x0001e20000000800 */
[----:B------:R-:W-:Y:S01]  /*125b0*/  FSEL R10, R10, -INF , P2 ;  /* 0xff8000000a0a7808 */ /* 0x000fe20001000000 */
[----:B------:R-:W-:Y:S01]  /*125c0*/  IMAD.SHL.U32 R98, R122, 0x8, RZ ;  /* 0x000000087a627824 */ /* 0x000fe200078e00ff */
[----:B-1----:R-:W-:-:S02]  /*125d0*/  SHF.R.U32.HI R95, RZ, 0x3, R116 ;  /* 0x00000003ff5f7819 */ /* 0x002fc40000011674 */
[----:B0-----:R-:W-:Y:S01]  /*125e0*/  SHF.R.U32.HI R2, RZ, 0x3, R116 ;  /* 0x00000003ff027819 */ /* 0x001fe20000011674 */
[----:B------:R-:W-:Y:S01]  /*125f0*/  IMAD.SHL.U32 R96, R123, 0x8, RZ ;  /* 0x000000087b607824 */ /* 0x000fe200078e00ff */
[----:B------:R-:W-:Y:S02]  /*12600*/  LOP3.LUT R95, R95, 0x4, RZ, 0xc0, !PT ;  /* 0x000000045f5f7812 */ /* 0x000fe400078ec0ff */
[----:B------:R-:W-:Y:S02]  /*12610*/  LOP3.LUT R97, R97, 0x4, RZ, 0xc0, !PT ;  /* 0x0000000461617812 */ /* 0x000fe400078ec0ff */
[----:B------:R-:W-:Y:S02]  /*12620*/  LOP3.LUT R2, R2, 0x4, RZ, 0xc0, !PT ;  /* 0x0000000402027812 */ /* 0x000fe400078ec0ff */
[----:B------:R-:W-:Y:S01]  /*12630*/  FMNMX R38, R11, R10, !PT ;  /* 0x0000000a0b267209 */ /* 0x000fe20007800000 */
[----:B------:R-:W-:Y:S01]  /*12640*/  IMAD.IADD R95, R95, 0x1, R96 ;  /* 0x000000015f5f7824 */ /* 0x000fe200078e0260 */
[----:B------:R-:W-:-:S02]  /*12650*/  FMNMX R12, R12, R39, !PT ;  /* 0x000000270c0c7209 */ /* 0x000fc40007800000 */
[----:B------:R-:W-:Y:S01]  /*12660*/  IADD3 R97, R97, R98, RZ ;  /* 0x0000006261617210 */ /* 0x000fe20007ffe0ff */
[----:B------:R-:W-:Y:S01]  /*12670*/  IMAD.IADD R2, R2, 0x1, R3 ;  /* 0x0000000102027824 */ /* 0x000fe200078e0203 */
[----:B---3--:R-:W-:Y:S01]  /*12680*/  FMNMX R18, R18, R34, !PT ;  /* 0x0000002212127209 */ /* 0x008fe20007800000 */
[----:B------:R-:W0:Y:S01]  /*12690*/  SHFL.BFLY PT, R29, R38, 0x2, 0x1f ;  /* 0x0c401f00261d7f89 */ /* 0x000e2200000e0000 */
[----:B----4-:R-:W-:Y:S02]  /*126a0*/  FMNMX R27, R25, R27, !PT ;  /* 0x0000001b191b7209 */ /* 0x010fe40007800000 */
[----:B------:R-:W-:Y:S01]  /*126b0*/  FMNMX R94, R93, R94, !PT ;  /* 0x0000005e5d5e7209 */ /* 0x000fe20007800000 */
[----:B------:R-:W-:Y:S01]  /*126c0*/  @P0 STS [R97+0x40000], R12 ;  /* 0x0400000c61000388 */ /* 0x000fe20000000800 */
[----:B------:R-:W-:Y:S02]  /*126d0*/  FMNMX R90, R90, R92, !PT ;  /* 0x0000005c5a5a7209 */ /* 0x000fe40007800000 */
[----:B------:R-:W-:Y:S01]  /*126e0*/  FMNMX R26, R88, R26, !PT ;  /* 0x0000001a581a7209 */ /* 0x000fe20007800000 */
[----:B------:R-:W-:Y:S01]  /*126f0*/  @P0 STS [R95+0x40000], R18 ;  /* 0x040000125f000388 */ /* 0x000fe20000000800 */
[----:B------:R-:W-:-:S03]  /*12700*/  IMAD.SHL.U32 R3, R109, 0x8, RZ ;  /* 0x000000086d037824 */ /* 0x000fc600078e00ff */
[----:B------:R1:W-:Y:S01]  /*12710*/  @P0 STS [R2+0x40000], R27 ;  /* 0x0400001b02000388 */ /* 0x0003e20000000800 */
[----:B------:R-:W-:Y:S02]  /*12720*/  LOP3.LUT R109, R108, 0x1c, RZ, 0xc0, !PT ;  /* 0x0000001c6c6d7812 */ /* 0x000fe400078ec0ff */
[----:B--2---:R-:W-:Y:S01]  /*12730*/  FMNMX R30, R33, R30, !PT ;  /* 0x0000001e211e7209 */ /* 0x004fe20007800000 */
[----:B------:R-:W2:Y:S01]  /*12740*/  SHFL.BFLY PT, R36, R94, 0x1, 0x1f ;  /* 0x0c201f005e247f89 */ /* 0x000ea200000e0000 */
[----:B-1----:R-:W-:-:S03]  /*12750*/  SHF.R.U32.HI R2, RZ, 0x3, R108 ;  /* 0x00000003ff027819 */ /* 0x002fc6000001166c */
[----:B------:R-:W1:Y:S01]  /*12760*/  SHFL.BFLY PT, R21, R90, 0x1, 0x1f ;  /* 0x0c201f005a157f89 */ /* 0x000e6200000e0000 */
[----:B------:R-:W-:Y:S02]  /*12770*/  LEA.HI R114, R109, 0xe0, RZ, 0x1e ;  /* 0x000000e06d727811 */ /* 0x000fe400078ff0ff */
[----:B------:R-:W-:Y:S01]  /*12780*/  LOP3.LUT R2, R2, 0x4, RZ, 0xc0, !PT ;  /* 0x0000000402027812 */ /* 0x000fe200078ec0ff */
[----:B------:R-:W3:Y:S01]  /*12790*/  SHFL.BFLY PT, R33, R26, 0x1, 0x1f ;  /* 0x0c201f001a217f89 */ /* 0x000ee200000e0000 */
[----:B------:R-:W-:-:S03]  /*127a0*/  LOP3.LUT R112, R108, 0x1c, RZ, 0xc0, !PT ;  /* 0x0000001c6c707812 */ /* 0x000fc600078ec0ff */
[----:B------:R-:W4:Y:S01]  /*127b0*/  SHFL.BFLY PT, R31, R35, 0x1, 0x1f ;  /* 0x0c201f00231f7f89 */ /* 0x000f2200000e0000 */
[----:B------:R-:W-:-:S03]  /*127c0*/  LOP3.LUT R122, R116, 0x1c, RZ, 0xc0, !PT ;  /* 0x0000001c747a7812 */ /* 0x000fc600078ec0ff */
[----:B------:R-:W1:Y:S01]  /*127d0*/  SHFL.BFLY PT, R24, R87, 0x1, 0x1f ;  /* 0x0c201f0057187f89 */ /* 0x000e6200000e0000 */
[----:B------:R-:W-:-:S03]  /*127e0*/  LOP3.LUT R116, R116, 0x1c, RZ, 0xc0, !PT ;  /* 0x0000001c74747812 */ /* 0x000fc600078ec0ff */
[----:B------:R-:W1:Y:S01]  /*127f0*/  S2R R111, SR_TID.X ;  /* 0x00000000006f7919 */ /* 0x000e620000002100 */
[----:B------:R-:W-:Y:S01]  /*12800*/  IMAD.IADD R2, R2, 0x1, R3 ;  /* 0x0000000102027824 */ /* 0x000fe200078e0203 */
[----:B------:R-:W-:Y:S02]  /*12810*/  SHF.L.U32 R3, R114, 0x3, RZ ;  /* 0x0000000372037819 */ /* 0x000fe400000006ff */
[----:B------:R-:W-:Y:S02]  /*12820*/  LEA.HI R114, R112, 0xd8, RZ, 0x1e ;  /* 0x000000d870727811 */ /* 0x000fe400078ff0ff */
[----:B------:R-:W-:Y:S01]  /*12830*/  LEA.HI R123, R116, 0xb8, RZ, 0x1e ;  /* 0x000000b8747b7811 */ /* 0x000fe200078ff0ff */
[----:B------:R-:W3:Y:S04]  /*12840*/  S2R R112, SR_TID.X ;  /* 0x0000000000707919 */ /* 0x000ee80000002100 */
[----:B------:R-:W4:Y:S01]  /*12850*/  SHFL.BFLY PT, R34, R9, 0x1, 0x1f ;  /* 0x0c201f0009227f89 */ /* 0x000f2200000e0000 */
[----:B------:R-:W-:Y:S01]  /*12860*/  IMAD.SHL.U32 R124, R123, 0x8, RZ ;  /* 0x000000087b7c7824 */ /* 0x000fe200078e00ff */
[----:B------:R-:W-:-:S02]  /*12870*/  SHF.R.U32.HI R123, RZ, 0x3, R113 ;  /* 0x00000003ff7b7819 */ /* 0x000fc40000011671 */
[----:B0-----:R-:W-:Y:S02]  /*12880*/  FMNMX R29, R38, R29, !PT ;  /* 0x0000001d261d7209 */ /* 0x001fe40007800000 */
[----:B------:R-:W0:Y:S01]  /*12890*/  SHFL.BFLY PT, R38, R30, 0x1, 0x1f ;  /* 0x0c201f001e267f89 */ /* 0x000e2200000e0000 */
[----:B------:R-:W-:Y:S02]  /*128a0*/  LEA.HI R122, R122, 0xc0, RZ, 0x1e ;  /* 0x000000c07a7a7811 */ /* 0x000fe400078ff0ff */
[----:B------:R-:W-:Y:S01]  /*128b0*/  SHF.R.U32.HI R116, RZ, 0x3, R113 ;  /* 0x00000003ff747819 */ /* 0x000fe20000011671 */
[----:B------:R-:W0:Y:S01]  /*128c0*/  S2R R109, SR_TID.X ;  /* 0x00000000006d7919 */ /* 0x000e220000002100 */
[----:B------:R-:W-:Y:S02]  /*128d0*/  LOP3.LUT R123, R123, 0x4, RZ, 0xc0, !PT ;  /* 0x000000047b7b7812 */ /* 0x000fe400078ec0ff */
[----:B------:R-:W-:Y:S02]  /*128e0*/  SHF.L.U32 R122, R122, 0x3, RZ ;  /* 0x000000037a7a7819 */ /* 0x000fe400000006ff */
[----:B------:R-:W-:Y:S01]  /*128f0*/  LOP3.LUT R116, R116, 0x4, RZ, 0xc0, !PT ;  /* 0x0000000474747812 */ /* 0x000fe200078ec0ff */
[----:B------:R-:W-:Y:S01]  /*12900*/  IMAD.IADD R123, R123, 0x1, R124 ;  /* 0x000000017b7b7824 */ /* 0x000fe200078e027c */
[----:B--2---:R-:W-:-:S02]  /*12910*/  FMNMX R12, R94, R36, !PT ;  /* 0x000000245e0c7209 */ /* 0x004fc40007800000 */
[----:B-1----:R-:W-:Y:S02]  /*12920*/  FMNMX R15, R90, R21, !PT ;  /* 0x000000155a0f7209 */ /* 0x002fe40007800000 */
[----:B---3--:R-:W-:Y:S02]  /*12930*/  FMNMX R18, R26, R33, !PT ;  /* 0x000000211a127209 */ /* 0x008fe40007800000 */
[----:B------:R-:W-:Y:S02]  /*12940*/  IADD3 R116, R116, R122, RZ ;  /* 0x0000007a74747210 */ /* 0x000fe40007ffe0ff */
[----:B----4-:R-:W-:Y:S01]  /*12950*/  FMNMX R21, R35, R31, !PT ;  /* 0x0000001f23157209 */ /* 0x010fe20007800000 */
[----:B------:R-:W-:Y:S01]  /*12960*/  @P0 STS [R125+0x40000], R12 ;  /* 0x0400000c7d000388 */ /* 0x000fe20000000800 */
[----:B------:R-:W-:Y:S02]  /*12970*/  FMNMX R24, R87, R24, !PT ;  /* 0x0000001857187209 */ /* 0x000fe40007800000 */
[----:B------:R-:W-:Y:S01]  /*12980*/  SHF.R.U32.HI R25, RZ, 0x3, R111 ;  /* 0x00000003ff197819 */ /* 0x000fe2000001166f */
[----:B------:R-:W1:Y:S01]  /*12990*/  SHFL.BFLY PT, R39, R29, 0x1, 0x1f ;  /* 0x0c201f001d277f89 */ /* 0x000e6200000e0000 */
[----:B------:R-:W-:-:S03]  /*129a0*/  IMAD.SHL.U32 R37, R114, 0x8, RZ ;  /* 0x0000000872257824 */ /* 0x000fc600078e00ff */
[----:B------:R-:W-:Y:S01]  /*129b0*/  @P0 STS [R123+0x40000], R15 ;  /* 0x0400000f7b000388 */ /* 0x000fe20000000800 */
[----:B------:R-:W-:-:S03]  /*129c0*/  LOP3.LUT R25, R25, 0x4, RZ, 0xc0, !PT ;  /* 0x0000000419197812 */ /* 0x000fc600078ec0ff */
[----:B------:R-:W2:Y:S01]  /*129d0*/  SHFL.BFLY PT, R88, R28, 0x1, 0x1f ;  /* 0x0c201f001c587f89 */ /* 0x000ea200000e0000 */
[----:B------:R-:W-:-:S03]  /*129e0*/  LOP3.LUT R112, R112, 0x1c, RZ, 0xc0, !PT ;  /* 0x0000001c70707812 */ /* 0x000fc600078ec0ff */
[----:B------:R-:W-:Y:S04]  /*129f0*/  @P0 STS [R116+0x40000], R18 ;  /* 0x0400001274000388 */ /* 0x000fe80000000800 */
[----:B------:R-:W3:Y:S04]  /*12a00*/  SHFL.BFLY PT, R92, R32, 0x1, 0x1f ;  /* 0x0c201f00205c7f89 */ /* 0x000ee800000e0000 */
[----:B------:R-:W-:Y:S04]  /*12a10*/  @P0 STS [R121+0x40000], R21 ;  /* 0x0400001579000388 */ /* 0x000fe80000000800 */
[----:B------:R4:W-:Y:S01]  /*12a20*/  @P0 STS [R2+0x40000], R24 ;  /* 0x0400001802000388 */ /* 0x0009e20000000800 */
[----:B------:R-:W-:Y:S01]  /*12a30*/  FMNMX R9, R9, R34, !PT ;  /* 0x0000002209097209 */ /* 0x000fe20007800000 */
[----:B------:R-:W-:Y:S01]  /*12a40*/  IMAD.IADD R25, R25, 0x1, R37 ;  /* 0x0000000119197824 */ /* 0x000fe200078e0225 */
[----:B------:R-:W-:-:S02]  /*12a50*/  LEA.HI R112, R112, 0xf8, RZ, 0x1e ;  /* 0x000000f870707811 */ /* 0x000fc400078ff0ff */
[----:B----4-:R-:W-:Y:S02]  /*12a60*/  SHF.R.U32.HI R2, RZ, 0x3, R111 ;  /* 0x00000003ff027819 */ /* 0x010fe4000001166f */
[----:B------:R-:W-:Y:S02]  /*12a70*/  LOP3.LUT R111, R111, 0x1c, RZ, 0xc0, !PT ;  /* 0x0000001c6f6f7812 */ /* 0x000fe400078ec0ff */
[----:B------:R-:W-:Y:S01]  /*12a80*/  LOP3.LUT R2, R2, 0x4, RZ, 0xc0, !PT ;  /* 0x0000000402027812 */ /* 0x000fe200078ec0ff */
[----:B------:R4:W-:Y:S01]  /*12a90*/  @P0 STS [R25+0x40000], R9 ;  /* 0x0400000919000388 */ /* 0x0009e20000000800 */
[----:B0-----:R-:W-:Y:S02]  /*12aa0*/  FMNMX R12, R30, R38, !PT ;  /* 0x000000261e0c7209 */ /* 0x001fe40007800000 */
[----:B------:R-:W-:Y:S02]  /*12ab0*/  IADD3 R2, R2, R3, RZ ;  /* 0x0000000302027210 */ /* 0x000fe40007ffe0ff */
[----:B------:R-:W-:-:S02]  /*12ac0*/  SHF.R.U32.HI R3, RZ, 0x3, R109 ;  /* 0x00000003ff037819 */ /* 0x000fc4000001166d */
[----:B------:R-:W-:Y:S01]  /*12ad0*/  SHF.R.U32.HI R37, RZ, 0x3, R109 ;  /* 0x00000003ff257819 */ /* 0x000fe2000001166d */
[----:B----4-:R-:W-:Y:S01]  /*12ae0*/  IMAD.SHL.U32 R25, R112, 0x8, RZ ;  /* 0x0000000870197824 */ /* 0x010fe200078e00ff */
[C---:B------:R-:W-:Y:S02]  /*12af0*/  LEA.HI R112, R111.reuse, 0xf0, RZ, 0x1e ;  /* 0x000000f06f707811 */ /* 0x040fe400078ff0ff */
[----:B------:R-:W-:Y:S01]  /*12b00*/  LEA.HI R111, R111, 0xe8, RZ, 0x1e ;  /* 0x000000e86f6f7811 */ /* 0x000fe200078ff0ff */
[----:B------:R0:W-:Y:S01]  /*12b10*/  @P0 STS [R2+0x40000], R12 ;  /* 0x0400000c02000388 */ /* 0x0001e20000000800 */
[----:B------:R-:W-:Y:S02]  /*12b20*/  LOP3.LUT R3, R3, 0x4, RZ, 0xc0, !PT ;  /* 0x0000000403037812 */ /* 0x000fe400078ec0ff */
[----:B------:R-:W-:Y:S01]  /*12b30*/  SHF.L.U32 R95, R111, 0x3, RZ ;  /* 0x000000036f5f7819 */ /* 0x000fe200000006ff */
[----:B------:R-:W-:Y:S01]  /*12b40*/  IMAD.SHL.U32 R93, R112, 0x8, RZ ;  /* 0x00000008705d7824 */ /* 0x000fe200078e00ff */
[----:B------:R-:W-:-:S02]  /*12b50*/  LOP3.LUT R37, R37, 0x4, RZ, 0xc0, !PT ;  /* 0x0000000425257812 */ /* 0x000fc400078ec0ff */
[----:B0-----:R-:W-:Y:S01]  /*12b60*/  SHF.R.U32.HI R2, RZ, 0x3, R109 ;  /* 0x00000003ff027819 */ /* 0x001fe2000001166d */
[----:B------:R-:W-:Y:S01]  /*12b70*/  IMAD.IADD R3, R3, 0x1, R95 ;  /* 0x0000000103037824 */ /* 0x000fe200078e025f */
[----:B-1----:R-:W-:Y:S02]  /*12b80*/  FMNMX R15, R29, R39, !PT ;  /* 0x000000271d0f7209 */ /* 0x002fe40007800000 */
[----:B------:R-:W-:Y:S01]  /*12b90*/  LOP3.LUT R2, R2, 0x4, RZ, 0xc0, !PT ;  /* 0x0000000402027812 */ /* 0x000fe200078ec0ff */
[----:B------:R-:W-:Y:S01]  /*12ba0*/  IMAD.IADD R37, R37, 0x1, R93 ;  /* 0x0000000125257824 */ /* 0x000fe200078e025d */
[----:B--2---:R-:W-:Y:S02]  /*12bb0*/  FMNMX R18, R28, R88, !PT ;  /* 0x000000581c127209 */ /* 0x004fe40007800000 */
[----:B---3--:R-:W-:Y:S02]  /*12bc0*/  FMNMX R21, R32, R92, !PT ;  /* 0x0000005c20157209 */ /* 0x008fe40007800000 */
[----:B------:R-:W-:Y:S01]  /*12bd0*/  IADD3 R2, R2, R25, RZ ;  /* 0x0000001902027210 */ /* 0x000fe20007ffe0ff */
[----:B------:R0:W-:Y:S04]  /*12be0*/  @P0 STS [R3+0x40000], R15 ;  /* 0x0400000f03000388 */ /* 0x0001e80000000800 */
[----:B------:R-:W-:Y:S04]  /*12bf0*/  @P0 STS [R37+0x40000], R18 ;  /* 0x0400001225000388 */ /* 0x000fe80000000800 */
[----:B------:R-:W-:Y:S01]  /*12c00*/  @P0 STS [R2+0x40000], R21 ;  /* 0x0400001502000388 */ /* 0x000fe20000000800 */
[----:B0-----:R-:W-:-:S03]  /*12c10*/  LOP3.LUT R3, R108, 0x1ff, RZ, 0xc0, !PT ;  /* 0x000001ff6c037812 */ /* 0x001fc600078ec0ff */
[----:B------:R-:W-:Y:S06]  /*12c20*/  BAR.SYNC.DEFER_BLOCKING 0x0 ;  /* 0x0000000000007b1d */ /* 0x000fec0000010000 */
[----:B------:R-:W0:Y:S04]  /*12c30*/  LDS R9, [R3.X4+0x40000] ;  /* 0x0400000003097984 */ /* 0x000e280000004800 */
[----:B0-----:R-:W0:Y:S01]  /*12c40*/  SHFL.BFLY PT, R12, R9, 0x1, 0x1f ;  /* 0x0c201f00090c7f89 */ /* 0x001e2200000e0000 */
[----:B------:R-:W-:-:S02]  /*12c50*/  LOP3.LUT R108, R108, 0x1c, RZ, 0xc0, !PT ;  /* 0x0000001c6c6c7812 */ /* 0x000fc400078ec0ff */
[----:B0-----:R-:W-:-:S05]  /*12c60*/  FMNMX R9, R9, R12, !PT ;  /* 0x0000000c09097209 */ /* 0x001fca0007800000 */
[----:B------:R-:W-:Y:S01]  /*12c70*/  @!P6 STS [R3.X4+0x40000], R9 ;  /* 0x040000090300e388 */ /* 0x000fe20000004800 */
[----:B------:R-:W-:-:S03]  /*12c80*/  IMAD.SHL.U32 R2, R108, 0x2, RZ ;  /* 0x000000026c027824 */ /* 0x000fc600078e00ff */
[----:B------:R-:W-:Y:S06]  /*12c90*/  BAR.SYNC.DEFER_BLOCKING 0x0 ;  /* 0x0000000000007b1d */ /* 0x000fec0000010000 */
[----:B------:R-:W0:Y:S04]  /*12ca0*/  LDS R9, [R2+0x40000] ;  /* 0x0400000002097984 */ /* 0x000e280000000800 */
[----:B------:R-:W1:Y:S02]  /*12cb0*/  S2R R108, SR_TID.X ;  /* 0x00000000006c7919 */ /* 0x000e640000002100 */
[----:B-1----:R-:W-:-:S02]  /*12cc0*/  LOP3.LUT R109, R108, 0x1c, RZ, 0xc0, !PT ;  /* 0x0000001c6c6d7812 */ /* 0x002fc400078ec0ff */
[----:B0-----:R-:W-:-:S05]  /*12cd0*/  FMNMX R3, R9, R117, !PT ;  /* 0x0000007509037209 */ /* 0x001fca0007800000 */
[----:B------:R-:W-:Y:S01]  /*12ce0*/  FADD R9, R74, -R3 ;  /* 0x800000034a097221 */ /* 0x000fe20000000000 */
[----:B------:R-:W-:-:S03]  /*12cf0*/  LEA.HI R2, R109, 0x8, RZ, 0x1e ;  /* 0x000000086d027811 */ /* 0x000fc600078ff0ff */
[----:B------:R-:W-:-:S04]  /*12d00*/  FMUL R9, R9, 1.4426950216293334961 ;  /* 0x3fb8aa3b09097820 */ /* 0x000fc80000400000 */
[----:B------:R0:W1:Y:S01]  /*12d10*/  MUFU.EX2 R24, R9 ;  /* 0x0000000900187308 */ /* 0x0000620000000800 */
[----:B------:R-:W-:Y:S04]  /*12d20*/  STL [R1+0x19c], R3 ;  /* 0x00019c0301007387 */ /* 0x000fe80000100800 */
[----:B0-----:R0:W2:Y:S02]  /*12d30*/  LDS R9, [R2.X8+0x40000] ;  /* 0x0400000002097984 */ /* 0x0010a40000008800 */
[----:B0-----:R-:W-:-:S05]  /*12d40*/  LEA.HI R2, R109, 0x10, RZ, 0x1e ;  /* 0x000000106d027811 */ /* 0x001fca00078ff0ff */
[----:B------:R0:W3:Y:S04]  /*12d50*/  LDS R15, [R2.X8+0x40000] ;  /* 0x04000000020f7984 */ /* 0x0000e80000008800 */
[----:B0-----:R-:W4:Y:S04]  /*12d60*/  LDL R2, [R1+0xe0] ;  /* 0x0000e00001027983 */ /* 0x001f280000100800 */
[----:B------:R-:W0:Y:S01]  /*12d70*/  S2R R114, SR_TID.X ;  /* 0x0000000000727919 */ /* 0x000e220000002100 */
[----:B------:R-:W-:-:S04]  /*12d80*/  FADD R12, R86, -R3 ;  /* 0x80000003560c7221 */ /* 0x000fc80000000000 */
[----:B------:R-:W-:-:S04]  /*12d90*/  FMUL R12, R12, 1.4426950216293334961 ;  /* 0x3fb8aa3b0c0c7820 */ /* 0x000fc80000400000 */
[----:B------:R-:W2:Y:S01]  /*12da0*/  MUFU.EX2 R25, R12 ;  /* 0x0000000c00197308 */ /* 0x000ea20000000800 */
[----:B-1----:R1:W-:Y:S01]  /*12db0*/  STL [R1+0x9e0], R24 ;  /* 0x0009e01801007387 */ /* 0x0023e20000100800 */
[----:B------:R-:W-:-:S04]  /*12dc0*/  LOP3.LUT R108, R108, 0x1c, RZ, 0xc0, !PT ;  /* 0x0000001c6c6c7812 */ /* 0x000fc800078ec0ff */
[----:B------:R-:W-:-:S05]  /*12dd0*/  LEA.HI R26, R108, 0x18, RZ, 0x1e ;  /* 0x000000186c1a7811 */ /* 0x000fca00078ff0ff */
[----:B------:R-:W-:Y:S01]  /*12de0*/  LDS R18, [R26.X8+0x40000] ;  /* 0x040000001a127984 */ /* 0x000fe20000008800 */
[----:B0-----:R-:W-:Y:S01]  /*12df0*/  LOP3.LUT R114, R114, 0x1c, RZ, 0xc0, !PT ;  /* 0x0000001c72727812 */ /* 0x001fe200078ec0ff */
[----:B--2---:R-:W-:Y:S02]  /*12e00*/  FADD R12, R24, R25 ;  /* 0x00000019180c7221 */ /* 0x004fe40000000000 */
[----:B------:R0:W-:Y:S01]  /*12e10*/  STL [R1+0x9dc], R25 ;  /* 0x0009dc1901007387 */ /* 0x0001e20000100800 */
[C---:B------:R-:W-:Y:S02]  /*12e20*/  LEA.HI R27, R114.reuse, 0x28, RZ, 0x1e ;  /* 0x00000028721b7811 */ /* 0x040fe400078ff0ff */
[----:B-1----:R-:W-:Y:S02]  /*12e30*/  LEA.HI R24, R114, 0x38, RZ, 0x1e ;  /* 0x0000003872187811 */ /* 0x002fe400078ff0ff */
[----:B------:R-:W-:Y:S01]  /*12e40*/  LEA.HI R3, R108, 0x20, RZ, 0x1e ;  /* 0x000000206c037811 */ /* 0x000fe200078ff0ff */
[----:B------:R-:W1:Y:S01]  /*12e50*/  SHFL.BFLY PT, R26, R12, 0x2, 0x1f ;  /* 0x0c401f000c1a7f89 */ /* 0x000e6200000e0000 */
[----:B0-----:R-:W-:-:S03]  /*12e60*/  LEA.HI R25, R114, 0x30, RZ, 0x1e ;  /* 0x0000003072197811 */ /* 0x001fc600078ff0ff */
[----:B------:R0:W-:Y:S04]  /*12e70*/  LDS R36, [R24.X8+0x40000] ;  /* 0x0400000018247984 */ /* 0x0001e80000008800 */
[----:B------:R-:W2:Y:S01]  /*12e80*/  S2R R114, SR_TID.X ;  /* 0x0000000000727919 */ /* 0x000ea20000002100 */
[----:B------:R-:W-:-:S03]  /*12e90*/  FMNMX R108, R9, R118, !PT ;  /* 0x00000076096c7209 */ /* 0x000fc60007800000 */
[----:B------:R-:W4:Y:S04]  /*12ea0*/  LDS R9, [R3.X8+0x40000] ;  /* 0x0400000003097984 */ /* 0x000f280000008800 */
[----:B------:R-:W-:Y:S01]  /*12eb0*/  LDS R39, [R27.X8+0x40000] ;  /* 0x040000001b277984 */ /* 0x000fe20000008800 */
[----:B------:R-:W-:-:S03]  /*12ec0*/  FADD R21, R46, -R108 ;  /* 0x8000006c2e157221 */ /* 0x000fc60000000000 */
[----:B------:R0:W-:Y:S01]  /*12ed0*/  LDS R27, [R25.X8+0x40000] ;  /* 0x04000000191b7984 */ /* 0x0001e20000008800 */
[----:B--2---:R-:W-:-:S04]  /*12ee0*/  LOP3.LUT R115, R114, 0x1c, RZ, 0xc0, !PT ;  /* 0x0000001c72737812 */ /* 0x004fc800078ec0ff */
[C---:B0-----:R-:W-:Y:S02]  /*12ef0*/  LEA.HI R24, R115.reuse, 0x58, RZ, 0x1e ;  /* 0x0000005873187811 */ /* 0x041fe400078ff0ff */
[----:B------:R-:W-:-:S03]  /*12f00*/  LEA.HI R25, R115, 0x50, RZ, 0x1e ;  /* 0x0000005073197811 */ /* 0x000fc600078ff0ff */
[----:B------:R0:W-:Y:S01]  /*12f10*/  LDS R35, [R24.X8+0x40000] ;  /* 0x0400000018237984 */ /* 0x0001e20000008800 */
[----:B------:R-:W-:Y:S01]  /*12f20*/  LOP3.LUT R114, R114, 0x1c, RZ, 0xc0, !PT ;  /* 0x0000001c72727812 */ /* 0x000fe200078ec0ff */
[----:B------:R-:W-:Y:S01]  /*12f30*/  FMUL R21, R21, 1.4426950216293334961 ;  /* 0x3fb8aa3b15157820 */ /* 0x000fe20000400000 */
[----:B---3--:R-:W-:Y:S01]  /*12f40*/  FMNMX R109, R15, R119, !PT ;  /* 0x000000770f6d7209 */ /* 0x008fe20007800000 */
[----:B------:R2:W-:Y:S01]  /*12f50*/  LDS R34, [R25.X8+0x40000] ;  /* 0x0400000019227984 */ /* 0x0005e20000008800 */
[----:B0-----:R-:W-:Y:S01]  /*12f60*/  LEA.HI R24, R115, 0x68, RZ, 0x1e ;  /* 0x0000006873187811 */ /* 0x001fe200078ff0ff */
[----:B------:R0:W-:Y:S01]  /*12f70*/  MUFU.EX2 R46, R21 ;  /* 0x00000015002e7308 */ /* 0x0001e20000000800 */
[----:B--2---:R-:W-:-:S03]  /*12f80*/  LEA.HI R25, R114, 0x70, RZ, 0x1e ;  /* 0x0000007072197811 */ /* 0x004fc600078ff0ff */
[----:B------:R2:W-:Y:S01]  /*12f90*/  LDS R96, [R24.X8+0x40000] ;  /* 0x0400000018607984 */ /* 0x0005e20000008800 */
[----:B-1----:R-:W-:Y:S01]  /*12fa0*/  FADD R12, R12, R26 ;  /* 0x0000001a0c0c7221 */ /* 0x002fe20000000000 */
[----:B------:R-:W-:Y:S02]  /*12fb0*/  FMNMX R111, R18, R110, !PT ;  /* 0x0000006e126f7209 */ /* 0x000fe40007800000 */
[----:B------:R-:W-:Y:S01]  /*12fc0*/  LOP3.LUT R112, R113, 0x1c, RZ, 0xc0, !PT ;  /* 0x0000001c71707812 */ /* 0x000fe200078ec0ff */
[----:B0-----:R-:W-:Y:S01]  /*12fd0*/  FADD R21, R72, -R109 ;  /* 0x8000006d48157221 */ /* 0x001fe20000000000 */
[----:B------:R-:W-:Y:S01]  /*12fe0*/  STL [R1+0x198], R108 ;  /* 0x0001986c01007387 */ /* 0x000fe20000100800 */
[----:B--2---:R-:W-:-:S03]  /*12ff0*/  LEA.HI R24, R114, 0x78, RZ, 0x1e ;  /* 0x0000007872187811 */ /* 0x004fc600078ff0ff */
[----:B------:R-:W0:Y:S01]  /*13000*/  S2R R114, SR_TID.X ;  /* 0x0000000000727919 */ /* 0x000e220000002100 */
[----:B------:R-:W-:Y:S02]  /*13010*/  FADD R26, R79, -R108 ;  /* 0x8000006c4f1a7221 */ /* 0x000fe40000000000 */
[----:B------:R-:W-:Y:S01]  /*13020*/  FMUL R18, R21, 1.4426950216293334961 ;  /* 0x3fb8aa3b15127820 */ /* 0x000fe20000400000 */
[----:B------:R-:W-:Y:S01]  /*13030*/  LEA.HI R120, R112, 0x60, RZ, 0x1e ;  /* 0x0000006070787811 */ /* 0x000fe200078ff0ff */
[----:B------:R-:W-:Y:S01]  /*13040*/  FADD R21, R47, -R109 ;  /* 0x8000006d2f157221 */ /* 0x000fe20000000000 */
[----:B------:R-:W-:Y:S01]  /*13050*/  STL [R1+0x194], R109 ;  /* 0x0001946d01007387 */ /* 0x000fe20000100800 */
[----:B------:R-:W-:Y:S01]  /*13060*/  FMUL R15, R26, 1.4426950216293334961 ;  /* 0x3fb8aa3b1a0f7820 */ /* 0x000fe20000400000 */
[----:B------:R1:W-:Y:S01]  /*13070*/  MUFU.EX2 R47, R18 ;  /* 0x00000012002f7308 */ /* 0x0003e20000000800 */
[----:B------:R-:W-:Y:S01]  /*13080*/  LEA.HI R30, R115, 0x48, RZ, 0x1e ;  /* 0x00000048731e7811 */ /* 0x000fe200078ff0ff */
[----:B------:R-:W-:Y:S01]  /*13090*/  STL [R1+0x190], R111 ;  /* 0x0001906f01007387 */ /* 0x000fe20000100800 */
[----:B------:R-:W-:-:S02]  /*130a0*/  LEA.HI R107, R112, 0x80, RZ, 0x1e ;  /* 0x00000080706b7811 */ /* 0x000fc400078ff0ff */
[C---:B------:R-:W-:Y:S01]  /*130b0*/  LEA.HI R104, R112.reuse, 0x88, RZ, 0x1e ;  /* 0x0000008870687811 */ /* 0x040fe200078ff0ff */
[----:B------:R-:W-:Y:S02]  /*130c0*/  LDS R31, [R30.X8+0x40000] ;  /* 0x040000001e1f7984 */ /* 0x000fe40000008800 */
[----:B------:R2:W3:Y:S01]  /*130d0*/  MUFU.EX2 R29, R15 ;  /* 0x0000000f001d7308 */ /* 0x0004e20000000800 */
[----:B-1----:R-:W-:Y:S01]  /*130e0*/  FMUL R18, R21, 1.4426950216293334961 ;  /* 0x3fb8aa3b15127820 */ /* 0x002fe20000400000 */
[----:B------:R-:W-:Y:S01]  /*130f0*/  LEA.HI R101, R112, 0x90, RZ, 0x1e ;  /* 0x0000009070657811 */ /* 0x000fe200078ff0ff */
[----:B------:R-:W-:Y:S01]  /*13100*/  LDS R97, [R120.X8+0x40000] ;  /* 0x0400000078617984 */ /* 0x000fe20000008800 */
[----:B------:R-:W-:-:S03]  /*13110*/  LOP3.LUT R113, R113, 0x1c, RZ, 0xc0, !PT ;  /* 0x0000001c71717812 */ /* 0x000fc600078ec0ff */
[----:B------:R-:W-:Y:S01]  /*13120*/  LDS R95, [R25.X8+0x40000] ;  /* 0x04000000195f7984 */ /* 0x000fe20000008800 */
[----:B------:R-:W1:Y:S01]  /*13130*/  MUFU.EX2 R28, R18 ;  /* 0x00000012001c7308 */ /* 0x000e620000000800 */
[C---:B0-----:R-:W-:Y:S02]  /*13140*/  LOP3.LUT R115, R114.reuse, 0x1c, RZ, 0xc0, !PT ;  /* 0x0000001c72737812 */ /* 0x041fe400078ec0ff */
[----:B------:R-:W-:Y:S01]  /*13150*/  LOP3.LUT R114, R114, 0x1c, RZ, 0xc0, !PT ;  /* 0x0000001c72727812 */ /* 0x000fe200078ec0ff */
[----:B--2---:R-:W0:Y:S01]  /*13160*/  SHFL.BFLY PT, R15, R12, 0x1, 0x1f ;  /* 0x0c201f000c0f7f89 */ /* 0x004e2200000e0000 */
[----:B------:R-:W-:Y:S01]  /*13170*/  FADD R21, R69, -R111 ;  /* 0x8000006f45157221 */ /* 0x000fe20000000000 */
[----:B----4-:R-:W-:Y:S01]  /*13180*/  FMNMX R3, R9, R2, !PT ;  /* 0x0000000209037209 */ /* 0x010fe20007800000 */
[----:B---3--:R-:W-:Y:S01]  /*13190*/  FADD R98, R46, R29 ;  /* 0x0000001d2e627221 */ /* 0x008fe20000000000 */
[----:B------:R-:W-:Y:S01]  /*131a0*/  LEA.HI R2, R112, 0x40, RZ, 0x1e ;  /* 0x0000004070027811 */ /* 0x000fe200078ff0ff */
[----:B------:R-:W-:Y:S04]  /*131b0*/  LDS R94, [R24.X8+0x40000] ;  /* 0x04000000185e7984 */ /* 0x000fe80000008800 */
[----:B------:R-:W-:Y:S04]  /*131c0*/  STL [R1+0x18c], R3 ;  /* 0x00018c0301007387 */ /* 0x000fe80000100800 */
[----:B------:R-:W-:Y:S04]  /*131d0*/  STL [R1+0xa00], R2 ;  /* 0x000a000201007387 */ /* 0x000fe80000100800 */
[----:B------:R-:W-:Y:S04]  /*131e0*/  STL [R1+0x9cc], R120 ;  /* 0x0009cc7801007387 */ /* 0x000fe80000100800 */
[----:B------:R2:W-:Y:S04]  /*131f0*/  LDS R32, [R2.X8+0x40000] ;  /* 0x0400000002207984 */ /* 0x0005e80000008800 */
[----:B------:R-:W-:Y:S04]  /*13200*/  STL [R1+0x9d8], R46 ;  /* 0x0009d82e01007387 */ /* 0x000fe80000100800 */
[----:B------:R-:W-:Y:S01]  /*13210*/  STL [R1+0x9d4], R29 ;  /* 0x0009d41d01007387 */ /* 0x000fe20000100800 */
[----:B--2---:R-:W-:-:S03]  /*13220*/  LEA.HI R2, R114, 0xc8, RZ, 0x1e ;  /* 0x000000c872027811 */ /* 0x004fc600078ff0ff */
[----:B------:R-:W-:Y:S04]  /*13230*/  STL [R1+0x9c4], R107 ;  /* 0x0009c46b01007387 */ /* 0x000fe80000100800 */
[----:B------:R-:W-:Y:S04]  /*13240*/  STL [R1+0x9e8], R47 ;  /* 0x0009e82f01007387 */ /* 0x000fe80000100800 */
[----:B-1----:R-:W-:Y:S04]  /*13250*/  STL [R1+0x9e4], R28 ;  /* 0x0009e41c01007387 */ /* 0x002fe80000100800 */
[----:B------:R-:W-:Y:S01]  /*13260*/  STL [R1+0x9c8], R104 ;  /* 0x0009c86801007387 */ /* 0x000fe20000100800 */
[----:B------:R-:W-:-:S03]  /*13270*/  FADD R18, R43, -R111 ;  /* 0x8000006f2b127221 */ /* 0x000fc60000000000 */
[----:B------:R-:W-:Y:S04]  /*13280*/  STL [R1+0x9c0], R101 ;  /* 0x0009c06501007387 */ /* 0x000fe80000100800 */
[----:B------:R1:W-:Y:S01]  /*13290*/  LDS R69, [R2.X8+0x40000] ;  /* 0x0400000002457984 */ /* 0x0003e20000008800 */
[----:B------:R-:W-:Y:S01]  /*132a0*/  FADD R99, R6, -R3 ;  /* 0x8000000306637221 */ /* 0x000fe20000000000 */
[----:B------:R-:W-:Y:S01]  /*132b0*/  LEA.HI R6, R115, 0x98, RZ, 0x1e ;  /* 0x0000009873067811 */ /* 0x000fe200078ff0ff */
[----:B------:R-:W-:Y:S01]  /*132c0*/  FMUL R9, R18, 1.4426950216293334961 ;  /* 0x3fb8aa3b12097820 */ /* 0x000fe20000400000 */
[----:B------:R-:W-:Y:S04]  /*132d0*/  LDS R93, [R107.X8+0x40000] ;  /* 0x040000006b5d7984 */ /* 0x000fe80000008800 */
[----:B-1----:R-:W2:Y:S01]  /*132e0*/  LDL.LU R2, [R1+0xe4] ;  /* 0x0000e40001027983 */ /* 0x002ea20000300800 */
[----:B------:R1:W3:Y:S03]  /*132f0*/  MUFU.EX2 R43, R9 ;  /* 0x00000009002b7308 */ /* 0x0002e60000000800 */
[----:B------:R4:W-:Y:S01]  /*13300*/  LDS R88, [R6.X8+0x40000] ;  /* 0x0400000006587984 */ /* 0x0009e20000008800 */
[----:B0-----:R-:W-:-:S03]  /*13310*/  FADD R26, R12, R15 ;  /* 0x0000000f0c1a7221 */ /* 0x001fc60000000000 */
[----:B------:R-:W-:Y:S01]  /*13320*/  LDS R92, [R104.X8+0x40000] ;  /* 0x04000000685c7984 */ /* 0x000fe20000008800 */
[C---:B-1----:R-:W-:Y:S02]  /*13330*/  LEA.HI R9, R115.reuse, 0xa8, RZ, 0x1e ;  /* 0x000000a873097811 */ /* 0x042fe400078ff0ff */
[C---:B----4-:R-:W-:Y:S01]  /*13340*/  LEA.HI R6, R115.reuse, 0xb0, RZ, 0x1e ;  /* 0x000000b073067811 */ /* 0x050fe200078ff0ff */
[----:B------:R-:W-:Y:S01]  /*13350*/  LDS R90, [R101.X8+0x40000] ;  /* 0x04000000655a7984 */ /* 0x000fe20000008800 */
[----:B------:R-:W-:-:S03]  /*13360*/  LEA.HI R12, R115, 0xa0, RZ, 0x1e ;  /* 0x000000a0730c7811 */ /* 0x000fc600078ff0ff */
[----:B------:R0:W-:Y:S04]  /*13370*/  LDS R86, [R9.X8+0x40000] ;  /* 0x0400000009567984 */ /* 0x0001e80000008800 */
[----:B------:R1:W-:Y:S01]  /*13380*/  LDS R79, [R6.X8+0x40000] ;  /* 0x04000000064f7984 */ /* 0x0003e20000008800 */
[----:B0-----:R-:W-:-:S03]  /*13390*/  LEA.HI R9, R114, 0xb8, RZ, 0x1e ;  /* 0x000000b872097811 */ /* 0x001fc600078ff0ff */
[----:B------:R0:W-:Y:S01]  /*133a0*/  LDS R87, [R12.X8+0x40000] ;  /* 0x040000000c577984 */ /* 0x0001e20000008800 */
[----:B-1----:R-:W-:-:S03]  /*133b0*/  LEA.HI R6, R114, 0xc0, RZ, 0x1e ;  /* 0x000000c072067811 */ /* 0x002fc600078ff0ff */
[----:B------:R1:W-:Y:S04]  /*133c0*/  LDS R74, [R9.X8+0x40000] ;  /* 0x04000000094a7984 */ /* 0x0003e80000008800 */
[----:B------:R4:W-:Y:S01]  /*133d0*/  LDS R72, [R6.X8+0x40000] ;  /* 0x0400000006487984 */ /* 0x0009e20000008800 */
[C---:B0-----:R-:W-:Y:S02]  /*133e0*/  LEA.HI R12, R113.reuse, 0xd0, RZ, 0x1e ;  /* 0x000000d0710c7811 */ /* 0x041fe400078ff0ff */
[C---:B-1----:R-:W-:Y:S02]  /*133f0*/  LEA.HI R9, R113.reuse, 0xd8, RZ, 0x1e ;  /* 0x000000d871097811 */ /* 0x042fe400078ff0ff */
[----:B----4-:R-:W-:Y:S01]  /*13400*/  LEA.HI R6, R113, 0xe0, RZ, 0x1e ;  /* 0x000000e071067811 */ /* 0x010fe200078ff0ff */
[----:B------:R-:W-:Y:S01]  /*13410*/  FMUL R21, R21, 1.4426950216293334961 ;  /* 0x3fb8aa3b15157820 */ /* 0x000fe20000400000 */
[----:B------:R-:W4:Y:S04]  /*13420*/  LDL.LU R113, [R1+0xe8] ;  /* 0x0000e80001717983 */ /* 0x000f280000300800 */
[----:B------:R-:W3:Y:S04]  /*13430*/  LDL.LU R115, [R1+0xec] ;  /* 0x0000ec0001737983 */ /* 0x000ee80000300800 */
[----:B------:R-:W3:Y:S04]  /*13440*/  LDL R124, [R1+0x5e0] ;  /* 0x0005e000017c7983 */ /* 0x000ee80000100800 */
[----:B------:R-:W3:Y:S01]  /*13450*/  LDL R103, [R1+0x5dc] ;  /* 0x0005dc0001677983 */ /* 0x000ee20000100800 */
[----:B------:R0:W1:Y:S01]  /*13460*/  MUFU.EX2 R33, R21 ;  /* 0x0000001500217308 */ /* 0x0000620000000800 */
[----:B------:R-:W-:-:S02]  /*13470*/  FADD R37, R47, R28 ;  /* 0x0000001c2f257221 */ /* 0x000fc40000000000 */
[----:B------:R0:W-:Y:S04]  /*13480*/  LDS R18, [R9.X8+0x40000] ;  /* 0x0400000009127984 */ /* 0x0001e80000008800 */
[----:B------:R1:W-:Y:S04]  /*13490*/  LDS R15, [R6.X8+0x40000] ;  /* 0x04000000060f7984 */ /* 0x0003e80000008800 */
[----:B0-----:R0:W-:Y:S01]  /*134a0*/  LDS R21, [R12.X8+0x40000] ;  /* 0x040000000c157984 */ /* 0x0011e20000008800 */
[C---:B------:R-:W-:Y:S02]  /*134b0*/  LEA.HI R9, R112.reuse, 0xf0, RZ, 0x1e ;  /* 0x000000f070097811 */ /* 0x040fe400078ff0ff */
[C---:B-1----:R-:W-:Y:S01]  /*134c0*/  LEA.HI R6, R112.reuse, 0xf8, RZ, 0x1e ;  /* 0x000000f870067811 */ /* 0x042fe200078ff0ff */
[----:B------:R-:W1:Y:S01]  /*134d0*/  SHFL.BFLY PT, R38, R98, 0x2, 0x1f ;  /* 0x0c401f0062267f89 */ /* 0x000e6200000e0000 */
[----:B0-----:R-:W-:-:S03]  /*134e0*/  LEA.HI R12, R112, 0xe8, RZ, 0x1e ;  /* 0x000000e8700c7811 */ /* 0x001fc600078ff0ff */
[----:B------:R-:W0:Y:S04]  /*134f0*/  SHFL.BFLY PT, R30, R37, 0x2, 0x1f ;  /* 0x0c401f00251e7f89 */ /* 0x000e2800000e0000 */
[----:B------:R-:W-:Y:S04]  /*13500*/  LDS R9, [R9.X8+0x40000] ;  /* 0x0400000009097984 */ /* 0x000fe80000008800 */
[----:B------:R-:W-:Y:S04]  /*13510*/  LDS R12, [R12.X8+0x40000] ;  /* 0x040000000c0c7984 */ /* 0x000fe80000008800 */
[----:B------:R-:W-:Y:S04]  /*13520*/  LDS R6, [R6.X8+0x40000] ;  /* 0x0400000006067984 */ /* 0x000fe80000008800 */
[----:B------:R-:W-:Y:S01]  /*13530*/  BAR.SYNC.DEFER_BLOCKING 0x0 ;  /* 0x0000000000007b1d */ /* 0x000fe20000010000 */
[----:B-1----:R-:W-:-:S02]  /*13540*/  FADD R38, R98, R38 ;  /* 0x0000002662267221 */ /* 0x002fc40000000000 */
[----:B0-----:R-:W-:-:S03]  /*13550*/  FADD R37, R37, R30 ;  /* 0x0000001e25257221 */ /* 0x001fc60000000000 */
[----:B------:R-:W-:Y:S04]  /*13560*/  @P0 STS [R100+0x40000], R26 ;  /* 0x0400001a64000388 */ /* 0x000fe80000000800 */
[----:B------:R-:W0:Y:S01]  /*13570*/  SHFL.BFLY PT, R100, R38, 0x1, 0x1f ;  /* 0x0c201f0026647f89 */ /* 0x000e2200000e0000 */
[----:B------:R-:W-:Y:S02]  /*13580*/  FADD R41, R41, -R3 ;  /* 0x8000000329297221 */ /* 0x000fe40000000000 */
[----:B0-----:R-:W-:Y:S01]  /*13590*/  FADD R38, R38, R100 ;  /* 0x0000006426267221 */ /* 0x001fe20000000000 */
[----:B--2---:R-:W-:Y:S02]  /*135a0*/  FMNMX R112, R39, R2, !PT ;  /* 0x0000000227707209 */ /* 0x004fe40007800000 */
[----:B------:R-:W0:Y:S04]  /*135b0*/  SHFL.BFLY PT, R39, R37, 0x1, 0x1f ;  /* 0x0c201f0025277f89 */ /* 0x000e2800000e0000 */
[----:B------:R-:W-:Y:S01]  /*135c0*/  STL [R1+0x188], R112 ;  /* 0x0001887001007387 */ /* 0x000fe20000100800 */
[----:B0-----:R-:W-:Y:S01]  /*135d0*/  FADD R37, R37, R39 ;  /* 0x0000002725257221 */ /* 0x001fe20000000000 */
[----:B----4-:R-:W-:-:S02]  /*135e0*/  FMNMX R114, R27, R113, !PT ;  /* 0x000000711b727209 */ /* 0x010fc40007800000 */
[----:B---3--:R-:W-:-:S03]  /*135f0*/  FMNMX R3, R36, R115, !PT ;  /* 0x0000007324037209 */ /* 0x008fc60007800000 */
[----:B------:R-:W-:Y:S04]  /*13600*/  STL [R1+0x184], R114 ;  /* 0x0001847201007387 */ /* 0x000fe80000100800 */
[----:B------:R0:W-:Y:S04]  /*13610*/  @P0 STS [R124+0x40000], R38 ;  /* 0x040000267c000388 */ /* 0x0001e80000000800 */
[----:B------:R-:W-:Y:S04]  /*13620*/  STL [R1+0x9d0], R43 ;  /* 0x0009d02b01007387 */ /* 0x000fe80000100800 */
[----:B------:R1:W-:Y:S04]  /*13630*/  @P0 STS [R103+0x40000], R37 ;  /* 0x0400002567000388 */ /* 0x0003e80000000800 */
[----:B------:R-:W2:Y:S04]  /*13640*/  LDL R120, [R1+0x5d8] ;  /* 0x0005d80001787983 */ /* 0x000ea80000100800 */
[----:B------:R-:W3:Y:S04]  /*13650*/  LDL R122, [R1+0x5d4] ;  /* 0x0005d400017a7983 */ /* 0x000ee80000100800 */
[----:B0-----:R-:W4:Y:S04]  /*13660*/  LDL R124, [R1+0x5d0] ;  /* 0x0005d000017c7983 */ /* 0x001f280000100800 */
[----:B-1----:R-:W2:Y:S04]  /*13670*/  LDL R103, [R1+0x5cc] ;  /* 0x0005cc0001677983 */ /* 0x002ea80000100800 */
[----:B------:R-:W2:Y:S04]  /*13680*/  LDL R101, [R1+0x20c] ;  /* 0x00020c0001657983 */ /* 0x000ea80000100800 */
[----:B------:R-:W2:Y:S04]  /*13690*/  LDL.LU R47, [R1+0x164] ;  /* 0x00016400012f7983 */ /* 0x000ea80000300800 */
[----:B------:R-:W-:Y:S04]  /*136a0*/  STL [R1+0x180], R3 ;  /* 0x0001800301007387 */ /* 0x000fe80000100800 */
[----:B------:R-:W3:Y:S01]  /*136b0*/  LDL.LU R24, [R1+0x1c0] ;  /* 0x0001c00001187983 */ /* 0x000ee20000300800 */
[----:B------:R-:W-:-:S02]  /*136c0*/  FMUL R26, R99, 1.4426950216293334961 ;  /* 0x3fb8aa3b631a7820 */ /* 0x000fc40000400000 */
[----:B------:R-:W-:Y:S01]  /*136d0*/  FMUL R41, R41, 1.4426950216293334961 ;  /* 0x3fb8aa3b29297820 */ /* 0x000fe20000400000 */
[----:B------:R-:W4:Y:S03]  /*136e0*/  LDL.LU R46, [R1+0x204] ;  /* 0x00020400012e7983 */ /* 0x000f260000300800 */
[----:B------:R-:W-:Y:S08]  /*136f0*/  MUFU.EX2 R26, R26 ;  /* 0x0000001a001a7308 */ /* 0x000ff00000000800 */
[----:B------:R-:W0:Y:S01]  /*13700*/  MUFU.EX2 R41, R41 ;  /* 0x0000002900297308 */ /* 0x000e220000000800 */
[----:B------:R-:W-:-:S02]  /*13710*/  FADD R99, R33, R43 ;  /* 0x0000002b21637221 */ /* 0x000fc40000000000 */
[--C-:B------:R-:W-:Y:S01]  /*13720*/  FADD R30, R40, -R112.reuse ;  /* 0x80000070281e7221 */ /* 0x100fe20000000000 */
[----:B------:R-:W4:Y:S01]  /*13730*/  LDL.LU R43, [R1+0x208] ;  /* 0x00020800012b7983 */ /* 0x000f220000300800 */
[----:B------:R-:W-:Y:S02]  /*13740*/  FADD R40, R91, -R112 ;  /* 0x800000705b287221 */ /* 0x000fe40000000000 */
[--C-:B------:R-:W-:Y:S01]  /*13750*/  FADD R27, R42, -R114.reuse ;  /* 0x800000722a1b7221 */ /* 0x100fe20000000000 */
[----:B------:R-:W1:Y:S01]  /*13760*/  SHFL.BFLY PT, R91, R99, 0x2, 0x1f ;  /* 0x0c401f00635b7f89 */ /* 0x000e6200000e0000 */
[----:B------:R-:W-:Y:S02]  /*13770*/  FADD R89, R89, -R114 ;  /* 0x8000007259597221 */ /* 0x000fe40000000000 */
[----:B0-----:R-:W-:-:S05]  /*13780*/  FADD R98, R26, R41 ;  /* 0x000000291a627221 */ /* 0x001fca0000000000 */
[----:B------:R-:W0:Y:S01]  /*13790*/  SHFL.BFLY PT, R42, R98, 0x2, 0x1f ;  /* 0x0c401f00622a7f89 */ /* 0x000e2200000e0000 */
[----:B------:R-:W-:Y:S02]  /*137a0*/  FMUL R27, R27, 1.4426950216293334961 ;  /* 0x3fb8aa3b1b1b7820 */ /* 0x000fe40000400000 */
[----:B------:R-:W-:Y:S02]  /*137b0*/  FMUL R89, R89, 1.4426950216293334961 ;  /* 0x3fb8aa3b59597820 */ /* 0x000fe40000400000 */
[----:B------:R-:W-:Y:S02]  /*137c0*/  FMUL R30, R30, 1.4426950216293334961 ;  /* 0x3fb8aa3b1e1e7820 */ /* 0x000fe40000400000 */
[----:B------:R-:W-:Y:S01]  /*137d0*/  FMUL R40, R40, 1.4426950216293334961 ;  /* 0x3fb8aa3b28287820 */ /* 0x000fe20000400000 */
[----:B------:R-:W-:Y:S01]  /*137e0*/  MUFU.EX2 R27, R27 ;  /* 0x0000001b001b7308 */ /* 0x000fe20000000800 */
[----:B------:R-:W-:-:S07]  /*137f0*/  FADD R37, R80, -R3 ;  /* 0x8000000350257221 */ /* 0x000fce0000000000 */
[----:B------:R-:W0:Y:S01]  /*13800*/  MUFU.EX2 R39, R89 ;  /* 0x0000005900277308 */ /* 0x000e220000000800 */
[----:B------:R-:W-:-:S07]  /*13810*/  FMUL R37, R37, 1.4426950216293334961 ;  /* 0x3fb8aa3b25257820 */ /* 0x000fce0000400000 */
[----:B------:R-:W-:Y:S08]  /*13820*/  MUFU.EX2 R30, R30 ;  /* 0x0000001e001e7308 */ /* 0x000ff00000000800 */
[----:B------:R-:W0:Y:S01]  /*13830*/  MUFU.EX2 R40, R40 ;  /* 0x0000002800287308 */ /* 0x000e220000000800 */
[----:B-1----:R-:W-:Y:S02]  /*13840*/  FADD R36, R99, R91 ;  /* 0x0000005b63247221 */ /* 0x002fe40000000000 */
[----:B0-----:R-:W-:-:S05]  /*13850*/  FADD R99, R98, R42 ;  /* 0x0000002a62637221 */ /* 0x001fca0000000000 */
[----:B------:R0:W-:Y:S01]  /*13860*/  MUFU.EX2 R42, R37 ;  /* 0x00000025002a7308 */ /* 0x0001e20000000800 */
[----:B------:R-:W1:Y:S01]  /*13870*/  SHFL.BFLY PT, R80, R36, 0x1, 0x1f ;  /* 0x0c201f0024507f89 */ /* 0x000e6200000e0000 */
[----:B0-----:R-:W-:Y:S02]  /*13880*/  FADD R37, R27, R39 ;  /* 0x000000271b257221 */ /* 0x001fe40000000000 */
[----:B------:R-:W-:-:S03]  /*13890*/  FADD R98, R30, R40 ;  /* 0x000000281e627221 */ /* 0x000fc60000000000 */
[----:B------:R-:W0:Y:S04]  /*138a0*/  SHFL.BFLY PT, R89, R37, 0x2, 0x1f ;  /* 0x0c401f0025597f89 */ /* 0x000e2800000e0000 */
[----:B------:R-:W0:Y:S01]  /*138b0*/  SHFL.BFLY PT, R91, R98, 0x2, 0x1f ;  /* 0x0c401f00625b7f89 */ /* 0x000e2200000e0000 */
[----:B-1----:R-:W-:Y:S02]  /*138c0*/  FADD R80, R36, R80 ;  /* 0x0000005024507221 */ /* 0x002fe40000000000 */
[----:B0-----:R-:W-:Y:S02]  /*138d0*/  FADD R89, R37, R89 ;  /* 0x0000005925597221 */ /* 0x001fe40000000000 */
[----:B------:R-:W-:-:S03]  /*138e0*/  FADD R36, R98, R91 ;  /* 0x0000005b62247221 */ /* 0x000fc60000000000 */
[----:B------:R-:W0:Y:S02]  /*138f0*/  SHFL.BFLY PT, R98, R89, 0x1, 0x1f ;  /* 0x0c201f0059627f89 */ /* 0x000e2400000e0000 */
[----:B0-----:R-:W-:Y:S01]  /*13900*/  FADD R89, R89, R98 ;  /* 0x0000006259597221 */ /* 0x001fe20000000000 */
[----:B--2---:R-:W-:Y:S02]  /*13910*/  FMNMX R28, R32, R47, !PT ;  /* 0x0000002f201c7209 */ /* 0x004fe40007800000 */
[----:B---3--:R-:W-:-:S03]  /*13920*/  FMNMX R25, R31, R24, !PT ;  /* 0x000000181f197209 */ /* 0x008fc60007800000 */
[----:B------:R-:W-:Y:S04]  /*13930*/  STL [R1+0x17c], R28 ;  /* 0x00017c1c01007387 */ /* 0x000fe80000100800 */
[----:B------:R-:W-:Y:S04]  /*13940*/  STL [R1+0x178], R25 ;  /* 0x0001781901007387 */ /* 0x000fe80000100800 */
[----:B------:R-:W2:Y:S01]  /*13950*/  LDL R98, [R1+0x4d0] ;  /* 0x0004d00001627983 */ /* 0x000ea20000100800 */
[----:B------:R-:W-:-:S04]  /*13960*/  FADD R38, R85, -R3 ;  /* 0x8000000355267221 */ /* 0x000fc80000000000 */
[----:B------:R-:W-:Y:S01]  /*13970*/  FMUL R38, R38, 1.4426950216293334961 ;  /* 0x3fb8aa3b26267820 */ /* 0x000fe20000400000 */
[----:B------:R-:W0:Y:S05]  /*13980*/  SHFL.BFLY PT, R85, R99, 0x1, 0x1f ;  /* 0x0c201f0063557f89 */ /* 0x000e2a00000e0000 */
[----:B------:R-:W1:Y:S01]  /*13990*/  MUFU.EX2 R38, R38 ;  /* 0x0000002600267308 */ /* 0x000e620000000800 */
[----:B------:R-:W3:Y:S01]  /*139a0*/  SHFL.BFLY PT, R100, R36, 0x1, 0x1f ;  /* 0x0c201f0024647f89 */ /* 0x000ee200000e0000 */
[--C-:B------:R-:W-:Y:S02]  /*139b0*/  FADD R32, R76, -R28.reuse ;  /* 0x8000001c4c207221 */ /* 0x100fe40000000000 */
[----:B------:R-:W-:-:S02]  /*139c0*/  FADD R37, R84, -R28 ;  /* 0x8000001c54257221 */ /* 0x000fc40000000000 */
[----:B------:R-:W-:Y:S02]  /*139d0*/  FMUL R32, R32, 1.4426950216293334961 ;  /* 0x3fb8aa3b20207820 */ /* 0x000fe40000400000 */
[----:B------:R-:W-:Y:S02]  /*139e0*/  FMUL R37, R37, 1.4426950216293334961 ;  /* 0x3fb8aa3b25257820 */ /* 0x000fe40000400000 */
[----:B-1----:R-:W-:Y:S02]  /*139f0*/  FADD R91, R42, R38 ;  /* 0x000000262a5b7221 */ /* 0x002fe40000000000 */
[----:B0-----:R-:W-:-:S03]  /*13a00*/  FADD R85, R99, R85 ;  /* 0x0000005563557221 */ /* 0x001fc60000000000 */
[----:B------:R-:W0:Y:S01]  /*13a10*/  SHFL.BFLY PT, R99, R91, 0x2, 0x1f ;  /* 0x0c401f005b637f89 */ /* 0x000e2200000e0000 */
[----:B------:R-:W-:Y:S08]  /*13a20*/  MUFU.EX2 R32, R32 ;  /* 0x0000002000207308 */ /* 0x000ff00000000800 */
[----:B------:R-:W1:Y:S01]  /*13a30*/  MUFU.EX2 R37, R37 ;  /* 0x0000002500257308 */ /* 0x000e620000000800 */
[----:B------:R-:W-:-:S02]  /*13a40*/  FADD R31, R75, -R25 ;  /* 0x800000194b1f7221 */ /* 0x000fc40000000000 */
[----:B---3--:R-:W-:Y:S02]  /*13a50*/  FADD R75, R36, R100 ;  /* 0x00000064244b7221 */ /* 0x008fe40000000000 */
[----:B------:R-:W-:Y:S02]  /*13a60*/  FADD R36, R81, -R25 ;  /* 0x8000001951247221 */ /* 0x000fe40000000000 */
[----:B0-----:R-:W-:Y:S02]  /*13a70*/  FADD R76, R91, R99 ;  /* 0x000000635b4c7221 */ /* 0x001fe40000000000 */
[----:B-1----:R-:W-:-:S03]  /*13a80*/  FADD R81, R32, R37 ;  /* 0x0000002520517221 */ /* 0x002fc60000000000 */
[----:B------:R-:W0:Y:S04]  /*13a90*/  SHFL.BFLY PT, R91, R76, 0x1, 0x1f ;  /* 0x0c201f004c5b7f89 */ /* 0x000e2800000e0000 */
[----:B------:R-:W1:Y:S01]  /*13aa0*/  SHFL.BFLY PT, R84, R81, 0x2, 0x1f ;  /* 0x0c401f0051547f89 */ /* 0x000e6200000e0000 */
[----:B------:R-:W-:Y:S02]  /*13ab0*/  FMUL R31, R31, 1.4426950216293334961 ;  /* 0x3fb8aa3b1f1f7820 */ /* 0x000fe40000400000 */
[----:B------:R-:W-:Y:S01]  /*13ac0*/  FMUL R36, R36, 1.4426950216293334961 ;  /* 0x3fb8aa3b24247820 */ /* 0x000fe20000400000 */
[----:B------:R3:W-:Y:S01]  /*13ad0*/  @P0 STS [R120+0x40000], R80 ;  /* 0x0400005078000388 */ /* 0x0007e20000000800 */
[----:B----4-:R-:W-:Y:S02]  /*13ae0*/  FMNMX R29, R34, R46, !PT ;  /* 0x0000002e221d7209 */ /* 0x010fe40007800000 */
[----:B------:R-:W-:Y:S01]  /*13af0*/  MUFU.EX2 R31, R31 ;  /* 0x0000001f001f7308 */ /* 0x000fe20000000800 */
[----:B------:R0:W-:Y:S07]  /*13b00*/  @P0 STS [R122+0x40000], R85 ;  /* 0x040000557a000388 */ /* 0x0001ee0000000800 */
[----:B------:R-:W4:Y:S01]  /*13b10*/  MUFU.EX2 R36, R36 ;  /* 0x0000002400247308 */ /* 0x000f220000000800 */
[----:B---3--:R-:W-:Y:S01]  /*13b20*/  FMNMX R120, R35, R43, !PT ;  /* 0x0000002b23787209 */ /* 0x008fe20007800000 */
[----:B0-----:R-:W-:-:S02]  /*13b30*/  FADD R85, R76, R91 ;  /* 0x0000005b4c557221 */ /* 0x001fc40000000000 */
[----:B-1----:R-:W-:Y:S01]  /*13b40*/  FADD R76, R81, R84 ;  /* 0x00000054514c7221 */ /* 0x002fe20000000000 */
[----:B------:R-:W-:Y:S01]  /*13b50*/  FMNMX R81, R97, R101, !PT ;  /* 0x0000006561517209 */ /* 0x000fe20007800000 */
[----:B------:R-:W-:Y:S04]  /*13b60*/  @P0 STS [R124+0x40000], R75 ;  /* 0x0400004b7c000388 */ /* 0x000fe80000000800 */
[----:B------:R-:W-:Y:S04]  /*13b70*/  STL [R1+0x174], R29 ;  /* 0x0001741d01007387 */ /* 0x000fe80000100800 */
[----:B------:R-:W-:Y:S04]  /*13b80*/  @P0 STS [R103+0x40000], R89 ;  /* 0x0400005967000388 */ /* 0x000fe80000000800 */
[----:B------:R-:W-:Y:S04]  /*13b90*/  STL [R1+0x170], R120 ;  /* 0x0001707801007387 */ /* 0x000fe80000100800 */
[----:B------:R0:W-:Y:S04]  /*13ba0*/  @P0 STS [R106+0x40000], R85 ;  /* 0x040000556a000388 */ /* 0x0001e80000000800 */
[----:B------:R-:W-:Y:S04]  /*13bb0*/  STL [R1+0x16c], R81 ;  /* 0x00016c5101007387 */ /* 0x000fe80000100800 */
[----:B0-----:R-:W3:Y:S04]  /*13bc0*/  LDL R85, [R1+0x4d8] ;  /* 0x0004d80001557983 */ /* 0x001ee80000100800 */
[----:B------:R-:W3:Y:S01]  /*13bd0*/  LDL.LU R104, [R1+0x4d4] ;  /* 0x0004d40001687983 */ /* 0x000ee20000300800 */
[----:B----4-:R-:W-:-:S05]  /*13be0*/  FADD R75, R31, R36 ;  /* 0x000000241f4b7221 */ /* 0x010fca0000000000 */
[----:B------:R-:W0:Y:S01]  /*13bf0*/  SHFL.BFLY PT, R80, R75, 0x2, 0x1f ;  /* 0x0c401f004b507f89 */ /* 0x000e2200000e0000 */
[----:B------:R-:W-:-:S03]  /*13c00*/  FADD R34, R68, -R29 ;  /* 0x8000001d44227221 */ /* 0x000fc60000000000 */
[----:B------:R-:W1:Y:S01]  /*13c10*/  SHFL.BFLY PT, R68, R76, 0x1, 0x1f ;  /* 0x0c201f004c447f89 */ /* 0x000e6200000e0000 */
[----:B------:R-:W-:-:S04]  /*13c20*/  FADD R77, R77, -R29 ;  /* 0x8000001d4d4d7221 */ /* 0x000fc80000000000 */
[----:B------:R-:W-:Y:S02]  /*13c30*/  FMUL R35, R77, 1.4426950216293334961 ;  /* 0x3fb8aa3b4d237820 */ /* 0x000fe40000400000 */
[----:B------:R-:W-:Y:S02]  /*13c40*/  FADD R77, R60, -R120 ;  /* 0x800000783c4d7221 */ /* 0x000fe40000000000 */
[----:B0-----:R-:W-:Y:S02]  /*13c50*/  FADD R60, R75, R80 ;  /* 0x000000504b3c7221 */ /* 0x001fe40000000000 */
[----:B------:R-:W-:Y:S02]  /*13c60*/  FMUL R75, R77, 1.4426950216293334961 ;  /* 0x3fb8aa3b4d4b7820 */ /* 0x000fe40000400000 */
[----:B------:R-:W-:Y:S02]  /*13c70*/  FADD R77, R55, -R120 ;  /* 0x80000078374d7221 */ /* 0x000fe40000000000 */
[----:B-1----:R-:W-:-:S02]  /*13c80*/  FADD R68, R76, R68 ;  /* 0x000000444c447221 */ /* 0x002fc40000000000 */
[----:B------:R-:W-:Y:S02]  /*13c90*/  FMUL R77, R77, 1.4426950216293334961 ;  /* 0x3fb8aa3b4d4d7820 */ /* 0x000fe40000400000 */
[----:B------:R-:W-:Y:S02]  /*13ca0*/  FADD R76, R54, -R81 ;  /* 0x80000051364c7221 */ /* 0x000fe40000000000 */
[----:B------:R2:W-:Y:S02]  /*13cb0*/  MUFU.EX2 R54, R77 ;  /* 0x0000004d00367308 */ /* 0x0005e40000000800 */
[----:B--2---:R-:W-:-:S05]  /*13cc0*/  FMNMX R77, R96, R98, !PT ;  /* 0x00000062604d7209 */ /* 0x004fca0007800000 */
[----:B------:R-:W-:Y:S04]  /*13cd0*/  STL [R1+0x168], R77 ;  /* 0x0001684d01007387 */ /* 0x000fe80000100800 */
[----:B------:R-:W2:Y:S04]  /*13ce0*/  LDL.LU R106, [R1+0x4dc] ;  /* 0x0004dc00016a7983 */ /* 0x000ea80000300800 */
[----:B------:R-:W4:Y:S01]  /*13cf0*/  LDL.LU R103, [R1+0x4e0] ;  /* 0x0004e00001677983 */ /* 0x000f220000300800 */
[----:B------:R0:W-:Y:S03]  /*13d00*/  MUFU.EX2 R55, R75 ;  /* 0x0000004b00377308 */ /* 0x0001e60000000800 */
[----:B0-----:R-:W0:Y:S01]  /*13d10*/  SHFL.BFLY PT, R75, R60, 0x1, 0x1f ;  /* 0x0c201f003c4b7f89 */ /* 0x001e2200000e0000 */
[----:B------:R-:W-:-:S03]  /*13d20*/  FMUL R76, R76, 1.4426950216293334961 ;  /* 0x3fb8aa3b4c4c7820 */ /* 0x000fc60000400000 */
[----:B------:R1:W-:Y:S02]  /*13d30*/  @P0 STS [R105+0x40000], R68 ;  /* 0x0400004469000388 */ /* 0x0003e40000000800 */
[----:B-1----:R-:W-:Y:S02]  /*13d40*/  FADD R68, R53, -R81 ;  /* 0x8000005135447221 */ /* 0x002fe40000000000 */
[----:B------:R1:W-:Y:S02]  /*13d50*/  MUFU.EX2 R53, R76 ;  /* 0x0000004c00357308 */ /* 0x0003e40000000800 */
[----:B-1----:R-:W-:Y:S02]  /*13d60*/  FMUL R76, R68, 1.4426950216293334961 ;  /* 0x3fb8aa3b444c7820 */ /* 0x002fe40000400000 */
[----:B------:R-:W-:-:S04]  /*13d70*/  FADD R68, R52, -R77 ;  /* 0x8000004d34447221 */ /* 0x000fc80000000000 */
[----:B------:R0:W-:Y:S02]  /*13d80*/  MUFU.EX2 R52, R76 ;  /* 0x0000004c00347308 */ /* 0x0001e40000000800 */
[----:B0-----:R-:W-:-:S05]  /*13d90*/  FADD R76, R60, R75 ;  /* 0x0000004b3c4c7221 */ /* 0x001fca0000000000 */
[----:B------:R4:W-:Y:S01]  /*13da0*/  @P0 STS [R102+0x40000], R76 ;  /* 0x0400004c66000388 */ /* 0x0009e20000000800 */
[----:B---3--:R-:W-:-:S05]  /*13db0*/  FMNMX R107, R95, R104, !PT ;  /* 0x000000685f6b7209 */ /* 0x008fca0007800000 */
[----:B------:R-:W-:Y:S04]  /*13dc0*/  STL [R1+0x160], R107 ;  /* 0x0001606b01007387 */ /* 0x000fe80000100800 */
[----:B------:R-:W3:Y:S04]  /*13dd0*/  LDL R100, [R1+0x5bc] ;  /* 0x0005bc0001647983 */ /* 0x000ee80000100800 */
[----:B------:R-:W3:Y:S04]  /*13de0*/  LDL R122, [R1+0x5b8] ;  /* 0x0005b800017a7983 */ /* 0x000ee80000100800 */
[----:B------:R-:W3:Y:S01]  /*13df0*/  LDL R124, [R1+0x5b4] ;  /* 0x0005b400017c7983 */ /* 0x000ee20000100800 */
[----:B------:R-:W-:-:S03]  /*13e00*/  FMNMX R101, R94, R85, !PT ;  /* 0x000000555e657209 */ /* 0x000fc60007800000 */
[----:B------:R-:W3:Y:S04]  /*13e10*/  LDL R95, [R1+0x4e4] ;  /* 0x0004e400015f7983 */ /* 0x000ee80000100800 */
[----:B------:R-:W-:Y:S01]  /*13e20*/  STL [R1+0x13c], R101 ;  /* 0x00013c6501007387 */ /* 0x000fe20000100800 */
[----:B------:R-:W-:Y:S01]  /*13e30*/  FMUL R34, R34, 1.4426950216293334961 ;  /* 0x3fb8aa3b22227820 */ /* 0x000fe20000400000 */
[----:B------:R-:W-:Y:S01]  /*13e40*/  MUFU.EX2 R35, R35 ;  /* 0x0000002300237308 */ /* 0x000fe20000000800 */
[----:B--2---:R-:W-:Y:S02]  /*13e50*/  FMNMX R105, R93, R106, !PT ;  /* 0x0000006a5d697209 */ /* 0x004fe40007800000 */
[----:B----4-:R-:W-:-:S03]  /*13e60*/  FMNMX R102, R92, R103, !PT ;  /* 0x000000675c667209 */ /* 0x010fc60007800000 */
[----:B------:R-:W-:Y:S04]  /*13e70*/  STL [R1+0x138], R105 ;  /* 0x0001386901007387 */ /* 0x000fe80000100800 */
[----:B------:R-:W-:Y:S04]  /*13e80*/  STL [R1+0x134], R102 ;  /* 0x0001346601007387 */ /* 0x000fe80000100800 */
[----:B------:R-:W2:Y:S01]  /*13e90*/  LDL R93, [R1+0x4e8] ;  /* 0x0004e800015d7983 */ /* 0x000ea20000100800 */
[----:B------:R-:W0:Y:S01]  /*13ea0*/  MUFU.EX2 R34, R34 ;  /* 0x0000002200227308 */ /* 0x000e220000000800 */
[----:B------:R-:W-:-:S02]  /*13eb0*/  FMUL R60, R68, 1.4426950216293334961 ;  /* 0x3fb8aa3b443c7820 */ /* 0x000fc40000400000 */
[----:B------:R-:W-:Y:S01]  /*13ec0*/  FADD R59, R59, -R77 ;  /* 0x8000004d3b3b7221 */ /* 0x000fe20000000000 */
[----:B------:R-:W4:Y:S03]  /*13ed0*/  LDL R91, [R1+0x4ec] ;  /* 0x0004ec00015b7983 */ /* 0x000f260000100800 */
[----:B------:R-:W-:Y:S02]  /*13ee0*/  FMUL R59, R59, 1.4426950216293334961 ;  /* 0x3fb8aa3b3b3b7820 */ /* 0x000fe40000400000 */
[----:B0-----:R-:W-:-:S05]  /*13ef0*/  FADD R68, R34, R35 ;  /* 0x0000002322447221 */ /* 0x001fca0000000000 */
[----:B------:R-:W0:Y:S01]  /*13f00*/  SHFL.BFLY PT, R75, R68, 0x2, 0x1f ;  /* 0x0c401f00444b7f89 */ /* 0x000e2200000e0000 */
[----:B------:R-:W-:Y:S01]  /*13f10*/  MUFU.EX2 R60, R60 ;  /* 0x0000003c003c7308 */ /* 0x000fe20000000800 */
[----:B------:R-:W-:-:S07]  /*13f20*/  FADD R84, R55, R54 ;  /* 0x0000003637547221 */ /* 0x000fce0000000000 */
[----:B------:R-:W1:Y:S01]  /*13f30*/  MUFU.EX2 R59, R59 ;  /* 0x0000003b003b7308 */ /* 0x000e620000000800 */
[----:B------:R-:W1:Y:S01]  /*13f40*/  SHFL.BFLY PT, R76, R84, 0x2, 0x1f ;  /* 0x0c401f00544c7f89 */ /* 0x000e6200000e0000 */
[----:B------:R-:W-:-:S05]  /*13f50*/  FADD R77, R53, R52 ;  /* 0x00000034354d7221 */ /* 0x000fca0000000000 */
[----:B------:R-:W1:Y:S01]  /*13f60*/  SHFL.BFLY PT, R81, R77, 0x2, 0x1f ;  /* 0x0c401f004d517f89 */ /* 0x000e6200000e0000 */
[----:B0-----:R-:W-:Y:S02]  /*13f70*/  FADD R75, R68, R75 ;  /* 0x0000004b444b7221 */ /* 0x001fe40000000000 */
[----:B-1----:R-:W-:-:S05]  /*13f80*/  FADD R68, R60, R59 ;  /* 0x0000003b3c447221 */ /* 0x002fca0000000000 */
[----:B------:R-:W0:Y:S01]  /*13f90*/  SHFL.BFLY PT, R80, R68, 0x2, 0x1f ;  /* 0x0c401f0044507f89 */ /* 0x000e2200000e0000 */
[----:B------:R-:W-:Y:S02]  /*13fa0*/  FADD R67, R67, -R107 ;  /* 0x8000006b43437221 */ /* 0x000fe40000000000 */
[----:B------:R-:W-:Y:S02]  /*13fb0*/  FADD R76, R84, R76 ;  /* 0x0000004c544c7221 */ /* 0x000fe40000000000 */
[----:B------:R-:W-:Y:S02]  /*13fc0*/  FMUL R84, R67, 1.4426950216293334961 ;  /* 0x3fb8aa3b43547820 */ /* 0x000fe40000400000 */
[----:B------:R-:W-:Y:S02]  /*13fd0*/  FADD R67, R57, -R101 ;  /* 0x8000006539437221 */ /* 0x000fe40000000000 */
[----:B------:R1:W-:Y:S01]  /*13fe0*/  MUFU.EX2 R57, R84 ;  /* 0x0000005400397308 */ /* 0x0003e20000000800 */
[----:B------:R-:W-:-:S02]  /*13ff0*/  FADD R77, R77, R81 ;  /* 0x000000514d4d7221 */ /* 0x000fc40000000000 */
[----:B-1----:R-:W-:Y:S02]  /*14000*/  FMUL R84, R67, 1.4426950216293334961 ;  /* 0x3fb8aa3b43547820 */ /* 0x002fe40000400000 */
[----:B------:R-:W1:Y:S01]  /*14010*/  SHFL.BFLY PT, R67, R75, 0x1, 0x1f ;  /* 0x0c201f004b437f89 */ /* 0x000e6200000e0000 */
[----:B------:R-:W-:Y:S02]  /*14020*/  FADD R81, R65, -R101 ;  /* 0x8000006541517221 */ /* 0x000fe40000000000 */
[----:B0-----:R-:W-:Y:S01]  /*14030*/  FADD R80, R68, R80 ;  /* 0x0000005044507221 */ /* 0x001fe20000000000 */
[----:B------:R0:W-:Y:S01]  /*14040*/  MUFU.EX2 R65, R84 ;  /* 0x0000005400417308 */ /* 0x0001e20000000800 */
[----:B------:R-:W3:Y:S04]  /*14050*/  SHFL.BFLY PT, R85, R77, 0x1, 0x1f ;  /* 0x0c201f004d557f89 */ /* 0x000ee800000e0000 */
[----:B------:R-:W-:Y:S04]  /*14060*/  SHFL.BFLY PT, R89, R80, 0x1, 0x1f ;  /* 0x0c201f0050597f89 */ /* 0x000fe800000e0000 */
[----:B0-----:R-:W0:Y:S01]  /*14070*/  SHFL.BFLY PT, R84, R76, 0x1, 0x1f ;  /* 0x0c201f004c547f89 */ /* 0x001e2200000e0000 */
[----:B------:R-:W-:-:S02]  /*14080*/  FADD R58, R58, -R107 ;  /* 0x8000006b3a3a7221 */ /* 0x000fc40000000000 */
[----:B------:R-:W-:Y:S02]  /*14090*/  FADD R63, R63, -R102 ;  /* 0x800000663f3f7221 */ /* 0x000fe40000000000 */
[----:B------:R-:W-:Y:S02]  /*140a0*/  FMUL R81, R81, 1.4426950216293334961 ;  /* 0x3fb8aa3b51517820 */ /* 0x000fe40000400000 */
[----:B-1----:R-:W-:Y:S02]  /*140b0*/  FADD R75, R75, R67 ;  /* 0x000000434b4b7221 */ /* 0x002fe40000000000 */
[----:B------:R-:W-:Y:S02]  /*140c0*/  FMUL R58, R58, 1.4426950216293334961 ;  /* 0x3fb8aa3b3a3a7820 */ /* 0x000fe40000400000 */
[----:B------:R-:W-:Y:S02]  /*140d0*/  FADD R68, R64, -R105 ;  /* 0x8000006940447221 */ /* 0x000fe40000000000 */
[----:B------:R-:W-:Y:S01]  /*140e0*/  MUFU.EX2 R64, R81 ;  /* 0x0000005100407308 */ /* 0x000fe20000000800 */
[----:B---3--:R1:W-:Y:S01]  /*140f0*/  @P0 STS [R100+0x40000], R75 ;  /* 0x0400004b64000388 */ /* 0x0083e20000000800 */
[----:B------:R-:W-:-:S06]  /*14100*/  FADD R77, R77, R85 ;  /* 0x000000554d4d7221 */ /* 0x000fcc0000000000 */
[----:B------:R-:W3:Y:S01]  /*14110*/  MUFU.EX2 R58, R58 ;  /* 0x0000003a003a7308 */ /* 0x000ee20000000800 */
[----:B-1----:R-:W-:-:S07]  /*14120*/  FMUL R75, R63, 1.4426950216293334961 ;  /* 0x3fb8aa3b3f4b7820 */ /* 0x002fce0000400000 */
[----:B------:R0:W-:Y:S02]  /*14130*/  MUFU.EX2 R81, R75 ;  /* 0x0000004b00517308 */ /* 0x0001e40000000800 */
[----:B0-----:R-:W-:Y:S02]  /*14140*/  FADD R75, R76, R84 ;  /* 0x000000544c4b7221 */ /* 0x001fe40000000000 */
[----:B------:R-:W-:-:S03]  /*14150*/  FADD R76, R80, R89 ;  /* 0x00000059504c7221 */ /* 0x000fc60000000000 */
[----:B------:R-:W-:Y:S04]  /*14160*/  @P0 STS [R122+0x40000], R75 ;  /* 0x0400004b7a000388 */ /* 0x000fe80000000800 */
[----:B------:R-:W-:Y:S04]  /*14170*/  @P0 STS [R124+0x40000], R77 ;  /* 0x0400004d7c000388 */ /* 0x000fe80000000800 */
[----:B------:R0:W-:Y:S01]  /*14180*/  @P0 STS [R0+0x40000], R76 ;  /* 0x0400004c00000388 */ /* 0x0001e20000000800 */
[----:B---3--:R-:W-:-:S03]  /*14190*/  FADD R84, R58, R57 ;  /* 0x000000393a547221 */ /* 0x008fc60000000000 */
[----:B0-----:R-:W3:Y:S04]  /*141a0*/  LDL R0, [R1+0x4f0] ;  /* 0x0004f00001007983 */ /* 0x001ee80000100800 */
[----:B------:R-:W0:Y:S01]  /*141b0*/  SHFL.BFLY PT, R85, R84, 0x2, 0x1f ;  /* 0x0c401f0054557f89 */ /* 0x000e2200000e0000 */
[----:B------:R-:W-:-:S05]  /*141c0*/  FMNMX R92, R90, R95, !PT ;  /* 0x0000005f5a5c7209 */ /* 0x000fca0007800000 */
[----:B------:R-:W-:Y:S01]  /*141d0*/  STL [R1+0x130], R92 ;  /* 0x0001305c01007387 */ /* 0x000fe20000100800 */
[----:B0-----:R-:W-:Y:S01]  /*141e0*/  FADD R84, R84, R85 ;  /* 0x0000005554547221 */ /* 0x001fe20000000000 */
[----:B--2---:R-:W-:-:S05]  /*141f0*/  FMNMX R85, R88, R93, !PT ;  /* 0x0000005d58557209 */ /* 0x004fca0007800000 */
[----:B------:R-:W-:Y:S04]  /*14200*/  STL [R1+0x12c], R85 ;  /* 0x00012c5501007387 */ /* 0x000fe80000100800 */
[----:B------:R-:W2:Y:S04]  /*14210*/  LDL R99, [R1+0x5a8] ;  /* 0x0005a80001637983 */ /* 0x000ea80000100800 */
[----:B------:R-:W2:Y:S04]  /*14220*/  LDL R100, [R1+0x5a4] ;  /* 0x0005a40001647983 */ /* 0x000ea80000100800 */
[----:B------:R-:W2:Y:S04]  /*14230*/  LDL R122, [R1+0x5a0] ;  /* 0x0005a000017a7983 */ /* 0x000ea80000100800 */
[----:B------:R-:W2:Y:S01]  /*14240*/  LDL R124, [R1+0x59c] ;  /* 0x00059c00017c7983 */ /* 0x000ea20000100800 */
[----:B------:R-:W-:-:S02]  /*14250*/  FADD R83, R83, -R105 ;  /* 0x8000006953537221 */ /* 0x000fc40000000000 */
[----:B------:R-:W-:Y:S02]  /*14260*/  FMUL R68, R68, 1.4426950216293334961 ;  /* 0x3fb8aa3b44447820 */ /* 0x000fe40000400000 */
[----:B------:R-:W-:Y:S02]  /*14270*/  FMUL R67, R83, 1.4426950216293334961 ;  /* 0x3fb8aa3b53437820 */ /* 0x000fe40000400000 */
[----:B------:R-:W-:Y:S02]  /*14280*/  FADD R63, R82, -R102 ;  /* 0x80000066523f7221 */ /* 0x000fe40000000000 */
[----:B------:R-:W-:Y:S02]  /*14290*/  MUFU.EX2 R68, R68 ;  /* 0x0000004400447308 */ /* 0x000fe40000000800 */
[----:B------:R-:W-:-:S06]  /*142a0*/  FMUL R63, R63, 1.4426950216293334961 ;  /* 0x3fb8aa3b3f3f7820 */ /* 0x000fcc0000400000 */
[----:B------:R-:W0:Y:S08]  /*142b0*/  MUFU.EX2 R67, R67 ;  /* 0x0000004300437308 */ /* 0x000e300000000800 */
[----:B------:R0:W1:Y:S02]  /*142c0*/  MUFU.EX2 R80, R63 ;  /* 0x0000003f00507308 */ /* 0x0000640000000800 */
[----:B0-----:R-:W-:-:S05]  /*142d0*/  FADD R63, R68, R67 ;  /* 0x00000043443f7221 */ /* 0x001fca0000000000 */
[----:B------:R-:W0:Y:S01]  /*142e0*/  SHFL.BFLY PT, R82, R63, 0x2, 0x1f ;  /* 0x0c401f003f527f89 */ /* 0x000e2200000e0000 */
[----:B-1----:R-:W-:Y:S02]  /*142f0*/  FADD R76, R81, R80 ;  /* 0x00000050514c7221 */ /* 0x002fe40000000000 */
[----:B------:R-:W-:-:S03]  /*14300*/  FADD R75, R65, R64 ;  /* 0x00000040414b7221 */ /* 0x000fc60000000000 */
[----:B------:R-:W1:Y:S04]  /*14310*/  SHFL.BFLY PT, R77, R76, 0x2, 0x1f ;  /* 0x0c401f004c4d7f89 */ /* 0x000e6800000e0000 */
[----:B------:R-:W4:Y:S04]  /*14320*/  SHFL.BFLY PT, R83, R75, 0x2, 0x1f ;  /* 0x0c401f004b537f89 */ /* 0x000f2800000e0000 */
[----:B------:R-:W4:Y:S01]  /*14330*/  SHFL.BFLY PT, R90, R84, 0x1, 0x1f ;  /* 0x0c201f00545a7f89 */ /* 0x000f2200000e0000 */
[----:B0-----:R-:W-:Y:S02]  /*14340*/  FADD R63, R63, R82 ;  /* 0x000000523f3f7221 */ /* 0x001fe40000000000 */
[----:B------:R-:W-:-:S02]  /*14350*/  FADD R82, R62, -R92 ;  /* 0x8000005c3e527221 */ /* 0x000fc40000000000 */
[----:B-1----:R-:W-:Y:S02]  /*14360*/  FADD R62, R76, R77 ;  /* 0x0000004d4c3e7221 */ /* 0x002fe40000000000 */
[----:B------:R-:W-:Y:S02]  /*14370*/  FMUL R77, R82, 1.4426950216293334961 ;  /* 0x3fb8aa3b524d7820 */ /* 0x000fe40000400000 */
[----:B----4-:R-:W-:Y:S02]  /*14380*/  FADD R75, R75, R83 ;  /* 0x000000534b4b7221 */ /* 0x010fe40000000000 */
[----:B------:R0:W-:Y:S01]  /*14390*/  MUFU.EX2 R83, R77 ;  /* 0x0000004d00537308 */ /* 0x0001e20000000800 */
[----:B------:R-:W-:Y:S01]  /*143a0*/  FADD R78, R78, -R92 ;  /* 0x8000005c4e4e7221 */ /* 0x000fe20000000000 */
[----:B0-----:R-:W0:Y:S03]  /*143b0*/  SHFL.BFLY PT, R77, R62, 0x1, 0x1f ;  /* 0x0c201f003e4d7f89 */ /* 0x001e2600000e0000 */
[----:B------:R-:W-:-:S02]  /*143c0*/  FMUL R78, R78, 1.4426950216293334961 ;  /* 0x3fb8aa3b4e4e7820 */ /* 0x000fc40000400000 */
[--C-:B------:R-:W-:Y:S02]  /*143d0*/  FADD R61, R61, -R85.reuse ;  /* 0x800000553d3d7221 */ /* 0x100fe40000000000 */
[----:B------:R1:W-:Y:S01]  /*143e0*/  MUFU.EX2 R82, R78 ;  /* 0x0000004e00527308 */ /* 0x0003e20000000800 */
[----:B------:R-:W-:Y:S02]  /*143f0*/  FADD R73, R73, -R85 ;  /* 0x8000005549497221 */ /* 0x000fe40000000000 */
[----:B------:R-:W-:Y:S01]  /*14400*/  FMUL R61, R61, 1.4426950216293334961 ;  /* 0x3fb8aa3b3d3d7820 */ /* 0x000fe20000400000 */
[----:B-1----:R-:W4:Y:S01]  /*14410*/  LDL R78, [R1+0x4f4] ;  /* 0x0004f400014e7983 */ /* 0x002f220000100800 */
[----:B------:R-:W-:Y:S01]  /*14420*/  FMUL R73, R73, 1.4426950216293334961 ;  /* 0x3fb8aa3b49497820 */ /* 0x000fe20000400000 */
[----:B------:R-:W-:Y:S02]  /*14430*/  FMNMX R87, R87, R91, !PT ;  /* 0x0000005b57577209 */ /* 0x000fe40007800000 */
[----:B------:R1:W-:Y:S03]  /*14440*/  MUFU.EX2 R85, R61 ;  /* 0x0000003d00557308 */ /* 0x0003e60000000800 */
[----:B------:R-:W-:Y:S01]  /*14450*/  STL [R1+0x128], R87 ;  /* 0x0001285701007387 */ /* 0x000fe20000100800 */
[----:B-1----:R-:W-:-:S04]  /*14460*/  FADD R61, R84, R90 ;  /* 0x0000005a543d7221 */ /* 0x002fc80000000000 */
[----:B------:R1:W2:Y:S02]  /*14470*/  MUFU.EX2 R84, R73 ;  /* 0x0000004900547308 */ /* 0x0002a40000000800 */
[----:B-1----:R-:W-:Y:S02]  /*14480*/  FADD R73, R56, -R87 ;  /* 0x8000005738497221 */ /* 0x002fe40000000000 */
[----:B0-----:R-:W-:Y:S01]  /*14490*/  FADD R56, R62, R77 ;  /* 0x0000004d3e387221 */ /* 0x001fe20000000000 */
[----:B---3--:R-:W-:-:S05]  /*144a0*/  FMNMX R0, R86, R0, !PT ;  /* 0x0000000056007209 */ /* 0x008fca0007800000 */
[----:B------:R0:W-:Y:S04]  /*144b0*/  STL [R1+0x124], R0 ;  /* 0x0001240001007387 */ /* 0x0001e80000100800 */
[----:B------:R-:W3:Y:S01]  /*144c0*/  LDL R77, [R1+0x4f8] ;  /* 0x0004f800014d7983 */ /* 0x000ee20000100800 */
[--C-:B------:R-:W-:Y:S02]  /*144d0*/  FADD R51, R51, -R0.reuse ;  /* 0x8000000033337221 */ /* 0x100fe40000000000 */
[----:B------:R-:W-:Y:S02]  /*144e0*/  FADD R70, R70, -R0 ;  /* 0x8000000046467221 */ /* 0x000fe40000000000 */
[----:B0-----:R-:W3:Y:S04]  /*144f0*/  LDL R0, [R1+0x4fc] ;  /* 0x0004fc0001007983 */ /* 0x001ee80000100800 */
[----:B------:R-:W0:Y:S04]  /*14500*/  SHFL.BFLY PT, R89, R75, 0x1, 0x1f ;  /* 0x0c201f004b597f89 */ /* 0x000e2800000e0000 */
[----:B------:R-:W1:Y:S01]  /*14510*/  SHFL.BFLY PT, R76, R63, 0x1, 0x1f ;  /* 0x0c201f003f4c7f89 */ /* 0x000e6200000e0000 */
[----:B0-----:R-:W-:-:S02]  /*14520*/  FADD R75, R75, R89 ;  /* 0x000000594b4b7221 */ /* 0x001fc40000000000 */
[----:B-1----:R-:W-:Y:S01]  /*14530*/  FADD R63, R63, R76 ;  /* 0x0000004c3f3f7221 */ /* 0x002fe20000000000 */
[----:B--2---:R-:W-:Y:S04]  /*14540*/  @P0 STS [R99+0x40000], R61 ;  /* 0x0400003d63000388 */ /* 0x004fe80000000800 */
[----:B------:R-:W-:Y:S04]  /*14550*/  @P0 STS [R100+0x40000], R75 ;  /* 0x0400004b64000388 */ /* 0x000fe80000000800 */
[----:B------:R0:W-:Y:S04]  /*14560*/  @P0 STS [R122+0x40000], R63 ;  /* 0x0400003f7a000388 */ /* 0x0001e80000000800 */
[----:B------:R1:W-:Y:S04]  /*14570*/  @P0 STS [R124+0x40000], R56 ;  /* 0x040000387c000388 */ /* 0x0003e80000000800 */
[----:B0-----:R-:W2:Y:S04]  /*14580*/  LDL R122, [R1+0x598] ;  /* 0x00059800017a7983 */ /* 0x001ea80000100800 */
[----:B-1----:R-:W2:Y:S01]  /*14590*/  LDL R124, [R1+0x594] ;  /* 0x00059400017c7983 */ /* 0x002ea20000100800 */
[----:B------:R-:W-:-:S02]  /*145a0*/  FMUL R62, R73, 1.4426950216293334961 ;  /* 0x3fb8aa3b493e7820 */ /* 0x000fc40000400000 */
[----:B------:R-:W-:Y:S02]  /*145b0*/  FADD R71, R71, -R87 ;  /* 0x8000005747477221 */ /* 0x000fe40000000000 */
[----:B------:R0:W-:Y:S01]  /*145c0*/  MUFU.EX2 R87, R62 ;  /* 0x0000003e00577308 */ /* 0x0001e20000000800 */
[----:B------:R-:W-:Y:S02]  /*145d0*/  FMUL R76, R51, 1.4426950216293334961 ;  /* 0x3fb8aa3b334c7820 */ /* 0x000fe40000400000 */
[----:B------:R-:W-:Y:S02]  /*145e0*/  FADD R51, R85, R84 ;  /* 0x0000005455337221 */ /* 0x000fe40000000000 */
[----:B0-----:R-:W-:-:S04]  /*145f0*/  FMUL R62, R71, 1.4426950216293334961 ;  /* 0x3fb8aa3b473e7820 */ /* 0x001fc80000400000 */
[----:B------:R0:W1:Y:S02]  /*14600*/  MUFU.EX2 R86, R62 ;  /* 0x0000003e00567308 */ /* 0x0000640000000800 */
[----:B0-----:R-:W0:Y:S01]  /*14610*/  SHFL.BFLY PT, R62, R51, 0x2, 0x1f ;  /* 0x0c401f00333e7f89 */ /* 0x001e2200000e0000 */
[----:B------:R-:W-:-:S05]  /*14620*/  FMUL R70, R70, 1.4426950216293334961 ;  /* 0x3fb8aa3b46467820 */ /* 0x000fca0000400000 */
[----:B------:R-:W-:Y:S01]  /*14630*/  MUFU.EX2 R89, R76 ;  /* 0x0000004c00597308 */ /* 0x000fe20000000800 */
[----:B------:R-:W-:-:S07]  /*14640*/  FADD R71, R83, R82 ;  /* 0x0000005253477221 */ /* 0x000fce0000000000 */
[----:B------:R0:W1:Y:S01]  /*14650*/  MUFU.EX2 R88, R70 ;  /* 0x0000004600587308 */ /* 0x0000620000000800 */
[----:B------:R-:W1:Y:S01]  /*14660*/  SHFL.BFLY PT, R73, R71, 0x2, 0x1f ;  /* 0x0c401f0047497f89 */ /* 0x000e6200000e0000 */
[----:B0-----:R-:W-:-:S05]  /*14670*/  FADD R51, R51, R62 ;  /* 0x0000003e33337221 */ /* 0x001fca0000000000 */
[----:B------:R-:W0:Y:S01]  /*14680*/  SHFL.BFLY PT, R70, R51, 0x1, 0x1f ;  /* 0x0c201f0033467f89 */ /* 0x000e2200000e0000 */
[----:B-1----:R-:W-:Y:S02]  /*14690*/  FADD R61, R87, R86 ;  /* 0x00000056573d7221 */ /* 0x002fe40000000000 */
[----:B------:R-:W-:-:S03]  /*146a0*/  FADD R56, R89, R88 ;  /* 0x0000005859387221 */ /* 0x000fc60000000000 */
[----:B------:R-:W1:Y:S04]  /*146b0*/  SHFL.BFLY PT, R62, R61, 0x2, 0x1f ;  /* 0x0c401f003d3e7f89 */ /* 0x000e6800000e0000 */
[----:B------:R-:W0:Y:S01]  /*146c0*/  SHFL.BFLY PT, R63, R56, 0x2, 0x1f ;  /* 0x0c401f00383f7f89 */ /* 0x000e2200000e0000 */
[----:B------:R-:W-:Y:S01]  /*146d0*/  FADD R71, R71, R73 ;  /* 0x0000004947477221 */ /* 0x000fe20000000000 */
[----:B----4-:R-:W-:-:S05]  /*146e0*/  FMNMX R75, R79, R78, !PT ;  /* 0x0000004e4f4b7209 */ /* 0x010fca0007800000 */
[----:B------:R4:W-:Y:S01]  /*146f0*/  STL [R1+0x120], R75 ;  /* 0x0001204b01007387 */ /* 0x0009e20000100800 */
[--C-:B------:R-:W-:Y:S02]  /*14700*/  FADD R50, R50, -R75.reuse ;  /* 0x8000004b32327221 */ /* 0x100fe40000000000 */
[----:B------:R-:W-:Y:S02]  /*14710*/  FADD R66, R66, -R75 ;  /* 0x8000004b42427221 */ /* 0x000fe40000000000 */
[----:B----4-:R-:W4:Y:S01]  /*14720*/  LDL R75, [R1+0x500] ;  /* 0x00050000014b7983 */ /* 0x010f220000100800 */
[----:B0-----:R-:W-:-:S03]  /*14730*/  FADD R51, R51, R70 ;  /* 0x0000004633337221 */ /* 0x001fc60000000000 */
[----:B------:R-:W0:Y:S01]  /*14740*/  SHFL.BFLY PT, R73, R71, 0x1, 0x1f ;  /* 0x0c201f0047497f89 */ /* 0x000e2200000e0000 */
[----:B-1----:R-:W-:Y:S02]  /*14750*/  FADD R62, R61, R62 ;  /* 0x0000003e3d3e7221 */ /* 0x002fe40000000000 */
[----:B------:R-:W-:Y:S01]  /*14760*/  FADD R56, R56, R63 ;  /* 0x0000003f38387221 */ /* 0x000fe20000000000 */
[----:B---3--:R-:W-:-:S05]  /*14770*/  FMNMX R74, R74, R77, !PT ;  /* 0x0000004d4a4a7209 */ /* 0x008fca0007800000 */
[----:B------:R-:W-:Y:S01]  /*14780*/  STL [R1+0x11c], R74 ;  /* 0x00011c4a01007387 */ /* 0x000fe20000100800 */
[----:B------:R-:W-:-:S03]  /*14790*/  FMNMX R70, R72, R0, !PT ;  /* 0x0000000048467209 */ /* 0x000fc60007800000 */
[----:B------:R-:W3:Y:S04]  /*147a0*/  LDL R0, [R1+0x504] ;  /* 0x0005040001007983 */ /* 0x000ee80000100800 */
[----:B------:R-:W1:Y:S01]  /*147b0*/  SHFL.BFLY PT, R63, R62, 0x1, 0x1f ;  /* 0x0c201f003e3f7f89 */ /* 0x000e6200000e0000 */
[----:B------:R-:W-:-:S04]  /*147c0*/  FMUL R50, R50, 1.4426950216293334961 ;  /* 0x3fb8aa3b32327820 */ /* 0x000fc80000400000 */
[----:B------:R0:W-:Y:S01]  /*147d0*/  MUFU.EX2 R91, R50 ;  /* 0x00000032005b7308 */ /* 0x0001e20000000800 */
[----:B------:R-:W-:Y:S02]  /*147e0*/  FADD R44, R44, -R70 ;  /* 0x800000462c2c7221 */ /* 0x000fe40000000000 */
[----:B0-----:R-:W-:-:S05]  /*147f0*/  FMUL R50, R66, 1.4426950216293334961 ;  /* 0x3fb8aa3b42327820 */ /* 0x001fca0000400000 */
[----:B------:R0:W1:Y:S01]  /*14800*/  MUFU.EX2 R90, R50 ;  /* 0x00000032005a7308 */ /* 0x0000620000000800 */
[----:B------:R-:W-:Y:S01]  /*14810*/  FMUL R44, R44, 1.4426950216293334961 ;  /* 0x3fb8aa3b2c2c7820 */ /* 0x000fe20000400000 */
[----:B------:R-:W-:Y:S01]  /*14820*/  STL [R1+0x118], R70 ;  /* 0x0001184601007387 */ /* 0x000fe20000100800 */
[----:B0-----:R-:W-:-:S05]  /*14830*/  FADD R50, R71, R73 ;  /* 0x0000004947327221 */ /* 0x001fca0000000000 */
[----:B------:R1:W-:Y:S02]  /*14840*/  MUFU.EX2 R94, R44 ;  /* 0x0000002c005e7308 */ /* 0x0003e40000000800 */
[----:B-1----:R-:W-:Y:S02]  /*14850*/  FADD R44, R62, R63 ;  /* 0x0000003f3e2c7221 */ /* 0x002fe40000000000 */
[----:B------:R-:W3:Y:S04]  /*14860*/  LDL R62, [R1+0x508] ;  /* 0x00050800013e7983 */ /* 0x000ee80000100800 */
[----:B--2---:R0:W-:Y:S04]  /*14870*/  @P0 STS [R122+0x40000], R50 ;  /* 0x040000327a000388 */ /* 0x0041e80000000800 */
[----:B------:R1:W-:Y:S04]  /*14880*/  @P0 STS [R124+0x40000], R51 ;  /* 0x040000337c000388 */ /* 0x0003e80000000800 */
[----:B0-----:R-:W2:Y:S04]  /*14890*/  LDL R122, [R1+0x590] ;  /* 0x00059000017a7983 */ /* 0x001ea80000100800 */
[----:B-1----:R-:W2:Y:S01]  /*148a0*/  LDL R124, [R1+0x588] ;  /* 0x00058800017c7983 */ /* 0x002ea20000100800 */
[----:B------:R-:W-:-:S02]  /*148b0*/  FADD R48, R48, -R74 ;  /* 0x8000004a30307221 */ /* 0x000fc40000000000 */
[----:B------:R-:W-:Y:S02]  /*148c0*/  FADD R49, R49, -R74 ;  /* 0x8000004a31317221 */ /* 0x000fe40000000000 */
[----:B------:R-:W-:Y:S02]  /*148d0*/  FMUL R61, R48, 1.4426950216293334961 ;  /* 0x3fb8aa3b303d7820 */ /* 0x000fe40000400000 */
[----:B------:R-:W-:Y:S02]  /*148e0*/  FADD R48, R91, R90 ;  /* 0x0000005a5b307221 */ /* 0x000fe40000000000 */
[----:B------:R-:W-:-:S03]  /*148f0*/  FMUL R66, R49, 1.4426950216293334961 ;  /* 0x3fb8aa3b31427820 */ /* 0x000fc60000400000 */
[----:B------:R-:W0:Y:S01]  /*14900*/  SHFL.BFLY PT, R49, R48, 0x2, 0x1f ;  /* 0x0c401f0030317f89 */ /* 0x000e2200000e0000 */
[----:B------:R1:W-:Y:S01]  /*14910*/  MUFU.EX2 R93, R61 ;  /* 0x0000003d005d7308 */ /* 0x0003e20000000800 */
[----:B------:R-:W-:Y:S02]  /*14920*/  FADD R45, R45, -R70 ;  /* 0x800000462d2d7221 */ /* 0x000fe40000000000 */
[----:B-1----:R-:W1:Y:S05]  /*14930*/  SHFL.BFLY PT, R61, R56, 0x1, 0x1f ;  /* 0x0c201f00383d7f89 */ /* 0x002e6a00000e0000 */
[----:B------:R-:W0:Y:S01]  /*14940*/  MUFU.EX2 R92, R66 ;  /* 0x00000042005c7308 */ /* 0x000e220000000800 */
[----:B------:R-:W-:-:S07]  /*14950*/  FMUL R45, R45, 1.4426950216293334961 ;  /* 0x3fb8aa3b2d2d7820 */ /* 0x000fce0000400000 */
[----:B------:R1:W1:Y:S01]  /*14960*/  MUFU.EX2 R95, R45 ;  /* 0x0000002d005f7308 */ /* 0x0002620000000800 */
[----:B0-----:R-:W-:Y:S02]  /*14970*/  FADD R48, R48, R49 ;  /* 0x0000003130307221 */ /* 0x001fe40000000000 */
[----:B------:R-:W-:Y:S02]  /*14980*/  FADD R49, R93, R92 ;  /* 0x0000005c5d317221 */ /* 0x000fe40000000000 */
[----:B-1----:R-:W-:Y:S02]  /*14990*/  FADD R45, R56, R61 ;  /* 0x0000003d382d7221 */ /* 0x002fe40000000000 */
[----:B------:R-:W0:Y:S01]  /*149a0*/  SHFL.BFLY PT, R56, R48, 0x1, 0x1f ;  /* 0x0c201f0030387f89 */ /* 0x000e2200000e0000 */
[----:B------:R-:W-:-:S03]  /*149b0*/  FADD R50, R95, R94 ;  /* 0x0000005e5f327221 */ /* 0x000fc60000000000 */
[----:B------:R-:W1:Y:S01]  /*149c0*/  SHFL.BFLY PT, R51, R49, 0x2, 0x1f ;  /* 0x0c401f0031337f89 */ /* 0x000e6200000e0000 */
[----:B----4-:R-:W-:-:S05]  /*149d0*/  FMNMX R66, R69, R75, !PT ;  /* 0x0000004b45427209 */ /* 0x010fca0007800000 */
[--C-:B------:R-:W-:Y:S02]  /*149e0*/  FADD R61, R22, -R66.reuse ;  /* 0x80000042163d7221 */ /* 0x100fe40000000000 */
[----:B------:R-:W4:Y:S01]  /*149f0*/  SHFL.BFLY PT, R22, R50, 0x2, 0x1f ;  /* 0x0c401f0032167f89 */ /* 0x000f2200000e0000 */
[----:B------:R-:W-:Y:S02]  /*14a00*/  FADD R23, R23, -R66 ;  /* 0x8000004217177221 */ /* 0x000fe40000000000 */
[----:B------:R-:W-:Y:S01]  /*14a10*/  FMUL R61, R61, 1.4426950216293334961 ;  /* 0x3fb8aa3b3d3d7820 */ /* 0x000fe20000400000 */
[----:B------:R-:W-:Y:S03]  /*14a20*/  STL [R1+0x114], R66 ;  /* 0x0001144201007387 */ /* 0x000fe60000100800 */
[----:B------:R0:W-:Y:S02]  /*14a30*/  MUFU.EX2 R97, R61 ;  /* 0x0000003d00617308 */ /* 0x0001e40000000800 */
[----:B0-----:R-:W2:Y:S01]  /*14a40*/  LDL R61, [R1+0x50c] ;  /* 0x00050c00013d7983 */ /* 0x001ea20000100800 */
[----:B---3--:R-:W-:Y:S01]  /*14a50*/  FMNMX R0, R21, R0, !PT ;  /* 0x0000000015007209 */ /* 0x008fe20007800000 */
[----:B------:R-:W-:-:S04]  /*14a60*/  FMUL R21, R23, 1.4426950216293334961 ;  /* 0x3fb8aa3b17157820 */ /* 0x000fc80000400000 */
[----:B------:R-:W-:Y:S01]  /*14a70*/  FADD R23, R20, -R0 ;  /* 0x8000000014177221 */ /* 0x000fe20000000000 */
[----:B------:R1:W0:Y:S01]  /*14a80*/  MUFU.EX2 R96, R21 ;  /* 0x0000001500607308 */ /* 0x0002220000000800 */
[----:B------:R-:W-:Y:S02]  /*14a90*/  FADD R20, R48, R56 ;  /* 0x0000003830147221 */ /* 0x000fe40000000000 */
[----:B------:R-:W-:Y:S02]  /*14aa0*/  FMUL R48, R23, 1.4426950216293334961 ;  /* 0x3fb8aa3b17307820 */ /* 0x000fe40000400000 */
[----:B-1----:R-:W-:-:S03]  /*14ab0*/  FADD R21, R49, R51 ;  /* 0x0000003331157221 */ /* 0x002fc60000000000 */
[----:B------:R1:W-:Y:S01]  /*14ac0*/  MUFU.EX2 R99, R48 ;  /* 0x0000003000637308 */ /* 0x0003e20000000800 */
[----:B------:R-:W-:Y:S02]  /*14ad0*/  FADD R23, R19, -R0 ;  /* 0x8000000013177221 */ /* 0x000fe40000000000 */
[----:B----4-:R-:W-:Y:S01]  /*14ae0*/  FADD R19, R50, R22 ;  /* 0x0000001632137221 */ /* 0x010fe20000000000 */
[----:B-1----:R-:W-:Y:S04]  /*14af0*/  SHFL.BFLY PT, R48, R21, 0x1, 0x1f ;  /* 0x0c201f0015307f89 */ /* 0x002fe800000e0000 */
[----:B------:R-:W1:Y:S04]  /*14b00*/  SHFL.BFLY PT, R22, R19, 0x1, 0x1f ;  /* 0x0c201f0013167f89 */ /* 0x000e6800000e0000 */
[----:B------:R-:W-:Y:S04]  /*14b10*/  STL [R1+0x110], R0 ;  /* 0x0001100001007387 */ /* 0x000fe80000100800 */
[----:B------:R-:W-:Y:S04]  /*14b20*/  STL [R1+0x858], R0 ;  /* 0x0008580001007387 */ /* 0x000fe80000100800 */
[----:B------:R-:W3:Y:S01]  /*14b30*/  LDL R49, [R1+0x510] ;  /* 0x0005100001317983 */ /* 0x000ee20000100800 */
[----:B-1----:R-:W-:-:S03]  /*14b40*/  FADD R19, R19, R22 ;  /* 0x0000001613137221 */ /* 0x002fc60000000000 */
[----:B--2---:R-:W-:Y:S04]  /*14b50*/  @P0 STS [R122+0x40000], R44 ;  /* 0x0400002c7a000388 */ /* 0x004fe80000000800 */
[----:B------:R1:W-:Y:S04]  /*14b60*/  @P0 STS [R124+0x40000], R45 ;  /* 0x0400002d7c000388 */ /* 0x0003e80000000800 */
[----:B------:R2:W-:Y:S01]  /*14b70*/  @P0 STS [R125+0x40000], R20 ;  /* 0x040000147d000388 */ /* 0x0005e20000000800 */
[----:B-1----:R-:W-:-:S03]  /*14b80*/  FADD R45, R21, R48 ;  /* 0x00000030152d7221 */ /* 0x002fc60000000000 */
[----:B------:R-:W4:Y:S01]  /*14b90*/  LDL R48, [R1+0x514] ;  /* 0x0005140001307983 */ /* 0x000f220000100800 */
[----:B--2---:R-:W-:-:S05]  /*14ba0*/  FMNMX R125, R18, R62, !PT ;  /* 0x0000003e127d7209 */ /* 0x004fca0007800000 */
[----:B------:R-:W-:Y:S04]  /*14bb0*/  STL [R1+0x870], R125 ;  /* 0x0008707d01007387 */ /* 0x000fe80000100800 */
[----:B------:R-:W2:Y:S04]  /*14bc0*/  LDL R22, [R1+0x518] ;  /* 0x0005180001167983 */ /* 0x000ea80000100800 */
[----:B------:R-:W2:Y:S01]  /*14bd0*/  LDL R78, [R1+0x574] ;  /* 0x00057400014e7983 */ /* 0x000ea20000100800 */
[----:B------:R-:W-:Y:S02]  /*14be0*/  FMUL R23, R23, 1.4426950216293334961 ;  /* 0x3fb8aa3b17177820 */ /* 0x000fe40000400000 */
[----:B0-----:R-:W-:-:S02]  /*14bf0*/  FADD R44, R97, R96 ;  /* 0x00000060612c7221 */ /* 0x001fc40000000000 */
[----:B------:R0:W1:Y:S03]  /*14c00*/  MUFU.EX2 R98, R23 ;  /* 0x0000001700627308 */ /* 0x0000660000000800 */
[----:B0-----:R-:W0:Y:S01]  /*14c10*/  SHFL.BFLY PT, R23, R44, 0x2, 0x1f ;  /* 0x0c401f002c177f89 */ /* 0x001e2200000e0000 */
[--C-:B------:R-:W-:Y:S02]  /*14c20*/  FADD R16, R16, -R125.reuse ;  /* 0x8000007d10107221 */ /* 0x100fe40000000000 */
[----:B------:R-:W-:Y:S02]  /*14c30*/  FADD R17, R17, -R125 ;  /* 0x8000007d11117221 */ /* 0x000fe40000000000 */
[----:B------:R-:W-:Y:S01]  /*14c40*/  FMUL R16, R16, 1.4426950216293334961 ;  /* 0x3fb8aa3b10107820 */ /* 0x000fe20000400000 */
[----:B------:R-:W-:Y:S01]  /*14c50*/  @P0 STS [R123+0x40000], R45 ;  /* 0x0400002d7b000388 */ /* 0x000fe20000000800 */
[----:B------:R-:W-:-:S03]  /*14c60*/  FMUL R17, R17, 1.4426950216293334961 ;  /* 0x3fb8aa3b11117820 */ /* 0x000fc60000400000 */
[----:B------:R0:W-:Y:S01]  /*14c70*/  @P0 STS [R116+0x40000], R19 ;  /* 0x0400001374000388 */ /* 0x0001e20000000800 */
[----:B------:R-:W-:Y:S01]  /*14c80*/  MUFU.EX2 R100, R17 ;  /* 0x0000001100647308 */ /* 0x000fe20000000800 */
[----:B-1----:R-:W-:-:S07]  /*14c90*/  FADD R20, R99, R98 ;  /* 0x0000006263147221 */ /* 0x002fce0000000000 */
[----:B0-----:R0:W-:Y:S01]  /*14ca0*/  MUFU.EX2 R116, R16 ;  /* 0x0000001000747308 */ /* 0x0011e20000000800 */
[----:B------:R-:W1:Y:S01]  /*14cb0*/  SHFL.BFLY PT, R21, R20, 0x2, 0x1f ;  /* 0x0c401f0014157f89 */ /* 0x000e6200000e0000 */
[----:B------:R-:W-:Y:S01]  /*14cc0*/  FMNMX R124, R15, R61, !PT ;  /* 0x0000003d0f7c7209 */ /* 0x000fe20007800000 */
[----:B------:R-:W-:-:S04]  /*14cd0*/  FADD R15, R44, R23 ;  /* 0x000000172c0f7221 */ /* 0x000fc80000000000 */
[----:B0-----:R-:W-:-:S04]  /*14ce0*/  FADD R16, R14, -R124 ;  /* 0x8000007c0e107221 */ /* 0x001fc80000000000 */
[----:B------:R-:W-:Y:S02]  /*14cf0*/  FMUL R17, R16, 1.4426950216293334961 ;  /* 0x3fb8aa3b10117820 */ /* 0x000fe40000400000 */
[----:B------:R-:W-:Y:S01]  /*14d00*/  SHFL.BFLY PT, R16, R15, 0x1, 0x1f ;  /* 0x0c201f000f107f89 */ /* 0x000fe200000e0000 */
[----:B------:R-:W-:Y:S02]  /*14d10*/  FADD R13, R13, -R124 ;  /* 0x8000007c0d0d7221 */ /* 0x000fe40000000000 */
[----:B-1----:R-:W-:Y:S02]  /*14d20*/  FADD R14, R20, R21 ;  /* 0x00000015140e7221 */ /* 0x002fe40000000000 */
[----:B------:R-:W-:Y:S01]  /*14d30*/  FMUL R13, R13, 1.4426950216293334961 ;  /* 0x3fb8aa3b0d0d7820 */ /* 0x000fe20000400000 */
[----:B------:R-:W-:Y:S08]  /*14d40*/  MUFU.EX2 R0, R17 ;  /* 0x0000001100007308 */ /* 0x000ff00000000800 */
[----:B------:R-:W0:Y:S01]  /*14d50*/  MUFU.EX2 R19, R13 ;  /* 0x0000000d00137308 */ /* 0x000e220000000800 */
[----:B------:R-:W-:Y:S01]  /*14d60*/  STL [R1+0x874], R124 ;  /* 0x0008747c01007387 */ /* 0x000fe20000100800 */
[----:B---3--:R-:W-:-:S05]  /*14d70*/  FMNMX R123, R12, R49, !PT ;  /* 0x000000310c7b7209 */ /* 0x008fca0007800000 */
[--C-:B------:R-:W-:Y:S02]  /*14d80*/  FADD R12, R11, -R123.reuse ;  /* 0x8000007b0b0c7221 */ /* 0x100fe40000000000 */
[----:B------:R-:W-:Y:S01]  /*14d90*/  FADD R10, R10, -R123 ;  /* 0x8000007b0a0a7221 */ /* 0x000fe20000000000 */
[----:B------:R-:W1:Y:S01]  /*14da0*/  SHFL.BFLY PT, R11, R14, 0x1, 0x1f ;  /* 0x0c201f000e0b7f89 */ /* 0x000e6200000e0000 */
[----:B------:R-:W-:Y:S02]  /*14db0*/  FMUL R12, R12, 1.4426950216293334961 ;  /* 0x3fb8aa3b0c0c7820 */ /* 0x000fe40000400000 */
[----:B------:R-:W-:Y:S02]  /*14dc0*/  FMUL R10, R10, 1.4426950216293334961 ;  /* 0x3fb8aa3b0a0a7820 */ /* 0x000fe40000400000 */
[----:B------:R-:W3:Y:S08]  /*14dd0*/  MUFU.EX2 R17, R12 ;  /* 0x0000000c00117308 */ /* 0x000ef00000000800 */
[----:B------:R-:W1:Y:S01]  /*14de0*/  MUFU.EX2 R18, R10 ;  /* 0x0000000a00127308 */ /* 0x000e620000000800 */
[----:B0-----:R-:W-:Y:S04]  /*14df0*/  STL [R1+0x1a0], R19 ;  /* 0x0001a01301007387 */ /* 0x001fe80000100800 */
[----:B------:R-:W-:Y:S04]  /*14e00*/  STL [R1+0x878], R123 ;  /* 0x0008787b01007387 */ /* 0x000fe80000100800 */
[----:B---3--:R-:W-:Y:S01]  /*14e10*/  STL [R1+0x1ac], R17 ;  /* 0x0001ac1101007387 */ /* 0x008fe20000100800 */
[----:B-1----:R-:W-:-:S03]  /*14e20*/  FADD R11, R14, R11 ;  /* 0x0000000b0e0b7221 */ /* 0x002fc60000000000 */
[----:B------:R-:W-:Y:S01]  /*14e30*/  STL [R1+0x1a8], R18 ;  /* 0x0001a81201007387 */ /* 0x000fe20000100800 */
[----:B----4-:R-:W-:Y:S01]  /*14e40*/  FMNMX R122, R9, R48, !PT ;  /* 0x00000030097a7209 */ /* 0x010fe20007800000 */
[----:B------:R-:W-:-:S05]  /*14e50*/  FADD R9, R15, R16 ;  /* 0x000000100f097221 */ /* 0x000fca0000000000 */
[----:B------:R2:W-:Y:S01]  /*14e60*/  @P0 STS [R121+0x40000], R9 ;  /* 0x0400000979000388 */ /* 0x0005e20000000800 */
[--C-:B------:R-:W-:Y:S02]  /*14e70*/  FADD R7, R7, -R122.reuse ;  /* 0x8000007a07077221 */ /* 0x100fe40000000000 */
[----:B------:R-:W-:Y:S02]  /*14e80*/  FADD R8, R8, -R122 ;  /* 0x8000007a08087221 */ /* 0x000fe40000000000 */
[----:B------:R-:W-:Y:S01]  /*14e90*/  FMUL R7, R7, 1.4426950216293334961 ;  /* 0x3fb8aa3b07077820 */ /* 0x000fe20000400000 */
[----:B--2---:R-:W-:Y:S01]  /*14ea0*/  FMNMX R121, R6, R22, !PT ;  /* 0x0000001606797209 */ /* 0x004fe20007800000 */
[----:B------:R-:W-:-:S04]  /*14eb0*/  FMUL R8, R8, 1.4426950216293334961 ;  /* 0x3fb8aa3b08087820 */ /* 0x000fc80000400000 */
[----:B------:R-:W-:Y:S01]  /*14ec0*/  FADD R5, R5, -R121 ;  /* 0x8000007905057221 */ /* 0x000fe20000000000 */
[----:B------:R-:W0:Y:S03]  /*14ed0*/  MUFU.EX2 R12, R8 ;  /* 0x00000008000c7308 */ /* 0x000e260000000800 */
[----:B------:R-:W-:-:S05]  /*14ee0*/  FMUL R5, R5, 1.4426950216293334961 ;  /* 0x3fb8aa3b05057820 */ /* 0x000fca0000400000 */
[----:B------:R-:W1:Y:S08]  /*14ef0*/  MUFU.EX2 R7, R7 ;  /* 0x0000000700077308 */ /* 0x000e700000000800 */
[----:B------:R-:W2:Y:S01]  /*14f00*/  MUFU.EX2 R13, R5 ;  /* 0x00000005000d7308 */ /* 0x000ea20000000800 */
[----:B------:R-:W-:Y:S04]  /*14f10*/  STL [R1+0x87c], R122 ;  /* 0x00087c7a01007387 */ /* 0x000fe80000100800 */
[----:B0-----:R-:W-:Y:S04]  /*14f20*/  STL [R1+0x1b4], R12 ;  /* 0x0001b40c01007387 */ /* 0x001fe80000100800 */
[----:B-1----:R-:W-:Y:S04]  /*14f30*/  STL [R1+0x1b0], R7 ;  /* 0x0001b00701007387 */ /* 0x002fe80000100800 */
[----:B------:R-:W-:Y:S04]  /*14f40*/  STL [R1+0x8d0], R121 ;  /* 0x0008d07901007387 */ /* 0x000fe80000100800 */
[----:B--2---:R-:W-:Y:S04]  /*14f50*/  STL [R1+0x1bc], R13 ;  /* 0x0001bc0d01007387 */ /* 0x004fe80000100800 */
[----:B------:R-:W2:Y:S04]  /*14f60*/  LDL R73, [R1+0x570] ;  /* 0x0005700001497983 */ /* 0x000ea80000100800 */
[----:B------:R-:W3:Y:S04]  /*14f70*/  LDL R79, [R1+0x56c] ;  /* 0x00056c00014f7983 */ /* 0x000ee80000100800 */
[----:B------:R0:W-:Y:S04]  /*14f80*/  @P0 STS [R78+0x40000], R11 ;  /* 0x0400000b4e000388 */ /* 0x0001e80000000800 */
[----:B------:R-:W4:Y:S04]  /*14f90*/  LDL R75, [R1+0x568] ;  /* 0x00056800014b7983 */ /* 0x000f280000100800 */
[----:B------:R-:W4:Y:S04]  /*14fa0*/  LDL R76, [R1+0x560] ;  /* 0x00056000014c7983 */ /* 0x000f280000100800 */
[----:B0-----:R-:W4:Y:S01]  /*14fb0*/  LDL R78, [R1+0x564] ;  /* 0x00056400014e7983 */ /* 0x001f220000100800 */
[----:B------:R-:W-:-:S02]  /*14fc0*/  FADD R4, R4, -R121 ;  /* 0x8000007904047221 */ /* 0x000fc40000000000 */
[----:B------:R-:W-:Y:S02]  /*14fd0*/  FADD R5, R12, R7 ;  /* 0x000000070c057221 */ /* 0x000fe40000000000 */
[----:B------:R-:W-:-:S04]  /*14fe0*/  FMUL R12, R4, 1.4426950216293334961 ;  /* 0x3fb8aa3b040c7820 */ /* 0x000fc80000400000 */
[----:B------:R-:W0:Y:S02]  /*14ff0*/  MUFU.EX2 R14, R12 ;  /* 0x0000000c000e7308 */ /* 0x000e240000000800 */
[----:B0-----:R-:W-:Y:S04]  /*15000*/  STL [R1+0x1b8], R14 ;  /* 0x0001b80e01007387 */ /* 0x001fe80000100800 */
[----:B------:R-:W4:Y:S04]  /*15010*/  LDL R77, [R1+0x19c] ;  /* 0x00019c00014d7983 */ /* 0x000f280000100800 */
[----:B------:R-:W4:Y:S01]  /*15020*/  LDL.LU R15, [R1+0x51c] ;  /* 0x00051c00010f7983 */ /* 0x000f220000300800 */
[----:B------:R-:W-:-:S02]  /*15030*/  FADD R8, R0, R19 ;  /* 0x0000001300087221 */ /* 0x000fc40000000000 */
[----:B------:R-:W-:Y:S02]  /*15040*/  FADD R6, R17, R18 ;  /* 0x0000001211067221 */ /* 0x000fe40000000000 */
[----:B------:R-:W-:Y:S01]  /*15050*/  FADD R10, R116, R100 ;  /* 0x00000064740a7221 */ /* 0x000fe20000000000 */
[----:B------:R-:W0:Y:S04]  /*15060*/  SHFL.BFLY PT, R9, R8, 0x2, 0x1f ;  /* 0x0c401f0008097f89 */ /* 0x000e2800000e0000 */
[----:B------:R-:W1:Y:S04]  /*15070*/  SHFL.BFLY PT, R7, R6, 0x2, 0x1f ;  /* 0x0c401f0006077f89 */ /* 0x000e6800000e0000 */
[----:B------:R-:W1:Y:S04]  /*15080*/  SHFL.BFLY PT, R4, R5, 0x2, 0x1f ;  /* 0x0c401f0005047f89 */ /* 0x000e6800000e0000 */
[----:B------:R-:W1:Y:S01]  /*15090*/  SHFL.BFLY PT, R11, R10, 0x2, 0x1f ;  /* 0x0c401f000a0b7f89 */ /* 0x000e6200000e0000 */
[----:B0-----:R-:W-:-:S02]  /*150a0*/  FADD R9, R8, R9 ;  /* 0x0000000908097221 */ /* 0x001fc40000000000 */
[----:B-1----:R-:W-:Y:S02]  /*150b0*/  FADD R7, R6, R7 ;  /* 0x0000000706077221 */ /* 0x002fe40000000000 */
[----:B------:R-:W-:Y:S02]  /*150c0*/  FADD R6, R13, R14 ;  /* 0x0000000e0d067221 */ /* 0x000fe40000000000 */
[----:B------:R-:W-:Y:S01]  /*150d0*/  FADD R4, R5, R4 ;  /* 0x0000000405047221 */ /* 0x000fe20000000000 */
[----:B------:R-:W4:Y:S01]  /*150e0*/  LDL.LU R14, [R1+0x1e0] ;  /* 0x0001e000010e7983 */ /* 0x000f220000300800 */
[----:B------:R-:W-:-:S03]  /*150f0*/  FADD R11, R10, R11 ;  /* 0x0000000b0a0b7221 */ /* 0x000fc60000000000 */
[----:B------:R-:W0:Y:S04]  /*15100*/  SHFL.BFLY PT, R5, R9, 0x1, 0x1f ;  /* 0x0c201f0009057f89 */ /* 0x000e2800000e0000 */
[----:B------:R-:W1:Y:S04]  /*15110*/  SHFL.BFLY PT, R10, R6, 0x2, 0x1f ;  /* 0x0c401f00060a7f89 */ /* 0x000e6800000e0000 */
[----:B------:R-:W1:Y:S04]  /*15120*/  SHFL.BFLY PT, R8, R11, 0x1, 0x1f ;  /* 0x0c201f000b087f89 */ /* 0x000e6800000e0000 */
[----:B------:R-:W4:Y:S01]  /*15130*/  LDL.LU R13, [R1+0x1e4] ;  /* 0x0001e400010d7983 */ /* 0x000f220000300800 */
[----:B0-----:R-:W-:-:S03]  /*15140*/  FADD R5, R9, R5 ;  /* 0x0000000509057221 */ /* 0x001fc60000000000 */
[----:B------:R-:W0:Y:S01]  /*15150*/  SHFL.BFLY PT, R9, R7, 0x1, 0x1f ;  /* 0x0c201f0007097f89 */ /* 0x000e2200000e0000 */
[----:B-1----:R-:W-:-:S03]  /*15160*/  FADD R6, R6, R10 ;  /* 0x0000000a06067221 */ /* 0x002fc60000000000 */
[----:B------:R-:W1:Y:S01]  /*15170*/  SHFL.BFLY PT, R10, R4, 0x1, 0x1f ;  /* 0x0c201f00040a7f89 */ /* 0x000e6200000e0000 */
[----:B------:R-:W-:-:S03]  /*15180*/  FADD R8, R11, R8 ;  /* 0x000000080b087221 */ /* 0x000fc60000000000 */
[----:B------:R-:W1:Y:S01]  /*15190*/  SHFL.BFLY PT, R11, R6, 0x1, 0x1f ;  /* 0x0c201f00060b7f89 */ /* 0x000e6200000e0000 */
[----:B0-----:R-:W-:Y:S02]  /*151a0*/  FADD R7, R7, R9 ;  /* 0x0000000907077221 */ /* 0x001fe40000000000 */
[----:B-1----:R-:W-:Y:S02]  /*151b0*/  FADD R4, R4, R10 ;  /* 0x0000000a04047221 */ /* 0x002fe40000000000 */
[----:B------:R-:W-:Y:S01]  /*151c0*/  FADD R6, R6, R11 ;  /* 0x0000000b06067221 */ /* 0x000fe20000000000 */
[----:B--2---:R0:W-:Y:S04]  /*151d0*/  @P0 STS [R73+0x40000], R8 ;  /* 0x0400000849000388 */ /* 0x0041e80000000800 */
[----:B---3--:R-:W-:Y:S04]  /*151e0*/  @P0 STS [R79+0x40000], R5 ;  /* 0x040000054f000388 */ /* 0x008fe80000000800 */
[----:B0-----:R-:W2:Y:S04]  /*151f0*/  LDL.LU R8, [R1+0x1d0] ;  /* 0x0001d00001087983 */ /* 0x001ea80000300800 */
[----:B----4-:R-:W-:Y:S04]  /*15200*/  @P0 STS [R75+0x40000], R7 ;  /* 0x040000074b000388 */ /* 0x010fe80000000800 */
[----:B------:R-:W3:Y:S04]  /*15210*/  LDL.LU R9, [R1+0x1d4] ;  /* 0x0001d40001097983 */ /* 0x000ee80000300800 */
[----:B------:R0:W-:Y:S04]  /*15220*/  @P0 STS [R78+0x40000], R4 ;  /* 0x040000044e000388 */ /* 0x0001e80000000800 */
[----:B------:R-:W-:Y:S04]  /*15230*/  @P0 STS [R76+0x40000], R6 ;  /* 0x040000064c000388 */ /* 0x000fe80000000800 */
[----:B------:R-:W3:Y:S04]  /*15240*/  LDL.LU R12, [R1+0x150] ;  /* 0x00015000010c7983 */ /* 0x000ee80000300800 */
[----:B0-----:R-:W0:Y:S04]  /*15250*/  S2R R78, SR_TID.X ;  /* 0x00000000004e7919 */ /* 0x001e280000002100 */
[----:B------:R-:W3:Y:S04]  /*15260*/  LDL.LU R11, [R1+0x154] ;  /* 0x00015400010b7983 */ /* 0x000ee80000300800 */
[----:B------:R-:W3:Y:S04]  /*15270*/  LDL.LU R16, [R1+0x140] ;  /* 0x0001400001107983 */ /* 0x000ee80000300800 */
[----:B------:R-:W3:Y:S01]  /*15280*/  LDL.LU R17, [R1+0x144] ;  /* 0x0001440001117983 */ /* 0x000ee20000300800 */
[----:B0-----:R-:W-:-:S03]  /*15290*/  LOP3.LUT R75, R78, 0x1ff, RZ, 0xc0, !PT ;  /* 0x000001ff4e4b7812 */ /* 0x001fc600078ec0ff */
[----:B------:R-:W-:Y:S06]  /*152a0*/  BAR.SYNC.DEFER_BLOCKING 0x0 ;  /* 0x0000000000007b1d */ /* 0x000fec0000010000 */
[----:B------:R-:W0:Y:S04]  /*152b0*/  LDS R4, [R75.X4+0x40000] ;  /* 0x040000004b047984 */ /* 0x000e280000004800 */
[----:B0-----:R-:W0:Y:S01]  /*152c0*/  SHFL.BFLY PT, R5, R4, 0x1, 0x1f ;  /* 0x0c201f0004057f89 */ /* 0x001e2200000e0000 */
[----:B------:R-:W-:Y:S01]  /*152d0*/  LOP3.LUT R76, R78, 0x1c, RZ, 0xc0, !PT ;  /* 0x0000001c4e4c7812 */ /* 0x000fe200078ec0ff */
[----:B0-----:R-:W-:-:S05]  /*152e0*/  FADD R5, R4, R5 ;  /* 0x0000000504057221 */ /* 0x001fca0000000000 */
[----:B------:R-:W-:Y:S01]  /*152f0*/  @!P6 STS [R75.X4+0x40000], R5 ;  /* 0x040000054b00e388 */ /* 0x000fe20000004800 */
[----:B------:R-:W-:-:S03]  /*15300*/  IMAD.SHL.U32 R76, R76, 0x2, RZ ;  /* 0x000000024c4c7824 */ /* 0x000fc600078e00ff */
[----:B------:R-:W-:Y:S01]  /*15310*/  BAR.SYNC.DEFER_BLOCKING 0x0 ;  /* 0x0000000000007b1d */ /* 0x000fe20000010000 */
[----:B------:R-:W-:-:S05]  /*15320*/  FADD R4, -R77, R117 ;  /* 0x000000754d047221 */ /* 0x000fca0000000100 */
[----:B------:R-:W0:Y:S01]  /*15330*/  LDS R5, [R76+0x40000] ;  /* 0x040000004c057984 */ /* 0x000e220000000800 */
[----:B------:R-:W-:-:S04]  /*15340*/  FMUL R4, R4, 1.4426950216293334961 ;  /* 0x3fb8aa3b04047820 */ /* 0x000fc80000400000 */
[----:B------:R1:W0:Y:S01]  /*15350*/  MUFU.EX2 R10, R4 ;  /* 0x00000004000a7308 */ /* 0x0002220000000800 */
[----:B------:R-:W-:Y:S02]  /*15360*/  FADD R7, -R109, R119 ;  /* 0x000000776d077221 */ /* 0x000fe40000000100 */
[----:B-1----:R-:W-:Y:S02]  /*15370*/  FADD R4, -R108, R118 ;  /* 0x000000766c047221 */ /* 0x002fe40000000100 */
[----:B------:R-:W4:Y:S04]  /*15380*/  LDL.LU R108, [R1+0xa10] ;  /* 0x000a1000016c7983 */ /* 0x000f280000300800 */
[----:B------:R-:W4:Y:S04]  /*15390*/  LDL.LU R21, [R1+0x520] ;  /* 0x0005200001157983 */ /* 0x000f280000300800 */
[----:B------:R-:W4:Y:S01]  /*153a0*/  LDL.LU R109, [R1+0xa0c] ;  /* 0x000a0c00016d7983 */ /* 0x000f220000300800 */
[----:B0-----:R-:W-:-:S05]  /*153b0*/  FFMA R15, R10, R15, R5 ;  /* 0x0000000f0a0f7223 */ /* 0x001fca0000000005 */
[----:B------:R0:W-:Y:S04]  /*153c0*/  STL [R1+0x51c], R15 ;  /* 0x00051c0f01007387 */ /* 0x0001e80000100800 */
[----:B------:R-:W4:Y:S01]  /*153d0*/  LDL.LU R44, [R1+0x1e8] ;  /* 0x0001e800012c7983 */ /* 0x000f220000300800 */
[----:B------:R-:W-:-:S04]  /*153e0*/  LOP3.LUT R78, R78, 0x1c, RZ, 0xc0, !PT ;  /* 0x0000001c4e4e7812 */ /* 0x000fc800078ec0ff */
[----:B------:R-:W-:Y:S01]  /*153f0*/  LEA.HI R77, R78, 0x8, RZ, 0x1e ;  /* 0x000000084e4d7811 */ /* 0x000fe200078ff0ff */
[----:B------:R-:W-:Y:S01]  /*15400*/  FMUL R4, R4, 1.4426950216293334961 ;  /* 0x3fb8aa3b04047820 */ /* 0x000fe20000400000 */
[----:B0-----:R-:W4:Y:S04]  /*15410*/  LDL.LU R15, [R1+0x1ec] ;  /* 0x0001ec00010f7983 */ /* 0x001f280000300800 */
[----:B------:R-:W4:Y:S01]  /*15420*/  LDS R6, [R77.X8+0x40000] ;  /* 0x040000004d067984 */ /* 0x000f220000008800 */
[----:B------:R0:W4:Y:S01]  /*15430*/  MUFU.EX2 R19, R4 ;  /* 0x0000000400137308 */ /* 0x0001220000000800 */
[C---:B------:R-:W-:Y:S02]  /*15440*/  FMUL R5, R10.reuse, R13 ;  /* 0x0000000d0a057220 */ /* 0x040fe40000400000 */
[----:B0-----:R-:W-:-:S05]  /*15450*/  FMUL R4, R10, R14 ;  /* 0x0000000e0a047220 */ /* 0x001fca0000400000 */
[----:B------:R-:W-:Y:S04]  /*15460*/  STL [R1+0x998], R4 ;  /* 0x0009980401007387 */ /* 0x000fe80000100800 */
[----:B------:R0:W-:Y:S01]  /*15470*/  STL [R1+0x99c], R5 ;  /* 0x00099c0501007387 */ /* 0x0001e20000100800 */
[C---:B--2---:R-:W-:Y:S02]  /*15480*/  FMUL R8, R10.reuse, R8 ;  /* 0x000000080a087220 */ /* 0x044fe40000400000 */
[----:B---3--:R-:W-:-:S03]  /*15490*/  FMUL R9, R10, R9 ;  /* 0x000000090a097220 */ /* 0x008fc60000400000 */
[----:B------:R-:W-:Y:S04]  /*154a0*/  STL [R1+0x948], R8 ;  /* 0x0009480801007387 */ /* 0x000fe80000100800 */
[----:B------:R-:W-:Y:S01]  /*154b0*/  STL [R1+0x94c], R9 ;  /* 0x00094c0901007387 */ /* 0x000fe20000100800 */
[----:B------:R-:W-:-:S05]  /*154c0*/  FMUL R12, R10, R12 ;  /* 0x0000000c0a0c7220 */ /* 0x000fca0000400000 */
[----:B------:R-:W-:Y:S01]  /*154d0*/  STL [R1+0x938], R12 ;  /* 0x0009380c01007387 */ /* 0x000fe20000100800 */
[----:B------:R-:W-:-:S03]  /*154e0*/  FMUL R13, R10, R11 ;  /* 0x0000000b0a0d7220 */ /* 0x000fc60000400000 */
[----:B------:R-:W2:Y:S01]  /*154f0*/  LDL.LU R14, [R1+0x1d8] ;  /* 0x0001d800010e7983 */ /* 0x000ea20000300800 */
[----:B------:R-:W-:-:S03]  /*15500*/  FMUL R16, R10, R16 ;  /* 0x000000100a107220 */ /* 0x000fc60000400000 */
[----:B------:R-:W3:Y:S04]  /*15510*/  LDL.LU R11, [R1+0x1dc] ;  /* 0x0001dc00010b7983 */ /* 0x000ee80000300800 */
[----:B0-----:R-:W3:Y:S01]  /*15520*/  LDL.LU R5, [R1+0x158] ;  /* 0x0001580001057983 */ /* 0x001ee20000300800 */
[----:B------:R-:W-:-:S03]  /*15530*/  FMUL R17, R10, R17 ;  /* 0x000000110a117220 */ /* 0x000fc60000400000 */
[----:B------:R-:W-:Y:S01]  /*15540*/  STL [R1+0x93c], R13 ;  /* 0x00093c0d01007387 */ /* 0x000fe20000100800 */
[----:B------:R-:W-:-:S03]  /*15550*/  FMUL R10, R7, 1.4426950216293334961 ;  /* 0x3fb8aa3b070a7820 */ /* 0x000fc60000400000 */
[----:B------:R-:W-:Y:S01]  /*15560*/  STL [R1+0x928], R16 ;  /* 0x0009281001007387 */ /* 0x000fe20000100800 */
[----:B------:R-:W-:-:S03]  /*15570*/  FADD R7, -R111, R110 ;  /* 0x0000006e6f077221 */ /* 0x000fc60000000100 */
[----:B------:R-:W3:Y:S04]  /*15580*/  LDL.LU R4, [R1+0x15c] ;  /* 0x00015c0001047983 */ /* 0x000ee80000300800 */
[----:B------:R0:W-:Y:S04]  /*15590*/  STL [R1+0x92c], R17 ;  /* 0x00092c1101007387 */ /* 0x0001e80000100800 */
[----:B------:R-:W3:Y:S04]  /*155a0*/  LDL.LU R110, [R1+0xa08] ;  /* 0x000a0800016e7983 */ /* 0x000ee80000300800 */
[----:B------:R-:W3:Y:S04]  /*155b0*/  LDL.LU R111, [R1+0xa04] ;  /* 0x000a0400016f7983 */ /* 0x000ee80000300800 */
[----:B------:R-:W3:Y:S04]  /*155c0*/  LDL.LU R18, [R1+0x148] ;  /* 0x0001480001127983 */ /* 0x000ee80000300800 */
[----:B------:R-:W3:Y:S01]  /*155d0*/  LDL.LU R51, [R1+0x14c] ;  /* 0x00014c0001337983 */ /* 0x000ee20000300800 */
[----:B----4-:R-:W-:-:S05]  /*155e0*/  FFMA R21, R19, R21, R6 ;  /* 0x0000001513157223 */ /* 0x010fca0000000006 */
[----:B------:R1:W-:Y:S01]  /*155f0*/  STL [R1+0x520], R21 ;  /* 0x0005201501007387 */ /* 0x0003e20000100800 */
[----:B------:R-:W-:-:S05]  /*15600*/  FMUL R6, R19, R44 ;  /* 0x0000002c13067220 */ /* 0x000fca0000400000 */
[----:B------:R-:W-:Y:S04]  /*15610*/  STL [R1+0x9a0], R6 ;  /* 0x0009a00601007387 */ /* 0x000fe80000100800 */
[----:B------:R-:W4:Y:S04]  /*15620*/  LDL.LU R50, [R1+0x524] ;  /* 0x0005240001327983 */ /* 0x000f280000300800 */
[----:B------:R-:W4:Y:S04]  /*15630*/  LDL.LU R49, [R1+0x30] ;  /* 0x0000300001317983 */ /* 0x000f280000300800 */
[----:B------:R-:W4:Y:S04]  /*15640*/  LDL.LU R48, [R1+0x34] ;  /* 0x0000340001307983 */ /* 0x000f280000300800 */
[----:B------:R-:W4:Y:S04]  /*15650*/  LDL.LU R45, [R1+0x20] ;  /* 0x00002000012d7983 */ /* 0x000f280000300800 */
[----:B------:R-:W4:Y:S04]  /*15660*/  LDL.LU R44, [R1+0x24] ;  /* 0x00002400012c7983 */ /* 0x000f280000300800 */
[----:B0-----:R-:W4:Y:S04]  /*15670*/  LDL.LU R17, [R1+0x10] ;  /* 0x0000100001117983 */ /* 0x001f280000300800 */
[----:B------:R-:W4:Y:S04]  /*15680*/  LDL.LU R16, [R1+0x14] ;  /* 0x0000140001107983 */ /* 0x000f280000300800 */
[----:B------:R-:W4:Y:S04]  /*15690*/  LDL.LU R13, [R1+0x528] ;  /* 0x00052800010d7983 */ /* 0x000f280000300800 */
[----:B------:R-:W4:Y:S01]  /*156a0*/  LDL.LU R12, [R1+0x38] ;  /* 0x00003800010c7983 */ /* 0x000f220000300800 */
[----:B------:R-:W-:Y:S01]  /*156b0*/  LEA.HI R78, R78, 0x10, RZ, 0x1e ;  /* 0x000000104e4e7811 */ /* 0x000fe200078ff0ff */
[----:B-1----:R-:W-:Y:S01]  /*156c0*/  FMUL R21, R7, 1.4426950216293334961 ;  /* 0x3fb8aa3b07157820 */ /* 0x002fe20000400000 */
[----:B------:R2:W4:Y:S01]  /*156d0*/  MUFU.EX2 R20, R10 ;  /* 0x0000000a00147308 */ /* 0x0005220000000800 */
[----:B------:R-:W4:Y:S04]  /*156e0*/  LDL.LU R9, [R1+0x3c] ;  /* 0x00003c0001097983 */ /* 0x000f280000300800 */
[----:B------:R0:W4:Y:S01]  /*156f0*/  LDS R23, [R78.X8+0x40000] ;  /* 0x040000004e177984 */ /* 0x0001220000008800 */
[----:B------:R-:W-:-:S03]  /*15700*/  FMUL R7, R19, R15 ;  /* 0x0000000f13077220 */ /* 0x000fc60000400000 */
[----:B------:R-:W4:Y:S04]  /*15710*/  LDL.LU R8, [R1+0x28] ;  /* 0x0000280001087983 */ /* 0x000f280000300800 */
[----:B0-----:R-:W0:Y:S04]  /*15720*/  S2R R78, SR_TID.X ;  /* 0x00000000004e7919 */ /* 0x001e280000002100 */
[----:B------:R-:W-:Y:S01]  /*15730*/  STL [R1+0x9a4], R7 ;  /* 0x0009a40701007387 */ /* 0x000fe20000100800 */
[----:B0-----:R-:W-:-:S04]  /*15740*/  LOP3.LUT R78, R78, 0x1c, RZ, 0xc0, !PT ;  /* 0x0000001c4e4e7812 */ /* 0x001fc800078ec0ff */
[----:B------:R-:W-:-:S05]  /*15750*/  LEA.HI R78, R78, 0x18, RZ, 0x1e ;  /* 0x000000184e4e7811 */ /* 0x000fca00078ff0ff */
[----:B------:R0:W1:Y:S01]  /*15760*/  LDS R22, [R78.X8+0x40000] ;  /* 0x040000004e167984 */ /* 0x0000620000008800 */
[C---:B--2---:R-:W-:Y:S02]  /*15770*/  FMUL R10, R19.reuse, R14 ;  /* 0x0000000e130a7220 */ /* 0x044fe40000400000 */
[----:B---3--:R-:W-:-:S03]  /*15780*/  FMUL R11, R19, R11 ;  /* 0x0000000b130b7220 */ /* 0x008fc60000400000 */
[----:B------:R2:W-:Y:S01]  /*15790*/  STL [R1+0x950], R10 ;  /* 0x0009500a01007387 */ /* 0x0005e20000100800 */
[----:B------:R-:W-:-:S03]  /*157a0*/  FMUL R14, R19, R5 ;  /* 0x00000005130e7220 */ /* 0x000fc60000400000 */
[----:B------:R-:W3:Y:S04]  /*157b0*/  LDL.LU R6, [R1+0x2c] ;  /* 0x00002c0001067983 */ /* 0x000ee80000300800 */
[----:B------:R0:W-:Y:S04]  /*157c0*/  STL [R1+0x954], R11 ;  /* 0x0009540b01007387 */ /* 0x0001e80000100800 */
[----:B------:R-:W-:Y:S01]  /*157d0*/  STL [R1+0x940], R14 ;  /* 0x0009400e01007387 */ /* 0x000fe20000100800 */
[----:B------:R-:W-:-:S03]  /*157e0*/  FMUL R15, R19, R4 ;  /* 0x00000004130f7220 */ /* 0x000fc60000400000 */
[----:B------:R-:W3:Y:S04]  /*157f0*/  LDL.LU R5, [R1+0x18] ;  /* 0x0000180001057983 */ /* 0x000ee80000300800 */
[----:B------:R-:W3:Y:S04]  /*15800*/  LDL.LU R4, [R1+0x1c] ;  /* 0x00001c0001047983 */ /* 0x000ee80000300800 */
[----:B------:R-:W-:Y:S01]  /*15810*/  STL [R1+0x944], R15 ;  /* 0x0009440f01007387 */ /* 0x000fe20000100800 */
[----:B------:R-:W-:-:S05]  /*15820*/  FMUL R18, R19, R18 ;  /* 0x0000001213127220 */ /* 0x000fca0000400000 */
[----:B------:R-:W-:Y:S04]  /*15830*/  STL [R1+0x930], R18 ;  /* 0x0009301201007387 */ /* 0x000fe80000100800 */
[----:B------:R-:W3:Y:S01]  /*15840*/  LDL.LU R76, [R1+0xe0] ;  /* 0x0000e000014c7983 */ /* 0x000ee20000300800 */
[----:B------:R-:W-:-:S03]  /*15850*/  FMUL R19, R19, R51 ;  /* 0x0000003313137220 */ /* 0x000fc60000400000 */
[----:B0-----:R-:W3:Y:S04]  /*15860*/  LDL R78, [R1+0x18c] ;  /* 0x00018c00014e7983 */ /* 0x001ee80000100800 */
[----:B------:R-:W-:Y:S01]  /*15870*/  STL [R1+0x934], R19 ;  /* 0x0009341301007387 */ /* 0x000fe20000100800 */
[----:B------:R-:W1:Y:S01]  /*15880*/  MUFU.EX2 R21, R21 ;  /* 0x0000001500157308 */ /* 0x000e620000000800 */
[C---:B----4-:R-:W-:Y:S02]  /*15890*/  FFMA R50, R20.reuse, R50, R23 ;  /* 0x0000003214327223 */ /* 0x050fe40000000017 */
[----:B--2---:R-:W-:-:S03]  /*158a0*/  FMUL R10, R20, R49 ;  /* 0x00000031140a7220 */ /* 0x004fc60000400000 */
[----:B------:R-:W-:Y:S01]  /*158b0*/  STL [R1+0x524], R50 ;  /* 0x0005243201007387 */ /* 0x000fe20000100800 */
[----:B------:R-:W-:-:S03]  /*158c0*/  FMUL R7, R20, R48 ;  /* 0x0000003014077220 */ /* 0x000fc60000400000 */
[----:B------:R0:W-:Y:S01]  /*158d0*/  STL [R1+0x30], R10 ;  /* 0x0000300a01007387 */ /* 0x0001e20000100800 */
[----:B------:R-:W-:-:S03]  /*158e0*/  FMUL R11, R20, R45 ;  /* 0x0000002d140b7220 */ /* 0x000fc60000400000 */
[----:B------:R2:W-:Y:S01]  /*158f0*/  STL [R1+0x34], R7 ;  /* 0x0000340701007387 */ /* 0x0005e20000100800 */
[----:B0-----:R-:W-:-:S03]  /*15900*/  FMUL R10, R20, R44 ;  /* 0x0000002c140a7220 */ /* 0x001fc60000400000 */
[----:B------:R0:W-:Y:S01]  /*15910*/  STL [R1+0x20], R11 ;  /* 0x0000200b01007387 */ /* 0x0001e20000100800 */
[----:B--2---:R-:W-:-:S03]  /*15920*/  FMUL R7, R20, R17 ;  /* 0x0000001114077220 */ /* 0x004fc60000400000 */
[----:B------:R2:W-:Y:S04]  /*15930*/  STL [R1+0x24], R10 ;  /* 0x0000240a01007387 */ /* 0x0005e80000100800 */
[----:B------:R4:W-:Y:S01]  /*15940*/  STL [R1+0x10], R7 ;  /* 0x0000100701007387 */ /* 0x0009e20000100800 */
[C---:B0-----:R-:W-:Y:S02]  /*15950*/  FMUL R11, R20.reuse, R16 ;  /* 0x00000010140b7220 */ /* 0x041fe40000400000 */
[----:B--2---:R-:W-:-:S03]  /*15960*/  FMUL R10, R20, R108 ;  /* 0x0000006c140a7220 */ /* 0x004fc60000400000 */
[----:B------:R-:W-:Y:S01]  /*15970*/  STL [R1+0x14], R11 ;  /* 0x0000140b01007387 */ /* 0x000fe20000100800 */
[----:B----4-:R-:W-:-:S03]  /*15980*/  FMUL R7, R20, R109 ;  /* 0x0000006d14077220 */ /* 0x010fc60000400000 */
[----:B------:R0:W-:Y:S04]  /*15990*/  STL [R1], R10 ;  /* 0x0000000a01007387 */ /* 0x0001e80000100800 */
[----:B------:R2:W-:Y:S04]  /*159a0*/  STL [R1+0x4], R7 ;  /* 0x0000040701007387 */ /* 0x0005e80000100800 */
[----:B------:R-:W4:Y:S01]  /*159b0*/  LDL.LU R15, [R1+0x52c] ;  /* 0x00052c00010f7983 */ /* 0x000f220000300800 */
[C---:B-1----:R-:W-:Y:S02]  /*159c0*/  FFMA R13, R21.reuse, R13, R22 ;  /* 0x0000000d150d7223 */ /* 0x042fe40000000016 */
[----:B0-----:R-:W-:-:S03]  /*159d0*/  FMUL R10, R21, R12 ;  /* 0x0000000c150a7220 */ /* 0x001fc60000400000 */
[----:B------:R0:W-:Y:S04]  /*159e0*/  STL [R1+0x528], R13 ;  /* 0x0005280d01007387 */ /* 0x0001e80000100800 */
[----:B------:R-:W-:Y:S04]  /*159f0*/  STL [R1+0x38], R10 ;  /* 0x0000380a01007387 */ /* 0x000fe80000100800 */
[----:B------:R-:W4:Y:S04]  /*15a00*/  LDL.LU R14, [R1+0x1f0] ;  /* 0x0001f000010e7983 */ /* 0x000f280000300800 */
[----:B------:R-:W1:Y:S01]  /*15a10*/  S2R R77, SR_TID.X ;  /* 0x00000000004d7919 */ /* 0x000e620000002100 */
[----:B------:R-:W-:-:S02]  /*15a20*/  FMUL R9, R21, R9 ;  /* 0x0000000915097220 */ /* 0x000fc40000400000 */
[----:B--2---:R-:W-:-:S03]  /*15a30*/  FMUL R7, R21, R8 ;  /* 0x0000000815077220 */ /* 0x004fc60000400000 */
[----:B------:R-:W-:Y:S04]  /*15a40*/  STL [R1+0x3c], R9 ;  /* 0x00003c0901007387 */ /* 0x000fe80000100800 */
[----:B0-----:R-:W2:Y:S01]  /*15a50*/  LDL.LU R13, [R1+0x1f4] ;  /* 0x0001f400010d7983 */ /* 0x001ea20000300800 */
[----:B-1----:R-:W-:-:S04]  /*15a60*/  LOP3.LUT R77, R77, 0x1c, RZ, 0xc0, !PT ;  /* 0x0000001c4d4d7812 */ /* 0x002fc800078ec0ff */
[----:B------:R-:W-:Y:S01]  /*15a70*/  LEA.HI R77, R77, 0x20, RZ, 0x1e ;  /* 0x000000204d4d7811 */ /* 0x000fe200078ff0ff */
[----:B------:R-:W-:Y:S04]  /*15a80*/  STL [R1+0x28], R7 ;  /* 0x0000280701007387 */ /* 0x000fe80000100800 */
[----:B------:R-:W4:Y:S04]  /*15a90*/  LDS R20, [R77.X8+0x40000] ;  /* 0x040000004d147984 */ /* 0x000f280000008800 */
[----:B------:R-:W2:Y:S01]  /*15aa0*/  LDL.LU R12, [R1+0x70] ;  /* 0x00007000010c7983 */ /* 0x000ea20000300800 */
[----:B---3--:R-:W-:-:S05]  /*15ab0*/  FMUL R11, R21, R6 ;  /* 0x00000006150b7220 */ /* 0x008fca0000400000 */
[----:B------:R0:W-:Y:S01]  /*15ac0*/  STL [R1+0x958], R11 ;  /* 0x0009580b01007387 */ /* 0x0001e20000100800 */
[----:B------:R-:W-:-:S03]  /*15ad0*/  FMUL R5, R21, R5 ;  /* 0x0000000515057220 */ /* 0x000fc60000400000 */
[----:B0-----:R-:W3:Y:S01]  /*15ae0*/  LDL.LU R11, [R1+0x74] ;  /* 0x00007400010b7983 */ /* 0x001ee20000300800 */
[----:B------:R-:W-:-:S03]  /*15af0*/  FMUL R4, R21, R4 ;  /* 0x0000000415047220 */ /* 0x000fc60000400000 */
[----:B------:R0:W-:Y:S04]  /*15b00*/  STL [R1+0x18], R5 ;  /* 0x0000180501007387 */ /* 0x0001e80000100800 */
[----:B------:R1:W-:Y:S04]  /*15b10*/  STL [R1+0x1c], R4 ;  /* 0x00001c0401007387 */ /* 0x0003e80000100800 */
[----:B------:R-:W3:Y:S01]  /*15b20*/  LDL.LU R10, [R1+0x60] ;  /* 0x00006000010a7983 */ /* 0x000ee20000300800 */
[----:B0-----:R-:W-:-:S03]  /*15b30*/  FMUL R5, R21, R110 ;  /* 0x0000006e15057220 */ /* 0x001fc60000400000 */
[----:B------:R-:W3:Y:S01]  /*15b40*/  LDL.LU R8, [R1+0x64] ;  /* 0x0000640001087983 */ /* 0x000ee20000300800 */
[----:B-1----:R-:W-:-:S03]  /*15b50*/  FMUL R4, R21, R111 ;  /* 0x0000006f15047220 */ /* 0x002fc60000400000 */
[----:B------:R0:W-:Y:S01]  /*15b60*/  STL [R1+0x8], R5 ;  /* 0x0000080501007387 */ /* 0x0001e20000100800 */
[----:B------:R-:W-:-:S03]  /*15b70*/  FADD R21, -R78, R76 ;  /* 0x0000004c4e157221 */ /* 0x000fc60000000100 */
[----:B------:R1:W-:Y:S01]  /*15b80*/  STL [R1+0xc], R4 ;  /* 0x00000c0401007387 */ /* 0x0003e20000100800 */
[----:B------:R-:W-:-:S03]  /*15b90*/  FMUL R23, R21, 1.4426950216293334961 ;  /* 0x3fb8aa3b15177820 */ /* 0x000fc60000400000 */
[----:B------:R-:W3:Y:S01]  /*15ba0*/  LDL.LU R9, [R1+0x50] ;  /* 0x0000500001097983 */ /* 0x000ee20000300800 */
[----:B------:R-:W-:-:S03]  /*15bb0*/  FADD R21, -R112, R2 ;  /* 0x0000000270157221 */ /* 0x000fc60000000100 */
[----:B------:R-:W3:Y:S01]  /*15bc0*/  LDL.LU R7, [R1+0x54] ;  /* 0x0000540001077983 */ /* 0x000ee20000300800 */
[----:B------:R0:W4:Y:S03]  /*15bd0*/  MUFU.EX2 R44, R23 ;  /* 0x00000017002c7308 */ /* 0x0001260000000800 */
[----:B------:R-:W3:Y:S04]  /*15be0*/  LDL.LU R2, [R1+0xa00] ;  /* 0x000a000001027983 */ /* 0x000ee80000300800 */
[----:B------:R-:W3:Y:S04]  /*15bf0*/  LDL.LU R112, [R1+0x9fc] ;  /* 0x0009fc0001707983 */ /* 0x000ee80000300800 */
[----:B------:R-:W3:Y:S01]  /*15c00*/  LDL.LU R6, [R1+0x530] ;  /* 0x0005300001067983 */ /* 0x000ee20000300800 */
[----:B0-----:R-:W-:-:S02]  /*15c10*/  FMUL R23, R21, 1.4426950216293334961 ;  /* 0x3fb8aa3b15177820 */ /* 0x001fc40000400000 */
[----:B------:R-:W-:Y:S01]  /*15c20*/  FADD R21, -R114, R113 ;  /* 0x0000007172157221 */ /* 0x000fe20000000100 */
[----:B------:R-:W3:Y:S01]  /*15c30*/  LDL.LU R5, [R1+0x1f8] ;  /* 0x0001f80001057983 */ /* 0x000ee20000300800 */
[----:B------:R0:W2:Y:S03]  /*15c40*/  MUFU.EX2 R50, R23 ;  /* 0x0000001700327308 */ /* 0x0000a60000000800 */
[----:B-1----:R-:W3:Y:S04]  /*15c50*/  LDL.LU R4, [R1+0x1fc] ;  /* 0x0001fc0001047983 */ /* 0x002ee80000300800 */
[----:B------:R-:W3:Y:S01]  /*15c60*/  LDL.LU R113, [R1+0x9f8] ;  /* 0x0009f80001717983 */ /* 0x000ee20000300800 */
[----:B0-----:R-:W-:-:S03]  /*15c70*/  FADD R23, -R3, R115 ;  /* 0x0000007303177221 */ /* 0x001fc60000000100 */
[----:B------:R-:W3:Y:S04]  /*15c80*/  LDL.LU R114, [R1+0x9f4] ;  /* 0x0009f40001727983 */ /* 0x000ee80000300800 */
[----:B------:R-:W3:Y:S04]  /*15c90*/  LDL.LU R115, [R1+0x9f0] ;  /* 0x0009f00001737983 */ /* 0x000ee80000300800 */
[----:B------:R-:W3:Y:S01]  /*15ca0*/  LDL.LU R3, [R1+0x9ec] ;  /* 0x0009ec0001037983 */ /* 0x000ee20000300800 */
[----:B----4-:R-:W-:-:S05]  /*15cb0*/  FFMA R15, R44, R15, R20 ;  /* 0x0000000f2c0f7223 */ /* 0x010fca0000000014 */
[----:B------:R0:W-:Y:S04]  /*15cc0*/  STL [R1+0x52c], R15 ;  /* 0x00052c0f01007387 */ /* 0x0001e80000100800 */
[----:B0-----:R-:W4:Y:S01]  /*15cd0*/  LDL.LU R15, [R1+0x78] ;  /* 0x00007800010f7983 */ /* 0x001f220000300800 */
[----:B------:R-:W-:-:S03]  /*15ce0*/  FMUL R20, R44, R14 ;  /* 0x0000000e2c147220 */ /* 0x000fc60000400000 */
[----:B------:R-:W4:Y:S04]  /*15cf0*/  LDL.LU R14, [R1+0x7c] ;  /* 0x00007c00010e7983 */ /* 0x000f280000300800 */
[----:B------:R-:W0:Y:S02]  /*15d00*/  S2R R77, SR_TID.X ;  /* 0x00000000004d7919 */ /* 0x000e240000002100 */
[----:B0-----:R-:W-:-:S04]  /*15d10*/  LOP3.LUT R77, R77, 0x1c, RZ, 0xc0, !PT ;  /* 0x0000001c4d4d7812 */ /* 0x001fc800078ec0ff */
[----:B------:R-:W-:-:S05]  /*15d20*/  LEA.HI R77, R77, 0x28, RZ, 0x1e ;  /* 0x000000284d4d7811 */ /* 0x000fca00078ff0ff */
[----:B------:R-:W0:Y:S01]  /*15d30*/  LDS R22, [R77.X8+0x40000] ;  /* 0x040000004d167984 */ /* 0x000e220000008800 */
[----:B--2---:R-:W-:-:S05]  /*15d40*/  FMUL R12, R44, R12 ;  /* 0x0000000c2c0c7220 */ /* 0x004fca0000400000 */
[----:B------:R-:W-:Y:S01]  /*15d50*/  STL [R1+0x70], R12 ;  /* 0x0000700c01007387 */ /* 0x000fe20000100800 */
[----:B------:R-:W-:Y:S02]  /*15d60*/  FMUL R21, R21, 1.4426950216293334961 ;  /* 0x3fb8aa3b15157820 */ /* 0x000fe40000400000 */
[----:B---3--:R-:W-:-:S05]  /*15d70*/  FMUL R11, R44, R11 ;  /* 0x0000000b2c0b7220 */ /* 0x008fca0000400000 */
[----:B------:R1:W-:Y:S04]  /*15d80*/  STL [R1+0x960], R11 ;  /* 0x0009600b01007387 */ /* 0x0003e80000100800 */
[----:B------:R-:W2:Y:S01]  /*15d90*/  LDL.LU R51, [R1+0x68] ;  /* 0x0000680001337983 */ /* 0x000ea20000300800 */
[C---:B------:R-:W-:Y:S02]  /*15da0*/  FMUL R10, R44.reuse, R10 ;  /* 0x0000000a2c0a7220 */ /* 0x040fe40000400000 */
[----:B------:R-:W-:-:S03]  /*15db0*/  FMUL R8, R44, R8 ;  /* 0x000000082c087220 */ /* 0x000fc60000400000 */
[----:B------:R3:W-:Y:S04]  /*15dc0*/  STL [R1+0x60], R10 ;  /* 0x0000600a01007387 */ /* 0x0007e80000100800 */
[----:B-1----:R-:W2:Y:S04]  /*15dd0*/  LDL.LU R11, [R1+0x6c] ;  /* 0x00006c00010b7983 */ /* 0x002ea80000300800 */
[----:B------:R1:W-:Y:S01]  /*15de0*/  STL [R1+0x64], R8 ;  /* 0x0000640801007387 */ /* 0x0003e20000100800 */
[----:B------:R0:W2:Y:S01]  /*15df0*/  MUFU.EX2 R48, R21 ;  /* 0x0000001500307308 */ /* 0x0000a20000000800 */
[----:B---3--:R-:W-:-:S02]  /*15e00*/  FMUL R10, R44, R9 ;  /* 0x000000092c0a7220 */ /* 0x008fc40000400000 */
[----:B-1----:R-:W3:Y:S01]  /*15e10*/  LDL.LU R8, [R1+0x58] ;  /* 0x0000580001087983 */ /* 0x002ee20000300800 */
[C---:B0-----:R-:W-:Y:S02]  /*15e20*/  FMUL R21, R44.reuse, R13 ;  /* 0x0000000d2c157220 */ /* 0x041fe40000400000 */
[----:B------:R-:W-:Y:S01]  /*15e30*/  FMUL R9, R44, R7 ;  /* 0x000000072c097220 */ /* 0x000fe20000400000 */
[----:B------:R-:W3:Y:S04]  /*15e40*/  LDL.LU R13, [R1+0x5c] ;  /* 0x00005c00010d7983 */ /* 0x000ee80000300800 */
[----:B------:R-:W3:Y:S01]  /*15e50*/  LDL.LU R12, [R1+0x534] ;  /* 0x00053400010c7983 */ /* 0x000ee20000300800 */
[----:B------:R-:W-:-:S03]  /*15e60*/  FFMA R6, R50, R6, R22 ;  /* 0x0000000632067223 */ /* 0x000fc60000000016 */
[----:B------:R-:W-:Y:S04]  /*15e70*/  STL [R1+0x95c], R10 ;  /* 0x00095c0a01007387 */ /* 0x000fe80000100800 */
[----:B------:R0:W-:Y:S04]  /*15e80*/  STL [R1+0x964], R9 ;  /* 0x0009640901007387 */ /* 0x0001e80000100800 */
[----:B------:R1:W-:Y:S04]  /*15e90*/  STL [R1+0x530], R6 ;  /* 0x0005300601007387 */ /* 0x0003e80000100800 */
[----:B------:R-:W3:Y:S01]  /*15ea0*/  LDL.LU R19, [R1+0x40] ;  /* 0x0000400001137983 */ /* 0x000ee20000300800 */
[----:B------:R-:W-:-:S03]  /*15eb0*/  FMUL R23, R23, 1.4426950216293334961 ;  /* 0x3fb8aa3b17177820 */ /* 0x000fc60000400000 */
[----:B------:R-:W3:Y:S04]  /*15ec0*/  LDL.LU R18, [R1+0x44] ;  /* 0x0000440001127983 */ /* 0x000ee80000300800 */
[----:B------:R-:W3:Y:S04]  /*15ed0*/  LDL.LU R17, [R1+0x100] ;  /* 0x0001000001117983 */ /* 0x000ee80000300800 */
[----:B------:R-:W3:Y:S04]  /*15ee0*/  LDL.LU R16, [R1+0x104] ;  /* 0x0001040001107983 */ /* 0x000ee80000300800 */
[----:B0-----:R-:W3:Y:S01]  /*15ef0*/  LDL.LU R9, [R1+0xf0] ;  /* 0x0000f00001097983 */ /* 0x001ee20000300800 */
[----:B------:R0:W2:Y:S01]  /*15f00*/  MUFU.EX2 R44, R23 ;  /* 0x00000017002c7308 */ /* 0x0000a20000000800 */
[----:B------:R-:W-:-:S02]  /*15f10*/  FMUL R22, R50, R5 ;  /* 0x0000000532167220 */ /* 0x000fc40000400000 */
[----:B------:R-:W3:Y:S04]  /*15f20*/  LDL.LU R7, [R1+0xf4] ;  /* 0x0000f40001077983 */ /* 0x000ee80000300800 */
[----:B-1----:R-:W3:Y:S01]  /*15f30*/  LDL.LU R6, [R1+0x538] ;  /* 0x0005380001067983 */ /* 0x002ee20000300800 */
[----:B0-----:R-:W-:-:S03]  /*15f40*/  FMUL R23, R50, R4 ;  /* 0x0000000432177220 */ /* 0x001fc60000400000 */
[----:B------:R-:W3:Y:S04]  /*15f50*/  LDL.LU R5, [R1+0x48] ;  /* 0x0000480001057983 */ /* 0x000ee80000300800 */
[----:B------:R-:W3:Y:S04]  /*15f60*/  LDL.LU R4, [R1+0x4c] ;  /* 0x00004c0001047983 */ /* 0x000ee80000300800 */
[----:B------:R4:W-:Y:S04]  /*15f70*/  STL.64 [R1+0x910], R22 ;  /* 0x0009101601007387 */ /* 0x0009e80000100a00 */
[----:B------:R0:W-:Y:S04]  /*15f80*/  STL.64 [R1+0x908], R20 ;  /* 0x0009081401007387 */ /* 0x0001e80000100a00 */
[----:B------:R-:W1:Y:S04]  /*15f90*/  S2R R78, SR_TID.X ;  /* 0x00000000004e7919 */ /* 0x000e680000002100 */
[----:B------:R-:W-:Y:S01]  /*15fa0*/  LDS R56, [R2.X8+0x40000] ;  /* 0x0400000002387984 */ /* 0x000fe20000008800 */
[----:B----4-:R-:W-:-:S05]  /*15fb0*/  FMUL R23, R50, R15 ;  /* 0x0000000f32177220 */ /* 0x010fca0000400000 */
[----:B------:R-:W-:Y:S01]  /*15fc0*/  STL [R1+0x968], R23 ;  /* 0x0009681701007387 */ /* 0x000fe20000100800 */
[----:B0-----:R-:W-:-:S03]  /*15fd0*/  FMUL R20, R50, R14 ;  /* 0x0000000e32147220 */ /* 0x001fc60000400000 */
[----:B------:R-:W4:Y:S04]  /*15fe0*/  LDL.LU R15, [R1+0x108] ;  /* 0x00010800010f7983 */ /* 0x000f280000300800 */
[----:B------:R-:W4:Y:S01]  /*15ff0*/  LDL.LU R14, [R1+0x10c] ;  /* 0x00010c00010e7983 */ /* 0x000f220000300800 */
[----:B-1----:R-:W-:-:S04]  /*16000*/  LOP3.LUT R77, R78, 0x1c, RZ, 0xc0, !PT ;  /* 0x0000001c4e4d7812 */ /* 0x002fc800078ec0ff */
[----:B------:R-:W-:-:S05]  /*16010*/  LEA.HI R77, R77, 0x30, RZ, 0x1e ;  /* 0x000000304d4d7811 */ /* 0x000fca00078ff0ff */
[----:B------:R-:W0:Y:S01]  /*16020*/  LDS R49, [R77.X8+0x40000] ;  /* 0x040000004d317984 */ /* 0x000e220000008800 */
[----:B------:R-:W-:-:S04]  /*16030*/  LOP3.LUT R78, R78, 0x1c, RZ, 0xc0, !PT ;  /* 0x0000001c4e4e7812 */ /* 0x000fc800078ec0ff */
[----:B------:R-:W-:-:S05]  /*16040*/  LEA.HI R78, R78, 0x38, RZ, 0x1e ;  /* 0x000000384e4e7811 */ /* 0x000fca00078ff0ff */
[----:B------:R-:W1:Y:S04]  /*16050*/  LDS R45, [R78.X8+0x40000] ;  /* 0x040000004e2d7984 */ /* 0x000e680000008800 */
[----:B------:R-:W-:Y:S01]  /*16060*/  STL [R1+0x96c], R20 ;  /* 0x00096c1401007387 */ /* 0x000fe20000100800 */
[----:B--2---:R-:W-:-:S05]  /*16070*/  FMUL R22, R50, R51 ;  /* 0x0000003332167220 */ /* 0x004fca0000400000 */
[----:B------:R-:W-:Y:S01]  /*16080*/  STL [R1+0x970], R22 ;  /* 0x0009701601007387 */ /* 0x000fe20000100800 */
[----:B------:R-:W-:-:S03]  /*16090*/  FMUL R21, R50, R11 ;  /* 0x0000000b32157220 */ /* 0x000fc60000400000 */
[----:B------:R-:W2:Y:S04]  /*160a0*/  LDL.LU R11, [R1+0xf8] ;  /* 0x0000f800010b7983 */ /* 0x000ea80000300800 */
[----:B------:R-:W2:Y:S04]  /*160b0*/  LDL.LU R10, [R1+0xfc] ;  /* 0x0000fc00010a7983 */ /* 0x000ea80000300800 */
[----:B------:R-:W-:Y:S01]  /*160c0*/  STL [R1+0x974], R21 ;  /* 0x0009741501007387 */ /* 0x000fe20000100800 */
[----:B---3--:R-:W-:-:S05]  /*160d0*/  FMUL R8, R50, R8 ;  /* 0x0000000832087220 */ /* 0x008fca0000400000 */
[----:B------:R3:W-:Y:S01]  /*160e0*/  STL [R1+0x978], R8 ;  /* 0x0009780801007387 */ /* 0x0007e20000100800 */
[----:B0-----:R-:W-:-:S03]  /*160f0*/  FFMA R12, R48, R12, R49 ;  /* 0x0000000c300c7223 */ /* 0x001fc60000000031 */
[----:B------:R-:W2:Y:S01]  /*16100*/  LDL.64 R70, [R1+0x710] ;  /* 0x0007100001467983 */ /* 0x000ea20000100a00 */
[----:B---3--:R-:W-:-:S05]  /*16110*/  FMUL R8, R50, R13 ;  /* 0x0000000d32087220 */ /* 0x008fca0000400000 */
[----:B------:R0:W-:Y:S04]  /*16120*/  STL [R1+0x5c], R8 ;  /* 0x00005c0801007387 */ /* 0x0001e80000100800 */
[----:B------:R-:W3:Y:S01]  /*16130*/  LDL.64 R50, [R1+0x708] ;  /* 0x0007080001327983 */ /* 0x000ee20000100a00 */
[----:B0-----:R-:W-:-:S03]  /*16140*/  FMUL R8, R48, R19 ;  /* 0x0000001330087220 */ /* 0x001fc60000400000 */
[----:B------:R0:W-:Y:S01]  /*16150*/  STL [R1+0x534], R12 ;  /* 0x0005340c01007387 */ /* 0x0001e20000100800 */
[C---:B------:R-:W-:Y:S02]  /*16160*/  FMUL R18, R48.reuse, R18 ;  /* 0x0000001230127220 */ /* 0x040fe40000400000 */
[C---:B------:R-:W-:Y:S01]  /*16170*/  FMUL R17, R48.reuse, R17 ;  /* 0x0000001130117220 */ /* 0x040fe20000400000 */
[----:B------:R-:W3:Y:S01]  /*16180*/  LDL.64 R62, [R1+0x6f8] ;  /* 0x0006f800013e7983 */ /* 0x000ee20000100a00 */
[----:B------:R-:W-:-:S03]  /*16190*/  FMUL R23, R48, R9 ;  /* 0x0000000930177220 */ /* 0x000fc60000400000 */
[----:B0-----:R-:W3:Y:S04]  /*161a0*/  LDL.64 R12, [R1+0x700] ;  /* 0x00070000010c7983 */ /* 0x001ee80000100a00 */
[----:B------:R0:W-:Y:S01]  /*161b0*/  STL [R1+0x40], R8 ;  /* 0x0000400801007387 */ /* 0x0001e20000100800 */
[----:B------:R-:W-:-:S03]  /*161c0*/  FMUL R9, R48, R7 ;  /* 0x0000000730097220 */ /* 0x000fc60000400000 */
[----:B------:R-:W-:Y:S01]  /*161d0*/  STL [R1+0x44], R18 ;  /* 0x0000441201007387 */ /* 0x000fe20000100800 */
[----:B0-----:R-:W-:-:S03]  /*161e0*/  FMUL R8, R48, R16 ;  /* 0x0000001030087220 */ /* 0x001fc60000400000 */
[----:B------:R-:W-:Y:S01]  /*161f0*/  STL [R1+0x100], R17 ;  /* 0x0001001101007387 */ /* 0x000fe20000100800 */
[----:B------:R-:W-:-:S03]  /*16200*/  FMUL R7, R48, R113 ;  /* 0x0000007130077220 */ /* 0x000fc60000400000 */
[----:B------:R-:W-:Y:S01]  /*16210*/  STL [R1+0x980], R23 ;  /* 0x0009801701007387 */ /* 0x000fe20000100800 */
[----:B-1----:R-:W-:-:S03]  /*16220*/  FFMA R6, R44, R6, R45 ;  /* 0x000000062c067223 */ /* 0x002fc6000000002d */
[----:B------:R0:W-:Y:S01]  /*16230*/  STL [R1+0x104], R8 ;  /* 0x0001040801007387 */ /* 0x0001e20000100800 */
[----:B------:R-:W-:-:S03]  /*16240*/  FMUL R5, R44, R5 ;  /* 0x000000052c057220 */ /* 0x000fc60000400000 */
[----:B------:R-:W-:Y:S01]  /*16250*/  STL [R1+0x97c], R9 ;  /* 0x00097c0901007387 */ /* 0x000fe20000100800 */
[----:B0-----:R-:W-:-:S05]  /*16260*/  FMUL R8, R48, R112 ;  /* 0x0000007030087220 */ /* 0x001fca0000400000 */
[----:B------:R0:W-:Y:S04]  /*16270*/  STL [R1+0xe0], R8 ;  /* 0x0000e00801007387 */ /* 0x0001e80000100800 */
[----:B------:R-:W-:Y:S04]  /*16280*/  STL [R1+0xe4], R7 ;  /* 0x0000e40701007387 */ /* 0x000fe80000100800 */
[----:B------:R1:W-:Y:S01]  /*16290*/  STL [R1+0x538], R6 ;  /* 0x0005380601007387 */ /* 0x0003e20000100800 */
[----:B0-----:R-:W-:-:S03]  /*162a0*/  FMUL R8, R44, R4 ;  /* 0x000000042c087220 */ /* 0x001fc60000400000 */
[----:B-1----:R-:W3:Y:S04]  /*162b0*/  LDL.64 R6, [R1+0x6f0] ;  /* 0x0006f00001067983 */ /* 0x002ee80000100a00 */
[----:B------:R0:W-:Y:S04]  /*162c0*/  STL [R1+0x48], R5 ;  /* 0x0000480501007387 */ /* 0x0001e80000100800 */
[----:B0-----:R-:W3:Y:S04]  /*162d0*/  LDL.64 R4, [R1+0x6e8] ;  /* 0x0006e80001047983 */ /* 0x001ee80000100a00 */
[----:B------:R0:W-:Y:S04]  /*162e0*/  STL [R1+0x4c], R8 ;  /* 0x00004c0801007387 */ /* 0x0001e80000100800 */
[----:B------:R-:W3:Y:S01]  /*162f0*/  LDL.64 R20, [R1+0x6e0] ;  /* 0x0006e00001147983 */ /* 0x000ee20000100a00 */
[----:B----4-:R-:W-:-:S02]  /*16300*/  FMUL R9, R44, R15 ;  /* 0x0000000f2c097220 */ /* 0x010fc40000400000 */
[----:B0-----:R-:W-:-:S03]  /*16310*/  FMUL R8, R44, R14 ;  /* 0x0000000e2c087220 */ /* 0x001fc60000400000 */
[----:B------:R-:W-:Y:S04]  /*16320*/  STL [R1+0x108], R9 ;  /* 0x0001080901007387 */ /* 0x000fe80000100800 */
[----:B------:R-:W4:Y:S04]  /*16330*/  LDL.64 R18, [R1+0x6d8] ;  /* 0x0006d80001127983 */ /* 0x000f280000100a00 */
[----:B------:R0:W-:Y:S04]  /*16340*/  STL [R1+0x10c], R8 ;  /* 0x00010c0801007387 */ /* 0x0001e80000100800 */
[----:B------:R-:W4:Y:S04]  /*16350*/  LDL.64 R16, [R1+0x6d0] ;  /* 0x0006d00001107983 */ /* 0x000f280000100a00 */
[----:B------:R-:W4:Y:S01]  /*16360*/  LDL.64 R14, [R1+0x6c8] ;  /* 0x0006c800010e7983 */ /* 0x000f220000100a00 */
[----:B------:R-:W-:-:S02]  /*16370*/  FMUL R121, R44, R115 ;  /* 0x000000732c797220 */ /* 0x000fc40000400000 */
[C---:B--2---:R-:W-:Y:S02]  /*16380*/  FMUL R11, R44.reuse, R11 ;  /* 0x0000000b2c0b7220 */ /* 0x044fe40000400000 */
[----:B------:R-:W-:-:S03]  /*16390*/  FMUL R10, R44, R10 ;  /* 0x0000000a2c0a7220 */ /* 0x000fc60000400000 */
[----:B------:R-:W-:Y:S04]  /*163a0*/  STL [R1+0x984], R11 ;  /* 0x0009840b01007387 */ /* 0x000fe80000100800 */
[----:B------:R1:W-:Y:S04]  /*163b0*/  STL [R1+0x988], R10 ;  /* 0x0009880a01007387 */ /* 0x0003e80000100800 */
[----:B0-----:R-:W2:Y:S01]  /*163c0*/  LDL.64 R8, [R1+0x6c0] ;  /* 0x0006c00001087983 */ /* 0x001ea20000100a00 */
[----:B-1----:R-:W-:Y:S02]  /*163d0*/  FMUL R10, R44, R114 ;  /* 0x000000722c0a7220 */ /* 0x002fe40000400000 */
[----:B------:R-:W-:-:S03]  /*163e0*/  IMAD.WIDE R44, R3, 0x2, R70 ;  /* 0x00000002032c7825 */ /* 0x000fc600078e0246 */
[----:B------:R0:W-:Y:S04]  /*163f0*/  STL [R1+0xe8], R10 ;  /* 0x0000e80a01007387 */ /* 0x0001e80000100800 */
[----:B------:R1:W2:Y:S01]  /*16400*/  LDG.E.U16 R69, [R44.64] ;  /* 0x000000062c457981 */ /* 0x0002a2000c1e1500 */
[----:B---3--:R-:W-:-:S03]  /*16410*/  IMAD.WIDE R48, R3, 0x2, R50 ;  /* 0x0000000203307825 */ /* 0x008fc600078e0232 */
[----:B------:R-:W-:Y:S04]  /*16420*/  STL [R1+0x98c], R121 ;  /* 0x00098c7901007387 */ /* 0x000fe80000100800 */
[----:B------:R3:W2:Y:S04]  /*16430*/  LDG.E.U16 R66, [R48.64] ;  /* 0x0000000630427981 */ /* 0x0006a8000c1e1500 */
[----:B0-----:R-:W2:Y:S01]  /*16440*/  LDL.64 R10, [R1+0x6b8] ;  /* 0x0006b800010a7983 */ /* 0x001ea20000100a00 */
[----:B-1----:R-:W-:-:S05]  /*16450*/  IMAD.WIDE R44, R3, 0x2, R62 ;  /* 0x00000002032c7825 */ /* 0x002fca00078e023e */
[----:B------:R0:W2:Y:S01]  /*16460*/  LDG.E.U16 R62, [R44.64] ;  /* 0x000000062c3e7981 */ /* 0x0000a2000c1e1500 */
[----:B------:R-:W-:-:S03]  /*16470*/  IMAD.WIDE R50, R3, 0x2, R12 ;  /* 0x0000000203327825 */ /* 0x000fc600078e020c */
[----:B------:R-:W2:Y:S04]  /*16480*/  LDL.64 R12, [R1+0x6b0] ;  /* 0x0006b000010c7983 */ /* 0x000ea80000100a00 */
[----:B------:R1:W2:Y:S01]  /*16490*/  LDG.E.U16 R61, [R50.64] ;  /* 0x00000006323d7981 */ /* 0x0002a2000c1e1500 */
[----:B---3--:R-:W-:-:S03]  /*164a0*/  IMAD.WIDE R48, R3, 0x2, R6 ;  /* 0x0000000203307825 */ /* 0x008fc600078e0206 */
[----:B------:R-:W3:Y:S04]  /*164b0*/  LDL.LU R6, [R1+0x53c] ;  /* 0x00053c0001067983 */ /* 0x000ee80000300800 */
[----:B------:R4:W3:Y:S01]  /*164c0*/  LDG.E.U16 R23, [R48.64] ;  /* 0x0000000630177981 */ /* 0x0008e2000c1e1500 */
[----:B-1----:R-:W-:-:S03]  /*164d0*/  IMAD.WIDE R50, R3, 0x2, R4 ;  /* 0x0000000203327825 */ /* 0x002fc600078e0204 */
[----:B------:R-:W3:Y:S04]  /*164e0*/  LDL.64 R4, [R1+0x6a8] ;  /* 0x0006a80001047983 */ /* 0x000ee80000100a00 */
[----:B------:R1:W3:Y:S01]  /*164f0*/  LDG.E.U16 R22, [R50.64] ;  /* 0x0000000632167981 */ /* 0x0002e2000c1e1500 */
[----:B----4-:R-:W-:-:S04]  /*16500*/  IMAD.WIDE R48, R3, 0x2, R18 ;  /* 0x0000000203307825 */ /* 0x010fc800078e0212 */
[C---:B-1----:R-:W-:Y:S02]  /*16510*/  IMAD.WIDE R50, R3.reuse, 0x2, R16 ;  /* 0x0000000203327825 */ /* 0x042fe400078e0210 */
[----:B------:R1:W4:Y:S04]  /*16520*/  LDG.E.U16 R17, [R48.64] ;  /* 0x0000000630117981 */ /* 0x000328000c1e1500 */
[----:B------:R1:W4:Y:S01]  /*16530*/  LDG.E.U16 R7, [R50.64] ;  /* 0x0000000632077981 */ /* 0x000322000c1e1500 */
[----:B0-----:R-:W-:-:S05]  /*16540*/  IMAD.WIDE R44, R3, 0x2, R20 ;  /* 0x00000002032c7825 */ /* 0x001fca00078e0214 */
[----:B------:R0:W4:Y:S02]  /*16550*/  LDG.E.U16 R2, [R44.64] ;  /* 0x000000062c027981 */ /* 0x000124000c1e1500 */
[----:B0-----:R-:W-:-:S05]  /*16560*/  IMAD.WIDE R44, R3, 0x2, R14 ;  /* 0x00000002032c7825 */ /* 0x001fca00078e020e */
[----:B------:R2:W4:Y:S01]  /*16570*/  LDG.E.U16 R16, [R44.64] ;  /* 0x000000062c107981 */ /* 0x000522000c1e1500 */
[----:B-1----:R-:W-:-:S03]  /*16580*/  FADD R48, -R28, R47 ;  /* 0x0000002f1c307221 */ /* 0x002fc60000000100 */
[----:B------:R-:W4:Y:S01]  /*16590*/  LDL.LU R47, [R1+0x9e8] ;  /* 0x0009e800012f7983 */ /* 0x000f220000300800 */
[----:B------:R-:W-:-:S03]  /*165a0*/  FMUL R48, R48, 1.4426950216293334961 ;  /* 0x3fb8aa3b30307820 */ /* 0x000fc60000400000 */
[----:B------:R-:W4:Y:S01]  /*165b0*/  LDL.LU R28, [R1+0x9e4] ;  /* 0x0009e400011c7983 */ /* 0x000f220000300800 */
[----:B------:R0:W3:Y:S01]  /*165c0*/  MUFU.EX2 R50, R48 ;  /* 0x0000003000327308 */ /* 0x0000e20000000800 */
[C---:B--2---:R-:W-:Y:S02]  /*165d0*/  IMAD.WIDE R44, R3.reuse, 0x2, R8 ;  /* 0x00000002032c7825 */ /* 0x044fe400078e0208 */
[----:B------:R1:W-:Y:S04]  /*165e0*/  STL [R1+0x1fc], R66 ;  /* 0x0001fc4201007387 */ /* 0x0003e80000100800 */
[----:B------:R-:W2:Y:S01]  /*165f0*/  LDL.LU R8, [R1+0xd0] ;  /* 0x0000d00001087983 */ /* 0x000ea20000300800 */
[----:B0-----:R-:W-:-:S03]  /*16600*/  IMAD.WIDE R48, R3, 0x2, R10 ;  /* 0x0000000203307825 */ /* 0x001fc600078e020a */
[----:B------:R-:W-:Y:S04]  /*16610*/  STL [R1+0x200], R69 ;  /* 0x0002004501007387 */ /* 0x000fe80000100800 */
[----:B------:R-:W2:Y:S04]  /*16620*/  LDL.LU R21, [R1+0xd4] ;  /* 0x0000d40001157983 */ /* 0x000ea80000300800 */
[----:B-1----:R0:W2:Y:S04]  /*16630*/  LDG.E.U16 R66, [R44.64] ;  /* 0x000000062c427981 */ /* 0x0020a8000c1e1500 */
[----:B------:R1:W-:Y:S04]  /*16640*/  STL [R1+0x1f8], R61 ;  /* 0x0001f83d01007387 */ /* 0x0003e80000100800 */
[----:B------:R-:W2:Y:S04]  /*16650*/  LDL.LU R10, [R1+0xc0] ;  /* 0x0000c000010a7983 */ /* 0x000ea80000300800 */
[----:B------:R-:W2:Y:S04]  /*16660*/  LDL.LU R11, [R1+0xc4] ;  /* 0x0000c400010b7983 */ /* 0x000ea80000300800 */
[----:B-1----:R-:W2:Y:S04]  /*16670*/  LDL.LU R61, [R1+0xb0] ;  /* 0x0000b000013d7983 */ /* 0x002ea80000300800 */
[----:B------:R1:W-:Y:S01]  /*16680*/  STL [R1+0x1f4], R62 ;  /* 0x0001f43e01007387 */ /* 0x0003e20000100800 */
[----:B0-----:R-:W-:-:S03]  /*16690*/  IMAD.WIDE R44, R3, 0x2, R12 ;  /* 0x00000002032c7825 */ /* 0x001fc600078e020c */
[----:B------:R0:W2:Y:S04]  /*166a0*/  LDG.E.U16 R63, [R48.64] ;  /* 0x00000006303f7981 */ /* 0x0000a8000c1e1500 */
[----:B-1----:R1:W2:Y:S01]  /*166b0*/  LDG.E.U16 R62, [R44.64] ;  /* 0x000000062c3e7981 */ /* 0x0022a2000c1e1500 */
[----:B0-----:R-:W-:Y:S02]  /*166c0*/  FADD R48, -R25, R24 ;  /* 0x0000001819307221 */ /* 0x001fe40000000100 */
[----:B---3--:R-:W-:Y:S01]  /*166d0*/  FFMA R6, R50, R6, R56 ;  /* 0x0000000632067223 */ /* 0x008fe20000000038 */
[----:B------:R-:W-:Y:S04]  /*166e0*/  STL [R1+0x1f0], R23 ;  /* 0x0001f01701007387 */ /* 0x000fe80000100800 */
[----:B------:R-:W3:Y:S04]  /*166f0*/  LDL.LU R20, [R1+0xb4] ;  /* 0x0000b40001147983 */ /* 0x000ee80000300800 */
[----:B------:R0:W-:Y:S04]  /*16700*/  STL [R1+0x1ec], R22 ;  /* 0x0001ec1601007387 */ /* 0x0001e80000100800 */
[----:B------:R-:W3:Y:S04]  /*16710*/  LDL.LU R15, [R1+0xa0] ;  /* 0x0000a000010f7983 */ /* 0x000ee80000300800 */
[----:B------:R-:W3:Y:S04]  /*16720*/  LDL.LU R14, [R1+0xa4] ;  /* 0x0000a400010e7983 */ /* 0x000ee80000300800 */
[----:B------:R-:W3:Y:S04]  /*16730*/  LDL.LU R24, [R1+0x9e0] ;  /* 0x0009e00001187983 */ /* 0x000ee80000300800 */
[----:B------:R-:W-:Y:S04]  /*16740*/  STL [R1+0x53c], R6 ;  /* 0x00053c0601007387 */ /* 0x000fe80000100800 */
[----:B------:R-:W3:Y:S01]  /*16750*/  LDL.LU R25, [R1+0x9dc] ;  /* 0x0009dc0001197983 */ /* 0x000ee20000300800 */
[----:B-1----:R-:W-:-:S05]  /*16760*/  IMAD.WIDE R44, R3, 0x2, R4 ;  /* 0x00000002032c7825 */ /* 0x002fca00078e0204 */
[----:B------:R1:W3:Y:S04]  /*16770*/  LDG.E.U16 R49, [R44.64] ;  /* 0x000000062c317981 */ /* 0x0002e8000c1e1500 */
[----:B----4-:R-:W-:Y:S04]  /*16780*/  STL [R1+0x1e4], R17 ;  /* 0x0001e41101007387 */ /* 0x010fe80000100800 */
[----:B0-----:R-:W1:Y:S04]  /*16790*/  LDL.64 R22, [R1+0x6a0] ;  /* 0x0006a00001167983 */ /* 0x001e680000100a00 */
[----:B------:R0:W-:Y:S04]  /*167a0*/  STL [R1+0x1e0], R7 ;  /* 0x0001e00701007387 */ /* 0x0001e80000100800 */
[----:B------:R-:W4:Y:S04]  /*167b0*/  LDL.LU R9, [R1+0x540] ;  /* 0x0005400001097983 */ /* 0x000f280000300800 */
[----:B------:R-:W4:Y:S04]  /*167c0*/  LDL.64 R18, [R1+0x698] ;  /* 0x0006980001127983 */ /* 0x000f280000100a00 */
[----:B0-----:R-:W4:Y:S04]  /*167d0*/  LDL.LU R7, [R1+0xd8] ;  /* 0x0000d80001077983 */ /* 0x001f280000300800 */
[----:B------:R-:W4:Y:S04]  /*167e0*/  LDL.LU R6, [R1+0xdc] ;  /* 0x0000dc0001067983 */ /* 0x000f280000300800 */
[----:B------:R-:W4:Y:S04]  /*167f0*/  LDL.LU R5, [R1+0xc8] ;  /* 0x0000c80001057983 */ /* 0x000f280000300800 */
[----:B------:R0:W-:Y:S04]  /*16800*/  STL [R1+0x1dc], R16 ;  /* 0x0001dc1001007387 */ /* 0x0001e80000100800 */
[----:B------:R-:W4:Y:S04]  /*16810*/  LDL.LU R4, [R1+0xcc] ;  /* 0x0000cc0001047983 */ /* 0x000f280000300800 */
[----:B------:R-:W4:Y:S04]  /*16820*/  LDL.LU R17, [R1+0xb8] ;  /* 0x0000b80001117983 */ /* 0x000f280000300800 */
[----:B0-----:R-:W4:Y:S04]  /*16830*/  LDL.LU R16, [R1+0xbc] ;  /* 0x0000bc0001107983 */ /* 0x001f280000300800 */
[----:B------:R-:W4:Y:S04]  /*16840*/  LDL.LU R13, [R1+0xa8] ;  /* 0x0000a800010d7983 */ /* 0x000f280000300800 */
[----:B------:R-:W4:Y:S04]  /*16850*/  LDL.LU R12, [R1+0xac] ;  /* 0x0000ac00010c7983 */ /* 0x000f280000300800 */
[----:B------:R-:W0:Y:S01]  /*16860*/  S2R R78, SR_TID.X ;  /* 0x00000000004e7919 */ /* 0x000e220000002100 */
[----:B--2---:R-:W-:-:S05]  /*16870*/  FMUL R8, R50, R8 ;  /* 0x0000000832087220 */ /* 0x004fca0000400000 */
[----:B------:R2:W-:Y:S01]  /*16880*/  STL [R1+0x990], R8 ;  /* 0x0009900801007387 */ /* 0x0005e20000100800 */
[----:B------:R-:W-:-:S03]  /*16890*/  FMUL R21, R50, R21 ;  /* 0x0000001532157220 */ /* 0x000fc60000400000 */
[----:B------:R-:W-:Y:S04]  /*168a0*/  STL [R1+0x1d8], R66 ;  /* 0x0001d84201007387 */ /* 0x000fe80000100800 */
[----:B------:R-:W-:Y:S01]  /*168b0*/  STL [R1+0x994], R21 ;  /* 0x0009941501007387 */ /* 0x000fe20000100800 */
[C---:B------:R-:W-:Y:S02]  /*168c0*/  FMUL R10, R50.reuse, R10 ;  /* 0x0000000a320a7220 */ /* 0x040fe40000400000 */
[C---:B------:R-:W-:Y:S02]  /*168d0*/  FMUL R11, R50.reuse, R11 ;  /* 0x0000000b320b7220 */ /* 0x040fe40000400000 */
[C---:B--2---:R-:W-:Y:S01]  /*168e0*/  FMUL R8, R50.reuse, R61 ;  /* 0x0000003d32087220 */ /* 0x044fe20000400000 */
[----:B------:R-:W-:Y:S04]  /*168f0*/  STL [R1+0x1d4], R63 ;  /* 0x0001d43f01007387 */ /* 0x000fe80000100800 */
[----:B------:R-:W-:Y:S04]  /*16900*/  STL [R1+0x9a8], R10 ;  /* 0x0009a80a01007387 */ /* 0x000fe80000100800 */
[----:B------:R2:W-:Y:S04]  /*16910*/  STL [R1+0x9ac], R11 ;  /* 0x0009ac0b01007387 */ /* 0x0005e80000100800 */
[----:B------:R-:W-:Y:S04]  /*16920*/  STL [R1+0x1d0], R62 ;  /* 0x0001d03e01007387 */ /* 0x000fe80000100800 */
[----:B--2---:R-:W2:Y:S04]  /*16930*/  LDL.LU R11, [R1+0x548] ;  /* 0x00054800010b7983 */ /* 0x004ea80000300800 */
[----:B------:R-:W-:Y:S01]  /*16940*/  STL [R1+0xb0], R8 ;  /* 0x0000b00801007387 */ /* 0x000fe20000100800 */
[----:B---3--:R-:W-:-:S05]  /*16950*/  FMUL R21, R50, R20 ;  /* 0x0000001432157220 */ /* 0x008fca0000400000 */
[----:B------:R-:W-:Y:S01]  /*16960*/  STL [R1+0x9b0], R21 ;  /* 0x0009b01501007387 */ /* 0x000fe20000100800 */
[----:B------:R-:W-:-:S05]  /*16970*/  FMUL R15, R50, R15 ;  /* 0x0000000f320f7220 */ /* 0x000fca0000400000 */
[----:B------:R3:W-:Y:S01]  /*16980*/  STL [R1+0x9b4], R15 ;  /* 0x0009b40f01007387 */ /* 0x0007e20000100800 */
[----:B0-----:R-:W-:-:S04]  /*16990*/  LOP3.LUT R78, R78, 0x1c, RZ, 0xc0, !PT ;  /* 0x0000001c4e4e7812 */ /* 0x001fc800078ec0ff */
[----:B------:R-:W-:-:S05]  /*169a0*/  LEA.HI R78, R78, 0x48, RZ, 0x1e ;  /* 0x000000484e4e7811 */ /* 0x000fca00078ff0ff */
[----:B------:R-:W4:Y:S01]  /*169b0*/  LDS R51, [R78.X8+0x40000] ;  /* 0x040000004e337984 */ /* 0x000f220000008800 */
[----:B------:R-:W-:-:S06]  /*169c0*/  FMUL R48, R48, 1.4426950216293334961 ;  /* 0x3fb8aa3b30307820 */ /* 0x000fcc0000400000 */
[----:B------:R-:W4:Y:S01]  /*169d0*/  MUFU.EX2 R48, R48 ;  /* 0x0000003000307308 */ /* 0x000f220000000800 */
[----:B------:R-:W-:-:S05]  /*169e0*/  FMUL R14, R50, R14 ;  /* 0x0000000e320e7220 */ /* 0x000fca0000400000 */
[----:B------:R-:W-:Y:S01]  /*169f0*/  STL [R1+0x9b8], R14 ;  /* 0x0009b80e01007387 */ /* 0x000fe20000100800 */
[----:B-1----:R-:W-:-:S05]  /*16a00*/  IMAD.WIDE R44, R3, 0x2, R22 ;  /* 0x00000002032c7825 */ /* 0x002fca00078e0216 */
[----:B---3--:R0:W3:Y:S01]  /*16a10*/  LDG.E.U16 R15, [R44.64] ;  /* 0x000000062c0f7981 */ /* 0x0080e2000c1e1500 */
[----:B----4-:R-:W-:-:S05]  /*16a20*/  FFMA R9, R48, R9, R51 ;  /* 0x0000000930097223 */ /* 0x010fca0000000033 */
[----:B------:R1:W-:Y:S01]  /*16a30*/  STL [R1+0x540], R9 ;  /* 0x0005400901007387 */ /* 0x0003e20000100800 */
[----:B0-----:R-:W-:-:S03]  /*16a40*/  IMAD.WIDE R44, R3, 0x2, R18 ;  /* 0x00000002032c7825 */ /* 0x001fc600078e0212 */
[----:B------:R-:W-:Y:S04]  /*16a50*/  STL [R1+0x1cc], R49 ;  /* 0x0001cc3101007387 */ /* 0x000fe80000100800 */
[----:B------:R-:W4:Y:S04]  /*16a60*/  LDL.LU R19, [R1+0x90] ;  /* 0x0000900001137983 */ /* 0x000f280000300800 */
[----:B------:R-:W4:Y:S04]  /*16a70*/  LDL.LU R18, [R1+0x94] ;  /* 0x0000940001127983 */ /* 0x000f280000300800 */
[----:B------:R-:W4:Y:S01]  /*16a80*/  LDL.LU R56, [R1+0x80] ;  /* 0x0000800001387983 */ /* 0x000f220000300800 */
[----:B------:R-:W-:-:S02]  /*16a90*/  FMUL R22, R48, R7 ;  /* 0x0000000730167220 */ /* 0x000fc40000400000 */
[C---:B------:R-:W-:Y:S01]  /*16aa0*/  FMUL R20, R48.reuse, R6 ;  /* 0x0000000630147220 */ /* 0x040fe20000400000 */
[----:B------:R-:W4:Y:S04]  /*16ab0*/  LDL.LU R10, [R1+0x84] ;  /* 0x00008400010a7983 */ /* 0x000f280000300800 */
[----:B------:R-:W4:Y:S04]  /*16ac0*/  LDL.LU R7, [R1+0x230] ;  /* 0x0002300001077983 */ /* 0x000f280000300800 */
[----:B------:R-:W4:Y:S04]  /*16ad0*/  LDL.LU R6, [R1+0x234] ;  /* 0x0002340001067983 */ /* 0x000f280000300800 */
[----:B------:R-:W0:Y:S01]  /*16ae0*/  S2R R78, SR_TID.X ;  /* 0x00000000004e7919 */ /* 0x000e220000002100 */
[----:B------:R-:W-:-:S02]  /*16af0*/  FMUL R23, R48, R5 ;  /* 0x0000000530177220 */ /* 0x000fc40000400000 */
[C---:B-1----:R-:W-:Y:S01]  /*16b00*/  FMUL R9, R48.reuse, R4 ;  /* 0x0000000430097220 */ /* 0x042fe20000400000 */
[----:B------:R1:W4:Y:S01]  /*16b10*/  LDG.E.U16 R14, [R44.64] ;  /* 0x000000062c0e7981 */ /* 0x000322000c1e1500 */
[C---:B------:R-:W-:Y:S02]  /*16b20*/  FMUL R8, R48.reuse, R17 ;  /* 0x0000001130087220 */ /* 0x040fe40000400000 */
[C---:B------:R-:W-:Y:S01]  /*16b30*/  FMUL R121, R48.reuse, R16 ;  /* 0x0000001030797220 */ /* 0x040fe20000400000 */
[----:B------:R-:W4:Y:S01]  /*16b40*/  LDL.LU R5, [R1+0x220] ;  /* 0x0002200001057983 */ /* 0x000f220000300800 */
[C---:B------:R-:W-:Y:S02]  /*16b50*/  FMUL R13, R48.reuse, R13 ;  /* 0x0000000d300d7220 */ /* 0x040fe40000400000 */
[----:B------:R-:W-:Y:S01]  /*16b60*/  FMUL R12, R48, R12 ;  /* 0x0000000c300c7220 */ /* 0x000fe20000400000 */
[----:B------:R-:W4:Y:S01]  /*16b70*/  LDL.LU R4, [R1+0x224] ;  /* 0x0002240001047983 */ /* 0x000f220000300800 */
[----:B0-----:R-:W-:-:S04]  /*16b80*/  LOP3.LUT R77, R78, 0x1c, RZ, 0xc0, !PT ;  /* 0x0000001c4e4d7812 */ /* 0x001fc800078ec0ff */
[----:B------:R-:W-:-:S05]  /*16b90*/  LEA.HI R77, R77, 0x50, RZ, 0x1e ;  /* 0x000000504d4d7811 */ /* 0x000fca00078ff0ff */
[----:B------:R-:W2:Y:S01]  /*16ba0*/  LDS R48, [R77.X8+0x40000] ;  /* 0x040000004d307984 */ /* 0x000ea20000008800 */
[----:B-1----:R-:W-:-:S03]  /*16bb0*/  FADD R44, -R29, R46 ;  /* 0x0000002e1d2c7221 */ /* 0x002fc60000000100 */
[----:B------:R-:W4:Y:S01]  /*16bc0*/  LDL.LU R46, [R1+0x9d8] ;  /* 0x0009d800012e7983 */ /* 0x000f220000300800 */
[----:B------:R-:W-:-:S03]  /*16bd0*/  FMUL R44, R44, 1.4426950216293334961 ;  /* 0x3fb8aa3b2c2c7820 */ /* 0x000fc60000400000 */
[----:B------:R-:W4:Y:S01]  /*16be0*/  LDL.LU R29, [R1+0x9d4] ;  /* 0x0009d400011d7983 */ /* 0x000f220000300800 */
[----:B------:R-:W2:Y:S02]  /*16bf0*/  MUFU.EX2 R45, R44 ;  /* 0x0000002c002d7308 */ /* 0x000ea40000000800 */
[----:B--2---:R-:W-:Y:S01]  /*16c00*/  FFMA R11, R45, R11, R48 ;  /* 0x0000000b2d0b7223 */ /* 0x004fe20000000030 */
[----:B------:R-:W-:Y:S01]  /*16c10*/  F2FP.PACK_AB R119, R36, R31 ;  /* 0x0000001f2477723e */ /* 0x000fe200000000ff */
[----:B---3--:R0:W-:Y:S04]  /*16c20*/  STL [R1+0x1c8], R15 ;  /* 0x0001c80f01007387 */ /* 0x0081e80000100800 */
[----:B------:R-:W2:Y:S04]  /*16c30*/  LDL.LU R51, [R1+0x54c] ;  /* 0x00054c0001337983 */ /* 0x000ea80000300800 */
[----:B------:R1:W-:Y:S01]  /*16c40*/  STL [R1+0x548], R11 ;  /* 0x0005480b01007387 */ /* 0x0003e20000100800 */
[----:B0-----:R-:W-:Y:S01]  /*16c50*/  F2FP.PACK_AB R15, R25, R24 ;  /* 0x00000018190f723e */ /* 0x001fe200000000ff */
[----:B------:R-:W-:-:S02]  /*16c60*/  FADD R24, -R120, R43 ;  /* 0x0000002b78187221 */ /* 0x000fc40000000100 */
[----:B------:R-:W3:Y:S04]  /*16c70*/  LDL.LU R43, [R1+0x9d0] ;  /* 0x0009d000012b7983 */ /* 0x000ee80000300800 */
[----:B------:R-:W2:Y:S04]  /*16c80*/  LDL.LU R120, [R1+0x9cc] ;  /* 0x0009cc0001787983 */ /* 0x000ea80000300800 */
[----:B------:R-:W3:Y:S04]  /*16c90*/  LDL.LU R76, [R1+0x20c] ;  /* 0x00020c00014c7983 */ /* 0x000ee80000300800 */
[----:B------:R-:W3:Y:S04]  /*16ca0*/  LDL R77, [R1+0x16c] ;  /* 0x00016c00014d7983 */ /* 0x000ee80000100800 */
[----:B------:R-:W3:Y:S04]  /*16cb0*/  LDL.LU R17, [R1+0x98] ;  /* 0x0000980001117983 */ /* 0x000ee80000300800 */
[----:B------:R-:W3:Y:S04]  /*16cc0*/  LDL.LU R16, [R1+0x9c] ;  /* 0x00009c0001107983 */ /* 0x000ee80000300800 */
[----:B------:R-:W3:Y:S01]  /*16cd0*/  LDL.LU R50, [R1+0x88] ;  /* 0x0000880001327983 */ /* 0x000ee20000300800 */
[----:B----4-:R-:W-:-:S03]  /*16ce0*/  FMUL R122, R45, R56 ;  /* 0x000000382d7a7220 */ /* 0x010fc60000400000 */
[----:B------:R-:W4:Y:S01]  /*16cf0*/  LDL.LU R49, [R1+0x8c] ;  /* 0x00008c0001317983 */ /* 0x000f220000300800 */
[----:B-1----:R-:W-:-:S03]  /*16d00*/  F2FP.PACK_AB R11, R28, R47 ;  /* 0x0000002f1c0b723e */ /* 0x002fc600000000ff */
[----:B------:R-:W4:Y:S04]  /*16d10*/  LDL.LU R56, [R1+0x238] ;  /* 0x0002380001387983 */ /* 0x000f280000300800 */
[----:B------:R-:W4:Y:S01]  /*16d20*/  LDL.LU R47, [R1+0x23c] ;  /* 0x00023c00012f7983 */ /* 0x000f220000300800 */
[----:B------:R-:W-:Y:S01]  /*16d30*/  FMUL R25, R45, R6 ;  /* 0x000000062d197220 */ /* 0x000fe20000400000 */
[----:B------:R-:W-:Y:S02]  /*16d40*/  F2FP.PACK_AB R6, R40, R30 ;  /* 0x0000001e2806723e */ /* 0x000fe400000000ff */
[----:B------:R-:W4:Y:S04]  /*16d50*/  LDL.LU R30, [R1+0x228] ;  /* 0x00022800011e7983 */ /* 0x000f280000300800 */
[----:B------:R-:W4:Y:S01]  /*16d60*/  LDL.LU R31, [R1+0x22c] ;  /* 0x00022c00011f7983 */ /* 0x000f220000300800 */
[----:B------:R-:W-:-:S04]  /*16d70*/  LOP3.LUT R78, R78, 0x1c, RZ, 0xc0, !PT ;  /* 0x0000001c4e4e7812 */ /* 0x000fc800078ec0ff */
[----:B------:R-:W-:-:S05]  /*16d80*/  LEA.HI R78, R78, 0x58, RZ, 0x1e ;  /* 0x000000584e4e7811 */ /* 0x000fca00078ff0ff */
[----:B------:R-:W0:Y:S01]  /*16d90*/  LDS R48, [R78.X8+0x40000] ;  /* 0x040000004e307984 */ /* 0x000e220000008800 */
[----:B------:R-:W-:Y:S02]  /*16da0*/  FMUL R24, R24, 1.4426950216293334961 ;  /* 0x3fb8aa3b18187820 */ /* 0x000fe40000400000 */
[C---:B------:R-:W-:Y:S02]  /*16db0*/  FMUL R19, R45.reuse, R19 ;  /* 0x000000132d137220 */ /* 0x040fe40000400000 */
[----:B------:R1:W0:Y:S01]  /*16dc0*/  MUFU.EX2 R44, R24 ;  /* 0x00000018002c7308 */ /* 0x0002220000000800 */
[C---:B------:R-:W-:Y:S02]  /*16dd0*/  FMUL R18, R45.reuse, R18 ;  /* 0x000000122d127220 */ /* 0x040fe40000400000 */
[C---:B------:R-:W-:Y:S02]  /*16de0*/  FMUL R123, R45.reuse, R10 ;  /* 0x0000000a2d7b7220 */ /* 0x040fe40000400000 */
[----:B------:R-:W-:Y:S01]  /*16df0*/  FMUL R28, R45, R5 ;  /* 0x000000052d1c7220 */ /* 0x000fe20000400000 */
[----:B------:R-:W-:Y:S01]  /*16e00*/  F2FP.PACK_AB R21, R29, R46 ;  /* 0x0000002e1d15723e */ /* 0x000fe200000000ff */
[----:B-1----:R-:W-:-:S02]  /*16e10*/  FMUL R24, R45, R7 ;  /* 0x000000072d187220 */ /* 0x002fc40000400000 */
[----:B------:R-:W-:Y:S01]  /*16e20*/  FMUL R29, R45, R4 ;  /* 0x000000042d1d7220 */ /* 0x000fe20000400000 */
[----:B------:R-:W-:Y:S02]  /*16e30*/  F2FP.PACK_AB R7, R41, R26 ;  /* 0x0000001a2907723e */ /* 0x000fe400000000ff */
[----:B------:R-:W-:Y:S02]  /*16e40*/  F2FP.PACK_AB R4, R38, R42 ;  /* 0x0000002a2604723e */ /* 0x000fe400000000ff */
[----:B------:R-:W-:Y:S02]  /*16e50*/  F2FP.PACK_AB R118, R35, R34 ;  /* 0x000000222376723e */ /* 0x000fe400000000ff */
[----:B------:R-:W-:Y:S01]  /*16e60*/  F2FP.PACK_AB R5, R39, R27 ;  /* 0x0000001b2705723e */ /* 0x000fe200000000ff */
[----:B--2---:R1:W2:Y:S04]  /*16e70*/  LDS R45, [R120.X8+0x40000] ;  /* 0x04000000782d7984 */ /* 0x0042a80000008800 */
[----:B-1----:R-:W1:Y:S01]  /*16e80*/  S2R R120, SR_TID.X ;  /* 0x0000000000787919 */ /* 0x002e620000002100 */
[----:B0-----:R-:W-:-:S02]  /*16e90*/  FFMA R51, R44, R51, R48 ;  /* 0x000000332c337223 */ /* 0x001fc40000000030 */
[----:B---3--:R-:W-:-:S03]  /*16ea0*/  FADD R26, -R77, R76 ;  /* 0x0000004c4d1a7221 */ /* 0x008fc60000000100 */
[----:B------:R-:W-:Y:S04]  /*16eb0*/  STL [R1+0x54c], R51 ;  /* 0x00054c3301007387 */ /* 0x000fe80000100800 */
[----:B------:R-:W3:Y:S01]  /*16ec0*/  LDL.LU R77, [R1+0x4d0] ;  /* 0x0004d000014d7983 */ /* 0x000ee20000300800 */
[----:B-1----:R-:W-:-:S04]  /*16ed0*/  LOP3.LUT R78, R120, 0x1c, RZ, 0xc0, !PT ;  /* 0x0000001c784e7812 */ /* 0x002fc800078ec0ff */
[----:B------:R-:W-:-:S05]  /*16ee0*/  LEA.HI R78, R78, 0x68, RZ, 0x1e ;  /* 0x000000684e4e7811 */ /* 0x000fca00078ff0ff */
[----:B------:R0:W1:Y:S04]  /*16ef0*/  LDS R38, [R78.X8+0x40000] ;  /* 0x040000004e267984 */ /* 0x0000680000008800 */
[----:B0-----:R-:W3:Y:S01]  /*16f00*/  LDL R78, [R1+0x168] ;  /* 0x00016800014e7983 */ /* 0x001ee20000100800 */
[----:B------:R-:W-:Y:S01]  /*16f10*/  FMUL R124, R44, R50 ;  /* 0x000000322c7c7220 */ /* 0x000fe20000400000 */
[----:B------:R-:W-:Y:S02]  /*16f20*/  F2FP.PACK_AB R10, R43, R33 ;  /* 0x000000212b0a723e */ /* 0x000fe400000000ff */
[----:B------:R-:W2:Y:S01]  /*16f30*/  LDL.LU R51, [R1+0x550] ;  /* 0x0005500001337983 */ /* 0x000ea20000300800 */
[----:B------:R-:W-:-:S03]  /*16f40*/  F2FP.PACK_AB R120, R37, R32 ;  /* 0x000000202578723e */ /* 0x000fc600000000ff */
[----:B------:R-:W2:Y:S01]  /*16f50*/  LDL.LU R50, [R1+0x270] ;  /* 0x0002700001327983 */ /* 0x000ea20000300800 */
[----:B------:R-:W-:-:S03]  /*16f60*/  FMUL R26, R26, 1.4426950216293334961 ;  /* 0x3fb8aa3b1a1a7820 */ /* 0x000fc60000400000 */
[----:B------:R-:W2:Y:S01]  /*16f70*/  LDL.LU R33, [R1+0x274] ;  /* 0x0002740001217983 */ /* 0x000ea20000300800 */
[----:B----4-:R-:W-:-:S03]  /*16f80*/  FMUL R125, R44, R49 ;  /* 0x000000312c7d7220 */ /* 0x010fc60000400000 */
[----:B------:R-:W4:Y:S04]  /*16f90*/  LDL.LU R36, [R1+0x260] ;  /* 0x0002600001247983 */ /* 0x000f280000300800 */
[----:B------:R-:W4:Y:S04]  /*16fa0*/  LDL.LU R37, [R1+0x264] ;  /* 0x0002640001257983 */ /* 0x000f280000300800 */
[----:B------:R-:W4:Y:S01]  /*16fb0*/  LDL.LU R40, [R1+0x250] ;  /* 0x0002500001287983 */ /* 0x000f220000300800 */
[----:B------:R0:W2:Y:S03]  /*16fc0*/  MUFU.EX2 R34, R26 ;  /* 0x0000001a00227308 */ /* 0x0000a60000000800 */
[----:B------:R-:W4:Y:S01]  /*16fd0*/  LDL.LU R41, [R1+0x254] ;  /* 0x0002540001297983 */ /* 0x000f220000300800 */
[----:B------:R-:W-:-:S03]  /*16fe0*/  FMUL R27, R44, R47 ;  /* 0x0000002f2c1b7220 */ /* 0x000fc60000400000 */
[----:B------:R-:W4:Y:S01]  /*16ff0*/  LDL.LU R49, [R1+0x240] ;  /* 0x0002400001317983 */ /* 0x000f220000300800 */
[----:B0-----:R-:W-:-:S03]  /*17000*/  FMUL R26, R44, R56 ;  /* 0x000000382c1a7220 */ /* 0x001fc60000400000 */
[----:B------:R-:W4:Y:S04]  /*17010*/  LDL.LU R48, [R1+0x244] ;  /* 0x0002440001307983 */ /* 0x000f280000300800 */
[----:B------:R-:W1:Y:S04]  /*17020*/  LDL.LU R46, [R1+0x554] ;  /* 0x00055400012e7983 */ /* 0x000e680000300800 */
[----:B------:R-:W4:Y:S04]  /*17030*/  LDL.LU R43, [R1+0x278] ;  /* 0x00027800012b7983 */ /* 0x000f280000300800 */
[----:B------:R-:W4:Y:S04]  /*17040*/  LDL.LU R35, [R1+0x27c] ;  /* 0x00027c0001237983 */ /* 0x000f280000300800 */
[----:B------:R-:W4:Y:S04]  /*17050*/  LDL.LU R42, [R1+0x268] ;  /* 0x00026800012a7983 */ /* 0x000f280000300800 */
[----:B------:R-:W4:Y:S04]  /*17060*/  LDL.LU R39, [R1+0x26c] ;  /* 0x00026c0001277983 */ /* 0x000f280000300800 */
[----:B------:R0:W-:Y:S04]  /*17070*/  STL.64 [R1+0x868], R26 ;  /* 0x0008681a01007387 */ /* 0x0001e80000100a00 */
[----:B------:R0:W-:Y:S01]  /*17080*/  STL.64 [R1+0x860], R24 ;  /* 0x0008601801007387 */ /* 0x0001e20000100a00 */
[----:B------:R-:W-:-:S02]  /*17090*/  FMUL R30, R44, R30 ;  /* 0x0000001e2c1e7220 */ /* 0x000fc40000400000 */
[C---:B------:R-:W-:Y:S01]  /*170a0*/  FMUL R31, R44.reuse, R31 ;  /* 0x0000001f2c1f7220 */ /* 0x040fe20000400000 */
[----:B0-----:R-:W4:Y:S04]  /*170b0*/  LDL.LU R27, [R1+0x258] ;  /* 0x00025800011b7983 */ /* 0x001f280000300800 */
[----:B------:R-:W4:Y:S04]  /*170c0*/  LDL.LU R26, [R1+0x25c] ;  /* 0x00025c00011a7983 */ /* 0x000f280000300800 */
[----:B------:R-:W-:Y:S04]  /*170d0*/  STL.64 [R1+0x888], R30 ;  /* 0x0008881e01007387 */ /* 0x000fe80000100a00 */
[----:B------:R-:W-:Y:S04]  /*170e0*/  STL.64 [R1+0x880], R28 ;  /* 0x0008801c01007387 */ /* 0x000fe80000100a00 */
[----:B------:R-:W4:Y:S04]  /*170f0*/  LDL.LU R25, [R1+0x248] ;  /* 0x0002480001197983 */ /* 0x000f280000300800 */
[----:B------:R-:W4:Y:S01]  /*17100*/  LDL.LU R24, [R1+0x24c] ;  /* 0x00024c0001187983 */ /* 0x000f220000300800 */
[----:B------:R-:W-:-:S02]  /*17110*/  FMUL R17, R44, R17 ;  /* 0x000000112c117220 */ /* 0x000fc40000400000 */
[----:B------:R-:W-:Y:S02]  /*17120*/  FMUL R16, R44, R16 ;  /* 0x000000102c107220 */ /* 0x000fe40000400000 */
[----:B---3--:R-:W-:Y:S02]  /*17130*/  FADD R32, -R78, R77 ;  /* 0x0000004d4e207221 */ /* 0x008fe40000000100 */
[----:B------:R-:W0:Y:S02]  /*17140*/  S2R R78, SR_TID.X ;  /* 0x00000000004e7919 */ /* 0x000e240000002100 */
[----:B------:R-:W-:-:S04]  /*17150*/  FMUL R32, R32, 1.4426950216293334961 ;  /* 0x3fb8aa3b20207820 */ /* 0x000fc80000400000 */
[----:B------:R3:W1:Y:S01]  /*17160*/  MUFU.EX2 R47, R32 ;  /* 0x00000020002f7308 */ /* 0x0006620000000800 */
[----:B--2---:R-:W-:-:S05]  /*17170*/  FFMA R51, R34, R51, R45 ;  /* 0x0000003322337223 */ /* 0x004fca000000002d */
[----:B------:R-:W-:Y:S01]  /*17180*/  STL [R1+0x550], R51 ;  /* 0x0005503301007387 */ /* 0x000fe20000100800 */
[----:B0-----:R-:W-:-:S04]  /*17190*/  LOP3.LUT R78, R78, 0x1c, RZ, 0xc0, !PT ;  /* 0x0000001c4e4e7812 */ /* 0x001fc800078ec0ff */
[----:B------:R-:W-:Y:S01]  /*171a0*/  LEA.HI R78, R78, 0x70, RZ, 0x1e ;  /* 0x000000704e4e7811 */ /* 0x000fe200078ff0ff */
[----:B----4-:R-:W-:-:S04]  /*171b0*/  FMUL R44, R34, R49 ;  /* 0x00000031222c7220 */ /* 0x010fc80000400000 */
[----:B------:R0:W2:Y:S01]  /*171c0*/  LDS R49, [R78.X8+0x40000] ;  /* 0x040000004e317984 */ /* 0x0000a20000008800 */
[C---:B---3--:R-:W-:Y:S02]  /*171d0*/  FMUL R32, R34.reuse, R50 ;  /* 0x0000003222207220 */ /* 0x048fe40000400000 */
[C---:B------:R-:W-:Y:S02]  /*171e0*/  FMUL R33, R34.reuse, R33 ;  /* 0x0000002122217220 */ /* 0x040fe40000400000 */
[C---:B------:R-:W-:Y:S01]  /*171f0*/  FMUL R36, R34.reuse, R36 ;  /* 0x0000002422247220 */ /* 0x040fe20000400000 */
[----:B0-----:R-:W3:Y:S01]  /*17200*/  LDL.LU R78, [R1+0x4d8] ;  /* 0x0004d800014e7983 */ /* 0x001ee20000300800 */
[C---:B------:R-:W-:Y:S02]  /*17210*/  FMUL R37, R34.reuse, R37 ;  /* 0x0000002522257220 */ /* 0x040fe40000400000 */
[C---:B------:R-:W-:Y:S02]  /*17220*/  FMUL R40, R34.reuse, R40 ;  /* 0x0000002822287220 */ /* 0x040fe40000400000 */
[----:B------:R-:W-:-:S02]  /*17230*/  FMUL R41, R34, R41 ;  /* 0x0000002922297220 */ /* 0x000fc40000400000 */
[----:B------:R-:W-:Y:S02]  /*17240*/  FMUL R45, R34, R48 ;  /* 0x00000030222d7220 */ /* 0x000fe40000400000 */
[C---:B-1----:R-:W-:Y:S02]  /*17250*/  FFMA R46, R47.reuse, R46, R38 ;  /* 0x0000002e2f2e7223 */ /* 0x042fe40000000026 */
[C---:B------:R-:W-:Y:S02]  /*17260*/  FMUL R34, R47.reuse, R43 ;  /* 0x0000002b2f227220 */ /* 0x040fe40000400000 */
[C---:B------:R-:W-:Y:S02]  /*17270*/  FMUL R35, R47.reuse, R35 ;  /* 0x000000232f237220 */ /* 0x040fe40000400000 */
[C---:B------:R-:W-:Y:S02]  /*17280*/  FMUL R38, R47.reuse, R42 ;  /* 0x0000002a2f267220 */ /* 0x040fe40000400000 */
[C---:B------:R-:W-:Y:S01]  /*17290*/  FMUL R39, R47.reuse, R39 ;  /* 0x000000272f277220 */ /* 0x040fe20000400000 */
[----:B------:R-:W-:Y:S04]  /*172a0*/  STL [R1+0x554], R46 ;  /* 0x0005542e01007387 */ /* 0x000fe80000100800 */
[----:B------:R-:W-:Y:S04]  /*172b0*/  STL.64 [R1+0x898], R34 ;  /* 0x0008982201007387 */ /* 0x000fe80000100a00 */
[----:B------:R-:W-:Y:S01]  /*172c0*/  STL.64 [R1+0x890], R32 ;  /* 0x0008902001007387 */ /* 0x000fe20000100a00 */
[----:B------:R-:W-:-:S03]  /*172d0*/  FMUL R42, R47, R27 ;  /* 0x0000001b2f2a7220 */ /* 0x000fc60000400000 */
[----:B------:R-:W-:Y:S01]  /*172e0*/  STL.64 [R1+0x8a8], R38 ;  /* 0x0008a82601007387 */ /* 0x000fe20000100a00 */
[----:B------:R-:W-:-:S03]  /*172f0*/  FMUL R43, R47, R26 ;  /* 0x0000001a2f2b7220 */ /* 0x000fc60000400000 */
[----:B------:R0:W-:Y:S04]  /*17300*/  STL.64 [R1+0x8a0], R36 ;  /* 0x0008a02401007387 */ /* 0x0001e80000100a00 */
[----:B0-----:R-:W2:Y:S04]  /*17310*/  LDL.LU R37, [R1+0x558] ;  /* 0x0005580001257983 */ /* 0x001ea80000300800 */
[----:B------:R-:W-:Y:S04]  /*17320*/  STL.64 [R1+0x8b8], R42 ;  /* 0x0008b82a01007387 */ /* 0x000fe80000100a00 */
[----:B------:R-:W-:Y:S04]  /*17330*/  STL.64 [R1+0x8b0], R40 ;  /* 0x0008b02801007387 */ /* 0x000fe80000100a00 */
[----:B------:R-:W4:Y:S01]  /*17340*/  LDL.LU R36, [R1+0x2e0] ;  /* 0x0002e00001247983 */ /* 0x000f220000300800 */
[----:B------:R-:W-:-:S03]  /*17350*/  FMUL R46, R47, R25 ;  /* 0x000000192f2e7220 */ /* 0x000fc60000400000 */
[----:B------:R-:W4:Y:S01]  /*17360*/  LDL.LU R35, [R1+0x2e4] ;  /* 0x0002e40001237983 */ /* 0x000f220000300800 */
[----:B------:R-:W-:-:S03]  /*17370*/  FMUL R47, R47, R24 ;  /* 0x000000182f2f7220 */ /* 0x000fc60000400000 */
[----:B------:R-:W4:Y:S04]  /*17380*/  LDL.LU R34, [R1+0x2d0] ;  /* 0x0002d00001227983 */ /* 0x000f280000300800 */
[----:B------:R-:W4:Y:S04]  /*17390*/  LDL.LU R33, [R1+0x2d4] ;  /* 0x0002d40001217983 */ /* 0x000f280000300800 */
[----:B------:R-:W4:Y:S04]  /*173a0*/  LDL.LU R32, [R1+0x2c0] ;  /* 0x0002c00001207983 */ /* 0x000f280000300800 */
[----:B------:R-:W4:Y:S04]  /*173b0*/  LDL.LU R31, [R1+0x2c4] ;  /* 0x0002c400011f7983 */ /* 0x000f280000300800 */
[----:B------:R-:W4:Y:S04]  /*173c0*/  LDL.LU R30, [R1+0x2a0] ;  /* 0x0002a000011e7983 */ /* 0x000f280000300800 */
[----:B------:R-:W4:Y:S01]  /*173d0*/  LDL.LU R27, [R1+0x2a4] ;  /* 0x0002a400011b7983 */ /* 0x000f220000300800 */
[----:B------:R-:W-:-:S03]  /*173e0*/  FADD R48, -R107, R104 ;  /* 0x000000686b307221 */ /* 0x000fc60000000100 */
[----:B------:R-:W4:Y:S04]  /*173f0*/  LDL.LU R26, [R1+0x58c] ;  /* 0x00058c00011a7983 */ /* 0x000f280000300800 */
[----:B------:R-:W-:Y:S04]  /*17400*/  STL.64 [R1+0x8c8], R46 ;  /* 0x0008c82e01007387 */ /* 0x000fe80000100a00 */
[----:B------:R0:W-:Y:S04]  /*17410*/  STL.64 [R1+0x8c0], R44 ;  /* 0x0008c02c01007387 */ /* 0x0001e80000100a00 */
[----:B------:R-:W4:Y:S04]  /*17420*/  LDL.LU R104, [R1+0x9c8] ;  /* 0x0009c80001687983 */ /* 0x000f280000300800 */
[----:B------:R-:W4:Y:S04]  /*17430*/  LDL.LU R107, [R1+0x9c4] ;  /* 0x0009c400016b7983 */ /* 0x000f280000300800 */
[----:B------:R-:W4:Y:S04]  /*17440*/  LDL.LU R29, [R1+0x2e8] ;  /* 0x0002e800011d7983 */ /* 0x000f280000300800 */
[----:B------:R-:W4:Y:S04]  /*17450*/  LDL.LU R25, [R1+0x2ec] ;  /* 0x0002ec0001197983 */ /* 0x000f280000300800 */
[----:B------:R-:W1:Y:S01]  /*17460*/  S2R R77, SR_TID.X ;  /* 0x00000000004d7919 */ /* 0x000e620000002100 */
[----:B------:R-:W-:Y:S01]  /*17470*/  F2FP.PACK_AB R117, R54, R55 ;  /* 0x000000373675723e */ /* 0x000fe200000000ff */
[----:B------:R-:W-:Y:S01]  /*17480*/  FMUL R48, R48, 1.4426950216293334961 ;  /* 0x3fb8aa3b30307820 */ /* 0x000fe20000400000 */
[----:B-1----:R-:W-:-:S04]  /*17490*/  LOP3.LUT R77, R77, 0x1c, RZ, 0xc0, !PT ;  /* 0x0000001c4d4d7812 */ /* 0x002fc800078ec0ff */
[----:B------:R-:W-:-:S05]  /*174a0*/  LEA.HI R77, R77, 0x78, RZ, 0x1e ;  /* 0x000000784d4d7811 */ /* 0x000fca00078ff0ff */
[----:B------:R-:W1:Y:S01]  /*174b0*/  LDS R54, [R77.X8+0x40000] ;  /* 0x040000004d367984 */ /* 0x000e620000008800 */
[----:B------:R3:W2:Y:S02]  /*174c0*/  MUFU.EX2 R50, R48 ;  /* 0x0000003000327308 */ /* 0x0006a40000000800 */
[----:B---3--:R-:W-:Y:S02]  /*174d0*/  FADD R48, -R101, R78 ;  /* 0x0000004e65307221 */ /* 0x008fe40000000100 */
[----:B------:R-:W3:Y:S02]  /*174e0*/  LDL.LU R101, [R1+0x9c0] ;  /* 0x0009c00001657983 */ /* 0x000ee40000300800 */
[----:B------:R-:W-:Y:S02]  /*174f0*/  FMUL R51, R48, 1.4426950216293334961 ;  /* 0x3fb8aa3b30337820 */ /* 0x000fe40000400000 */
[----:B------:R-:W3:Y:S02]  /*17500*/  LDL.LU R28, [R1+0x2d8] ;  /* 0x0002d800011c7983 */ /* 0x000ee40000300800 */
[----:B------:R0:W1:Y:S02]  /*17510*/  MUFU.EX2 R63, R51 ;  /* 0x00000033003f7308 */ /* 0x0000640000000800 */
[----:B------:R-:W3:Y:S01]  /*17520*/  LDL.LU R24, [R1+0x2dc] ;  /* 0x0002dc0001187983 */ /* 0x000ee20000300800 */
[----:B0-----:R-:W-:-:S04]  /*17530*/  FADD R51, -R102, R103 ;  /* 0x0000006766337221 */ /* 0x001fc80000000100 */
[----:B------:R-:W-:-:S04]  /*17540*/  FMUL R51, R51, 1.4426950216293334961 ;  /* 0x3fb8aa3b33337820 */ /* 0x000fc80000400000 */
[----:B------:R0:W-:Y:S01]  /*17550*/  MUFU.EX2 R79, R51 ;  /* 0x00000033004f7308 */ /* 0x0001e20000000800 */
[----:B--2---:R-:W-:-:S05]  /*17560*/  FFMA R37, R50, R37, R49 ;  /* 0x0000002532257223 */ /* 0x004fca0000000031 */
[----:B------:R-:W-:Y:S04]  /*17570*/  STL [R1+0x558], R37 ;  /* 0x0005582501007387 */ /* 0x000fe80000100800 */
[----:B------:R-:W2:Y:S04]  /*17580*/  LDL.LU R45, [R1+0x2c8] ;  /* 0x0002c800012d7983 */ /* 0x000ea80000300800 */
[----:B------:R-:W2:Y:S01]  /*17590*/  LDL.LU R44, [R1+0x2cc] ;  /* 0x0002cc00012c7983 */ /* 0x000ea20000300800 */
[----:B----4-:R-:W-:-:S03]  /*175a0*/  FMUL R61, R50, R27 ;  /* 0x0000001b323d7220 */ /* 0x010fc60000400000 */
[----:B------:R-:W4:Y:S01]  /*175b0*/  LDL.LU R27, [R1+0x2a8] ;  /* 0x0002a800011b7983 */ /* 0x000f220000300800 */
[----:B-1----:R-:W-:-:S05]  /*175c0*/  FFMA R26, R63, R26, R54 ;  /* 0x0000001a3f1a7223 */ /* 0x002fca0000000036 */
[----:B------:R1:W-:Y:S01]  /*175d0*/  STL [R1+0x58c], R26 ;  /* 0x00058c1a01007387 */ /* 0x0003e20000100800 */
[----:B------:R-:W-:Y:S02]  /*175e0*/  F2FP.PACK_AB R115, R52, R53 ;  /* 0x000000353473723e */ /* 0x000fe400000000ff */
[----:B------:R-:W-:Y:S02]  /*175f0*/  F2FP.PACK_AB R114, R59, R60 ;  /* 0x0000003c3b72723e */ /* 0x000fe400000000ff */
[----:B------:R-:W-:Y:S01]  /*17600*/  F2FP.PACK_AB R113, R57, R58 ;  /* 0x0000003a3971723e */ /* 0x000fe200000000ff */
[----:B------:R-:W-:Y:S04]  /*17610*/  LDS R70, [R104.X8+0x40000] ;  /* 0x0400000068467984 */ /* 0x000fe80000008800 */
[----:B-1----:R-:W4:Y:S04]  /*17620*/  LDL.LU R26, [R1+0x2ac] ;  /* 0x0002ac00011a7983 */ /* 0x002f280000300800 */
[----:B------:R-:W1:Y:S01]  /*17630*/  LDS R69, [R107.X8+0x40000] ;  /* 0x040000006b457984 */ /* 0x000e620000008800 */
[----:B0-----:R-:W-:-:S03]  /*17640*/  FMUL R51, R63, R25 ;  /* 0x000000193f337220 */ /* 0x001fc60000400000 */
[----:B------:R-:W1:Y:S01]  /*17650*/  LDL.LU R25, [R1+0x5ac] ;  /* 0x0005ac0001197983 */ /* 0x000e620000300800 */
[----:B------:R-:W-:-:S04]  /*17660*/  FADD R48, -R105, R106 ;  /* 0x0000006a69307221 */ /* 0x000fc80000000100 */
[----:B------:R-:W-:Y:S02]  /*17670*/  FMUL R48, R48, 1.4426950216293334961 ;  /* 0x3fb8aa3b30307820 */ /* 0x000fe40000400000 */
[C---:B------:R-:W-:Y:S02]  /*17680*/  FMUL R49, R50.reuse, R35 ;  /* 0x0000002332317220 */ /* 0x040fe40000400000 */
[----:B------:R0:W1:Y:S01]  /*17690*/  MUFU.EX2 R66, R48 ;  /* 0x0000003000427308 */ /* 0x0000620000000800 */
[C---:B------:R-:W-:Y:S02]  /*176a0*/  FMUL R52, R50.reuse, R34 ;  /* 0x0000002232347220 */ /* 0x040fe40000400000 */
[C---:B------:R-:W-:Y:S02]  /*176b0*/  FMUL R53, R50.reuse, R33 ;  /* 0x0000002132357220 */ /* 0x040fe40000400000 */
[C---:B------:R-:W-:Y:S02]  /*176c0*/  FMUL R56, R50.reuse, R32 ;  /* 0x0000002032387220 */ /* 0x040fe40000400000 */
[----:B------:R-:W-:-:S02]  /*176d0*/  FMUL R57, R50, R31 ;  /* 0x0000001f32397220 */ /* 0x000fc40000400000 */
[C---:B0-----:R-:W-:Y:S02]  /*176e0*/  FMUL R48, R50.reuse, R36 ;  /* 0x0000002432307220 */ /* 0x041fe40000400000 */
[----:B------:R-:W-:Y:S02]  /*176f0*/  FMUL R60, R50, R30 ;  /* 0x0000001e323c7220 */ /* 0x000fe40000400000 */
[----:B------:R-:W-:-:S05]  /*17700*/  FMUL R50, R63, R29 ;  /* 0x0000001d3f327220 */ /* 0x000fca0000400000 */
[----:B------:R-:W-:Y:S04]  /*17710*/  STL.64 [R1+0x8e0], R50 ;  /* 0x0008e03201007387 */ /* 0x000fe80000100a00 */
[----:B------:R-:W-:Y:S04]  /*17720*/  STL.64 [R1+0x8d8], R48 ;  /* 0x0008d83001007387 */ /* 0x000fe80000100a00 */
        /* <DEDUP_REMOVED lines=14> */
[----:B------:R-:W4:Y:S01]  /*17810*/  LDL.LU R29, [R1+0x29c] ;  /* 0x00029c00011d7983 */ /* 0x000f220000300800 */
[----:B---3--:R-:W-:-:S03]  /*17820*/  FMUL R54, R63, R28 ;  /* 0x0000001c3f367220 */ /* 0x008fc60000400000 */
[----:B------:R-:W3:Y:S01]  /*17830*/  LDL.LU R28, [R1+0x288] ;  /* 0x00028800011c7983 */ /* 0x000ee20000300800 */
[----:B------:R-:W-:-:S03]  /*17840*/  FMUL R55, R63, R24 ;  /* 0x000000183f377220 */ /* 0x000fc60000400000 */
[----:B------:R-:W3:Y:S04]  /*17850*/  LDL.LU R24, [R1+0x28c] ;  /* 0x00028c0001187983 */ /* 0x000ee80000300800 */
[----:B------:R-:W-:Y:S04]  /*17860*/  STL.64 [R1+0x8f0], R54 ;  /* 0x0008f03601007387 */ /* 0x000fe80000100a00 */
[----:B------:R-:W-:Y:S01]  /*17870*/  STL.64 [R1+0x8e8], R52 ;  /* 0x0008e83401007387 */ /* 0x000fe20000100a00 */
[C---:B--2---:R-:W-:Y:S02]  /*17880*/  FMUL R58, R63.reuse, R45 ;  /* 0x0000002d3f3a7220 */ /* 0x044fe40000400000 */
[----:B------:R-:W-:-:S05]  /*17890*/  FMUL R59, R63, R44 ;  /* 0x0000002c3f3b7220 */ /* 0x000fca0000400000 */
[----:B------:R-:W-:Y:S04]  /*178a0*/  STL.64 [R1+0x900], R58 ;  /* 0x0009003a01007387 */ /* 0x000fe80000100a00 */
[----:B------:R-:W-:Y:S01]  /*178b0*/  STL.64 [R1+0x8f8], R56 ;  /* 0x0008f83801007387 */ /* 0x000fe20000100a00 */
[C---:B----4-:R-:W-:Y:S02]  /*178c0*/  FMUL R62, R63.reuse, R27 ;  /* 0x0000001b3f3e7220 */ /* 0x050fe40000400000 */
[----:B------:R-:W-:-:S05]  /*178d0*/  FMUL R63, R63, R26 ;  /* 0x0000001a3f3f7220 */ /* 0x000fca0000400000 */
[----:B------:R-:W-:Y:S01]  /*178e0*/  STL.64 [R1+0x920], R62 ;  /* 0x0009203e01007387 */ /* 0x000fe20000100a00 */
[----:B-1----:R-:W-:-:S03]  /*178f0*/  FFMA R25, R66, R25, R69 ;  /* 0x0000001942197223 */ /* 0x002fc60000000045 */
[----:B------:R-:W-:Y:S04]  /*17900*/  STL.64 [R1+0x918], R60 ;  /* 0x0009183c01007387 */ /* 0x000fe80000100a00 */
[----:B------:R0:W-:Y:S04]  /*17910*/  STL [R1+0x5ac], R25 ;  /* 0x0005ac1901007387 */ /* 0x0001e80000100800 */
[----:B0-----:R-:W2:Y:S04]  /*17920*/  LDL.LU R25, [R1+0x4e4] ;  /* 0x0004e40001197983 */ /* 0x001ea80000300800 */
[----:B------:R-:W2:Y:S04]  /*17930*/  LDL R26, [R1+0x130] ;  /* 0x00013000011a7983 */ /* 0x000ea80000100800 */
[----:B------:R-:W4:Y:S01]  /*17940*/  LDL.LU R27, [R1+0x1a0] ;  /* 0x0001a000011b7983 */ /* 0x000f220000300800 */
[----:B------:R-:W-:-:S03]  /*17950*/  F2FP.PACK_AB R110, R80, R81 ;  /* 0x00000051506e723e */ /* 0x000fc600000000ff */
[----:B------:R0:W1:Y:S02]  /*17960*/  LDS R81, [R101.X8+0x40000] ;  /* 0x0400000065517984 */ /* 0x0000640000008800 */
[----:B0-----:R-:W-:Y:S02]  /*17970*/  F2FP.PACK_AB R101, R98, R99 ;  /* 0x000000636265723e */ /* 0x001fe400000000ff */
[----:B------:R-:W-:Y:S01]  /*17980*/  F2FP.PACK_AB R112, R64, R65 ;  /* 0x000000414070723e */ /* 0x000fe200000000ff */
[C---:B------:R-:W-:Y:S01]  /*17990*/  FMUL R64, R66.reuse, R43 ;  /* 0x0000002b42407220 */ /* 0x040fe20000400000 */
[----:B------:R-:W-:Y:S01]  /*179a0*/  F2FP.PACK_AB R111, R67, R68 ;  /* 0x00000044436f723e */ /* 0x000fe200000000ff */
[C---:B------:R-:W-:Y:S02]  /*179b0*/  FMUL R65, R66.reuse, R42 ;  /* 0x0000002a42417220 */ /* 0x040fe40000400000 */
[----:B------:R-:W-:Y:S02]  /*179c0*/  FMUL R68, R66, R41 ;  /* 0x0000002942447220 */ /* 0x000fe40000400000 */
[----:B------:R-:W-:-:S05]  /*179d0*/  FFMA R35, R79, R35, R70 ;  /* 0x000000234f237223 */ /* 0x000fca0000000046 */
[----:B------:R0:W-:Y:S04]  /*179e0*/  STL [R1+0x5e8], R35 ;  /* 0x0005e82301007387 */ /* 0x0001e80000100800 */
[----:B------:R-:W2:Y:S04]  /*179f0*/  LDL.LU R54, [R1+0x4e8] ;  /* 0x0004e80001367983 */ /* 0x000ea80000300800 */
[----:B------:R-:W2:Y:S04]  /*17a00*/  LDL R55, [R1+0x12c] ;  /* 0x00012c0001377983 */ /* 0x000ea80000100800 */
[----:B------:R-:W2:Y:S04]  /*17a10*/  LDL.LU R48, [R1+0x1a8] ;  /* 0x0001a80001307983 */ /* 0x000ea80000300800 */
[----:B------:R-:W2:Y:S04]  /*17a20*/  LDL.LU R49, [R1+0x1ac] ;  /* 0x0001ac0001317983 */ /* 0x000ea80000300800 */
[----:B------:R-:W2:Y:S04]  /*17a30*/  LDL.LU R50, [R1+0x4ec] ;  /* 0x0004ec0001327983 */ /* 0x000ea80000300800 */
[----:B------:R-:W2:Y:S04]  /*17a40*/  LDL R51, [R1+0x128] ;  /* 0x0001280001337983 */ /* 0x000ea80000100800 */
[----:B------:R-:W2:Y:S04]  /*17a50*/  LDL.LU R44, [R1+0x1b0] ;  /* 0x0001b000012c7983 */ /* 0x000ea80000300800 */
[----:B------:R-:W2:Y:S04]  /*17a60*/  LDL.LU R45, [R1+0x1b4] ;  /* 0x0001b400012d7983 */ /* 0x000ea80000300800 */
[----:B------:R-:W2:Y:S04]  /*17a70*/  LDL.LU R46, [R1+0x1b8] ;  /* 0x0001b800012e7983 */ /* 0x000ea80000300800 */
[----:B------:R-:W2:Y:S01]  /*17a80*/  LDL.LU R47, [R1+0x1bc] ;  /* 0x0001bc00012f7983 */ /* 0x000ea20000300800 */
[----:B------:R-:W-:-:S02]  /*17a90*/  FMUL R69, R66, R40 ;  /* 0x0000002842457220 */ /* 0x000fc40000400000 */
[C---:B------:R-:W-:Y:S02]  /*17aa0*/  FMUL R72, R66.reuse, R39 ;  /* 0x0000002742487220 */ /* 0x040fe40000400000 */
[C---:B------:R-:W-:Y:S02]  /*17ab0*/  FMUL R73, R66.reuse, R38 ;  /* 0x0000002642497220 */ /* 0x040fe40000400000 */
[C---:B------:R-:W-:Y:S02]  /*17ac0*/  FMUL R76, R66.reuse, R37 ;  /* 0x00000025424c7220 */ /* 0x040fe40000400000 */
[----:B------:R-:W-:Y:S02]  /*17ad0*/  FMUL R77, R66, R36 ;  /* 0x00000024424d7220 */ /* 0x000fe40000400000 */
[C---:B------:R-:W-:Y:S02]  /*17ae0*/  FMUL R66, R79.reuse, R34 ;  /* 0x000000224f427220 */ /* 0x040fe40000400000 */
[----:B------:R-:W-:-:S02]  /*17af0*/  FMUL R67, R79, R33 ;  /* 0x000000214f437220 */ /* 0x000fc40000400000 */
[C---:B------:R-:W-:Y:S02]  /*17b00*/  FMUL R70, R79.reuse, R32 ;  /* 0x000000204f467220 */ /* 0x040fe40000400000 */
[C---:B------:R-:W-:Y:S02]  /*17b10*/  FMUL R71, R79.reuse, R31 ;  /* 0x0000001f4f477220 */ /* 0x040fe40000400000 */
[C---:B------:R-:W-:Y:S02]  /*17b20*/  FMUL R74, R79.reuse, R30 ;  /* 0x0000001e4f4a7220 */ /* 0x040fe40000400000 */
[C---:B------:R-:W-:Y:S02]  /*17b30*/  FMUL R75, R79.reuse, R29 ;  /* 0x0000001d4f4b7220 */ /* 0x040fe40000400000 */
[C---:B---3--:R-:W-:Y:S02]  /*17b40*/  FMUL R78, R79.reuse, R28 ;  /* 0x0000001c4f4e7220 */ /* 0x048fe40000400000 */
[----:B------:R-:W-:Y:S01]  /*17b50*/  FMUL R79, R79, R24 ;  /* 0x000000184f4f7220 */ /* 0x000fe20000400000 */
[----:B----4-:R-:W-:-:S02]  /*17b60*/  F2FP.PACK_AB R99, R27, R0 ;  /* 0x000000001b63723e */ /* 0x010fc400000000ff */
[----:B------:R-:W3:Y:S04]  /*17b70*/  S2R R27, SR_TID.X ;  /* 0x00000000001b7919 */ /* 0x000ee80000002100 */
[----:B------:R-:W1:Y:S04]  /*17b80*/  LDL.LU R0, [R1+0x5ec] ;  /* 0x0005ec0001007983 */ /* 0x000e680000300800 */
[----:B------:R-:W4:Y:S01]  /*17b90*/  LDL.LU R43, [R1+0x330] ;  /* 0x00033000012b7983 */ /* 0x000f220000300800 */
[----:B--2---:R-:W-:-:S03]  /*17ba0*/  FADD R80, -R26, R25 ;  /* 0x000000191a507221 */ /* 0x004fc60000000100 */
[----:B------:R-:W2:Y:S04]  /*17bb0*/  LDL.LU R42, [R1+0x334] ;  /* 0x00033400012a7983 */ /* 0x000ea80000300800 */
[----:B------:R-:W2:Y:S04]  /*17bc0*/  LDL.LU R41, [R1+0x320] ;  /* 0x0003200001297983 */ /* 0x000ea80000300800 */
[----:B------:R-:W2:Y:S04]  /*17bd0*/  LDL.LU R40, [R1+0x324] ;  /* 0x0003240001287983 */ /* 0x000ea80000300800 */
[----:B------:R-:W2:Y:S01]  /*17be0*/  LDL.LU R39, [R1+0x310] ;  /* 0x0003100001277983 */ /* 0x000ea20000300800 */
[----:B---3--:R-:W-:-:S03]  /*17bf0*/  LOP3.LUT R26, R27, 0x1c, RZ, 0xc0, !PT ;  /* 0x0000001c1b1a7812 */ /* 0x008fc600078ec0ff */
[----:B------:R-:W3:Y:S01]  /*17c00*/  LDL.LU R38, [R1+0x314] ;  /* 0x0003140001267983 */ /* 0x000ee20000300800 */
[----:B------:R-:W-:-:S03]  /*17c10*/  LEA.HI R25, R26, 0x98, RZ, 0x1e ;  /* 0x000000981a197811 */ /* 0x000fc600078ff0ff */
[----:B------:R-:W4:Y:S04]  /*17c20*/  LDL.LU R37, [R1+0x300] ;  /* 0x0003000001257983 */ /* 0x000f280000300800 */
[----:B------:R-:W4:Y:S04]  /*17c30*/  LDL.LU R36, [R1+0x304] ;  /* 0x0003040001247983 */ /* 0x000f280000300800 */
[----:B0-----:R-:W4:Y:S04]  /*17c40*/  LDL.LU R35, [R1+0x338] ;  /* 0x0003380001237983 */ /* 0x001f280000300800 */
[----:B------:R-:W4:Y:S04]  /*17c50*/  LDL.LU R34, [R1+0x33c] ;  /* 0x00033c0001227983 */ /* 0x000f280000300800 */
[----:B------:R-:W4:Y:S04]  /*17c60*/  LDL.LU R33, [R1+0x328] ;  /* 0x0003280001217983 */ /* 0x000f280000300800 */
[----:B------:R-:W4:Y:S04]  /*17c70*/  LDL.LU R32, [R1+0x32c] ;  /* 0x00032c0001207983 */ /* 0x000f280000300800 */
[----:B------:R-:W4:Y:S04]  /*17c80*/  LDL.LU R31, [R1+0x318] ;  /* 0x00031800011f7983 */ /* 0x000f280000300800 */
[----:B------:R-:W4:Y:S04]  /*17c90*/  LDL.LU R30, [R1+0x31c] ;  /* 0x00031c00011e7983 */ /* 0x000f280000300800 */
[----:B------:R-:W4:Y:S04]  /*17ca0*/  LDL.LU R27, [R1+0x308] ;  /* 0x00030800011b7983 */ /* 0x000f280000300800 */
[----:B------:R0:W1:Y:S04]  /*17cb0*/  LDS R28, [R25.X8+0x40000] ;  /* 0x04000000191c7984 */ /* 0x0000680000008800 */
[----:B------:R-:W4:Y:S01]  /*17cc0*/  LDL.LU R29, [R1+0x30c] ;  /* 0x00030c00011d7983 */ /* 0x000f220000300800 */
[----:B0-----:R-:W-:-:S03]  /*17cd0*/  LEA.HI R25, R26, 0xa0, RZ, 0x1e ;  /* 0x000000a01a197811 */ /* 0x001fc600078ff0ff */
[----:B------:R-:W4:Y:S04]  /*17ce0*/  LDL.LU R26, [R1+0x5f0] ;  /* 0x0005f000011a7983 */ /* 0x000f280000300800 */
[----:B------:R-:W4:Y:S01]  /*17cf0*/  LDL.LU R24, [R1+0x5f4] ;  /* 0x0005f40001187983 */ /* 0x000f220000300800 */
[----:B------:R-:W-:Y:S01]  /*17d00*/  FMUL R80, R80, 1.4426950216293334961 ;  /* 0x3fb8aa3b50507820 */ /* 0x000fe20000400000 */
[----:B------:R-:W-:Y:S02]  /*17d10*/  F2FP.PACK_AB R109, R82, R83 ;  /* 0x00000053526d723e */ /* 0x000fe400000000ff */
[----:B------:R-:W0:Y:S01]  /*17d20*/  LDS R25, [R25.X8+0x40000] ;  /* 0x0400000019197984 */ /* 0x000e220000008800 */
[----:B------:R0:W1:Y:S02]  /*17d30*/  MUFU.EX2 R82, R80 ;  /* 0x0000005000527308 */ /* 0x0000640000000800 */
[----:B0-----:R-:W-:-:S04]  /*17d40*/  FADD R80, -R55, R54 ;  /* 0x0000003637507221 */ /* 0x001fc80000000100 */
[----:B------:R-:W-:Y:S02]  /*17d50*/  FMUL R83, R80, 1.4426950216293334961 ;  /* 0x3fb8aa3b50537820 */ /* 0x000fe40000400000 */
[----:B------:R-:W-:Y:S01]  /*17d60*/  FADD R80, -R51, R50 ;  /* 0x0000003233507221 */ /* 0x000fe20000000100 */
[----:B------:R-:W-:-:S03]  /*17d70*/  F2FP.PACK_AB R100, R100, R116 ;  /* 0x000000746464723e */ /* 0x000fc600000000ff */
[----:B------:R-:W-:Y:S01]  /*17d80*/  FMUL R80, R80, 1.4426950216293334961 ;  /* 0x3fb8aa3b50507820 */ /* 0x000fe20000400000 */
[----:B------:R-:W0:Y:S01]  /*17d90*/  MUFU.EX2 R116, R83 ;  /* 0x0000005300747308 */ /* 0x000e220000000800 */
[----:B------:R-:W-:Y:S02]  /*17da0*/  F2FP.PACK_AB R104, R92, R93 ;  /* 0x0000005d5c68723e */ /* 0x000fe400000000ff */
[----:B------:R-:W-:Y:S02]  /*17db0*/  F2FP.PACK_AB R106, R88, R89 ;  /* 0x00000059586a723e */ /* 0x000fe400000000ff */
[----:B------:R-:W-:Y:S02]  /*17dc0*/  F2FP.PACK_AB R107, R86, R87 ;  /* 0x00000057566b723e */ /* 0x000fe400000000ff */
[----:B------:R-:W-:Y:S02]  /*17dd0*/  F2FP.PACK_AB R103, R94, R95 ;  /* 0x0000005f5e67723e */ /* 0x000fe400000000ff */
[----:B------:R-:W-:Y:S01]  /*17de0*/  F2FP.PACK_AB R108, R84, R85 ;  /* 0x00000055546c723e */ /* 0x000fe200000000ff */
[----:B-1----:R-:W-:-:S05]  /*17df0*/  FFMA R0, R82, R0, R81 ;  /* 0x0000000052007223 */ /* 0x002fca0000000051 */
[----:B------:R1:W-:Y:S02]  /*17e00*/  STL [R1+0x5ec], R0 ;  /* 0x0005ec0001007387 */ /* 0x0003e40000100800 */
[----:B-1----:R-:W1:Y:S01]  /*17e10*/  MUFU.EX2 R0, R80 ;  /* 0x0000005000007308 */ /* 0x002e620000000800 */
[C---:B--2---:R-:W-:Y:S02]  /*17e20*/  FMUL R88, R82.reuse, R39 ;  /* 0x0000002752587220 */ /* 0x044fe40000400000 */
[C---:B---3--:R-:W-:Y:S02]  /*17e30*/  FMUL R89, R82.reuse, R38 ;  /* 0x0000002652597220 */ /* 0x048fe40000400000 */
[C---:B----4-:R-:W-:Y:S02]  /*17e40*/  FMUL R92, R82.reuse, R37 ;  /* 0x00000025525c7220 */ /* 0x050fe40000400000 */
[----:B------:R-:W-:Y:S02]  /*17e50*/  FMUL R93, R82, R36 ;  /* 0x00000024525d7220 */ /* 0x000fe40000400000 */
[----:B------:R-:W2:Y:S01]  /*17e60*/  LDL.LU R36, [R1+0x200] ;  /* 0x0002000001247983 */ /* 0x000ea20000300800 */
[----:B0-----:R-:W-:-:S02]  /*17e70*/  FMUL R86, R116, R33 ;  /* 0x0000002174567220 */ /* 0x001fc40000400000 */
[C---:B------:R-:W-:Y:S02]  /*17e80*/  FMUL R87, R116.reuse, R32 ;  /* 0x0000002074577220 */ /* 0x040fe40000400000 */
[----:B------:R-:W-:Y:S02]  /*17e90*/  FFMA R26, R116, R26, R28 ;  /* 0x0000001a741a7223 */ /* 0x000fe4000000001c */
[----:B-1----:R-:W-:-:S03]  /*17ea0*/  FFMA R24, R0, R24, R25 ;  /* 0x0000001800187223 */ /* 0x002fc60000000019 */
[----:B------:R-:W-:Y:S04]  /*17eb0*/  STL [R1+0x5f0], R26 ;  /* 0x0005f01a01007387 */ /* 0x000fe80000100800 */
[----:B------:R-:W3:Y:S04]  /*17ec0*/  LDL.LU R37, [R1+0x1fc] ;  /* 0x0001fc0001257983 */ /* 0x000ee80000300800 */
[----:B------:R-:W-:Y:S04]  /*17ed0*/  STL [R1+0x5f4], R24 ;  /* 0x0005f41801007387 */ /* 0x000fe80000100800 */
[----:B------:R-:W4:Y:S04]  /*17ee0*/  LDL.LU R38, [R1+0x1f8] ;  /* 0x0001f80001267983 */ /* 0x000f280000300800 */
[----:B------:R-:W3:Y:S04]  /*17ef0*/  LDL.LU R39, [R1+0x1f4] ;  /* 0x0001f40001277983 */ /* 0x000ee80000300800 */
[----:B------:R-:W4:Y:S04]  /*17f00*/  LDL.LU R32, [R1+0x1f0] ;  /* 0x0001f00001207983 */ /* 0x000f280000300800 */
[----:B------:R-:W4:Y:S01]  /*17f10*/  LDL.LU R33, [R1+0x1ec] ;  /* 0x0001ec0001217983 */ /* 0x000f220000300800 */
[----:B------:R-:W-:-:S03]  /*17f20*/  FMUL R94, R116, R27 ;  /* 0x0000001b745e7220 */ /* 0x000fc60000400000 */
[----:B------:R-:W0:Y:S02]  /*17f30*/  S2R R27, SR_TID.X ;  /* 0x00000000001b7919 */ /* 0x000e240000002100 */
[----:B0-----:R-:W-:-:S04]  /*17f40*/  LOP3.LUT R27, R27, 0x1c, RZ, 0xc0, !PT ;  /* 0x0000001c1b1b7812 */ /* 0x001fc800078ec0ff */
[----:B------:R-:W-:-:S05]  /*17f50*/  LEA.HI R27, R27, 0xa8, RZ, 0x1e ;  /* 0x000000a81b1b7811 */ /* 0x000fca00078ff0ff */
[----:B------:R0:W1:Y:S04]  /*17f60*/  LDS R24, [R27.X8+0x40000] ;  /* 0x040000001b187984 */ /* 0x0000680000008800 */
[----:B0-----:R-:W0:Y:S01]  /*17f70*/  S2R R27, SR_TID.X ;  /* 0x00000000001b7919 */ /* 0x001e220000002100 */
[C---:B------:R-:W-:Y:S02]  /*17f80*/  FMUL R80, R82.reuse, R43 ;  /* 0x0000002b52507220 */ /* 0x040fe40000400000 */
[C---:B------:R-:W-:Y:S02]  /*17f90*/  FMUL R84, R82.reuse, R41 ;  /* 0x0000002952547220 */ /* 0x040fe40000400000 */
[C---:B------:R-:W-:Y:S02]  /*17fa0*/  FMUL R85, R82.reuse, R40 ;  /* 0x0000002852557220 */ /* 0x040fe40000400000 */
[----:B------:R-:W-:-:S02]  /*17fb0*/  FMUL R81, R82, R42 ;  /* 0x0000002a52517220 */ /* 0x000fc40000400000 */
[C---:B------:R-:W-:Y:S01]  /*17fc0*/  FMUL R83, R116.reuse, R34 ;  /* 0x0000002274537220 */ /* 0x040fe20000400000 */
[----:B0-----:R-:W-:Y:S01]  /*17fd0*/  LOP3.LUT R27, R27, 0x1c, RZ, 0xc0, !PT ;  /* 0x0000001c1b1b7812 */ /* 0x001fe200078ec0ff */
[----:B------:R-:W-:Y:S01]  /*17fe0*/  FMUL R82, R116, R35 ;  /* 0x0000002374527220 */ /* 0x000fe20000400000 */
[----:B------:R-:W4:Y:S02]  /*17ff0*/  LDL.LU R34, [R1+0x1e4] ;  /* 0x0001e40001227983 */ /* 0x000f240000300800 */
[C---:B------:R-:W-:Y:S02]  /*18000*/  LEA.HI R43, R27.reuse, 0xb0, RZ, 0x1e ;  /* 0x000000b01b2b7811 */ /* 0x040fe400078ff0ff */
[----:B------:R-:W-:Y:S01]  /*18010*/  LEA.HI R25, R27, 0xb8, RZ, 0x1e ;  /* 0x000000b81b197811 */ /* 0x000fe200078ff0ff */
[----:B------:R-:W4:Y:S04]  /*18020*/  LDL.LU R35, [R1+0x1e0] ;  /* 0x0001e00001237983 */ /* 0x000f280000300800 */
[----:B------:R-:W0:Y:S04]  /*18030*/  LDS R41, [R43.X8+0x40000] ;  /* 0x040000002b297984 */ /* 0x000e280000008800 */
[----:B------:R-:W0:Y:S04]  /*18040*/  LDS R40, [R25.X8+0x40000] ;  /* 0x0400000019287984 */ /* 0x000e280000008800 */
[----:B-1----:R1:W-:Y:S01]  /*18050*/  STL [R1+0x1b4], R24 ;  /* 0x0001b41801007387 */ /* 0x0023e20000100800 */
[----:B------:R-:W-:-:S03]  /*18060*/  F2FP.PACK_AB R105, R90, R91 ;  /* 0x0000005b5a69723e */ /* 0x000fc600000000ff */
[----:B-1----:R-:W1:Y:S01]  /*18070*/  S2R R24, SR_TID.X ;  /* 0x0000000000187919 */ /* 0x002e620000002100 */
[C---:B------:R-:W-:Y:S02]  /*18080*/  FMUL R95, R116.reuse, R29 ;  /* 0x0000001d745f7220 */ /* 0x040fe40000400000 */
[C---:B------:R-:W-:Y:S01]  /*18090*/  FMUL R91, R116.reuse, R30 ;  /* 0x0000001e745b7220 */ /* 0x040fe20000400000 */
[----:B------:R-:W4:Y:S01]  /*180a0*/  LDL.LU R28, [R1+0x1dc] ;  /* 0x0001dc00011c7983 */ /* 0x000f220000300800 */
[----:B------:R-:W-:-:S03]  /*180b0*/  FMUL R90, R116, R31 ;  /* 0x0000001f745a7220 */ /* 0x000fc60000400000 */
[----:B------:R-:W4:Y:S04]  /*180c0*/  LDL.LU R29, [R1+0x1d8] ;  /* 0x0001d800011d7983 */ /* 0x000f280000300800 */
[----:B------:R-:W4:Y:S04]  /*180d0*/  LDL.LU R30, [R1+0x1d4] ;  /* 0x0001d400011e7983 */ /* 0x000f280000300800 */
[----:B------:R-:W4:Y:S04]  /*180e0*/  LDL.LU R31, [R1+0x1d0] ;  /* 0x0001d000011f7983 */ /* 0x000f280000300800 */
[----:B------:R-:W4:Y:S01]  /*180f0*/  LDL.LU R26, [R1+0x1cc] ;  /* 0x0001cc00011a7983 */ /* 0x000f220000300800 */
[----:B-1----:R-:W-:-:S03]  /*18100*/  LOP3.LUT R24, R24, 0x1c, RZ, 0xc0, !PT ;  /* 0x0000001c18187812 */ /* 0x002fc600078ec0ff */
[----:B------:R-:W4:Y:S01]  /*18110*/  LDL.LU R27, [R1+0x1c8] ;  /* 0x0001c800011b7983 */ /* 0x000f220000300800 */
[C---:B------:R-:W-:Y:S02]  /*18120*/  LEA.HI R42, R24.reuse, 0xc0, RZ, 0x1e ;  /* 0x000000c0182a7811 */ /* 0x040fe400078ff0ff */
[C---:B------:R-:W-:Y:S01]  /*18130*/  LEA.HI R43, R24.reuse, 0xc8, RZ, 0x1e ;  /* 0x000000c8182b7811 */ /* 0x040fe200078ff0ff */
[----:B0-----:R-:W-:Y:S01]  /*18140*/  STL [R1+0x1b0], R41 ;  /* 0x0001b02901007387 */ /* 0x001fe20000100800 */
[----:B------:R-:W-:-:S03]  /*18150*/  LEA.HI R24, R24, 0xd0, RZ, 0x1e ;  /* 0x000000d018187811 */ /* 0x000fc600078ff0ff */
[----:B------:R-:W-:Y:S04]  /*18160*/  STL [R1+0x1ac], R40 ;  /* 0x0001ac2801007387 */ /* 0x000fe80000100800 */
[----:B------:R0:W1:Y:S04]  /*18170*/  LDS R41, [R42.X8+0x40000] ;  /* 0x040000002a297984 */ /* 0x0000680000008800 */
[----:B------:R0:W1:Y:S04]  /*18180*/  LDS R40, [R43.X8+0x40000] ;  /* 0x040000002b287984 */ /* 0x0000680000008800 */
[----:B------:R-:W0:Y:S04]  /*18190*/  S2R R25, SR_TID.X ;  /* 0x0000000000197919 */ /* 0x000e280000002100 */
[----:B------:R-:W1:Y:S01]  /*181a0*/  LDS R24, [R24.X8+0x40000] ;  /* 0x0400000018187984 */ /* 0x000e620000008800 */
[----:B0-----:R-:W-:-:S04]  /*181b0*/  LOP3.LUT R25, R25, 0x1c, RZ, 0xc0, !PT ;  /* 0x0000001c19197812 */ /* 0x001fc800078ec0ff */
[C---:B------:R-:W-:Y:S02]  /*181c0*/  LEA.HI R42, R25.reuse, 0xd8, RZ, 0x1e ;  /* 0x000000d8192a7811 */ /* 0x040fe400078ff0ff */
[C---:B------:R-:W-:Y:S02]  /*181d0*/  LEA.HI R43, R25.reuse, 0xe0, RZ, 0x1e ;  /* 0x000000e0192b7811 */ /* 0x040fe400078ff0ff */
[----:B------:R-:W-:Y:S02]  /*181e0*/  LEA.HI R25, R25, 0xe8, RZ, 0x1e ;  /* 0x000000e819197811 */ /* 0x000fe400078ff0ff */
[----:B------:R-:W0:Y:S04]  /*181f0*/  LDS R42, [R42.X8+0x40000] ;  /* 0x040000002a2a7984 */ /* 0x000e280000008800 */
[----:B-1----:R-:W-:Y:S04]  /*18200*/  STL [R1+0x1a8], R41 ;  /* 0x0001a82901007387 */ /* 0x002fe80000100800 */
[----:B------:R-:W-:Y:S04]  /*18210*/  STL [R1+0x1a4], R40 ;  /* 0x0001a42801007387 */ /* 0x000fe80000100800 */
[----:B------:R-:W1:Y:S04]  /*18220*/  LDS R41, [R43.X8+0x40000] ;  /* 0x040000002b297984 */ /* 0x000e680000008800 */
[----:B------:R-:W1:Y:S04]  /*18230*/  LDS R40, [R25.X8+0x40000] ;  /* 0x0400000019287984 */ /* 0x000e680000008800 */
[----:B------:R0:W-:Y:S04]  /*18240*/  STL [R1+0x20c], R24 ;  /* 0x00020c1801007387 */ /* 0x0001e80000100800 */
[----:B0-----:R-:W0:Y:S04]  /*18250*/  S2R R24, SR_TID.X ;  /* 0x0000000000187919 */ /* 0x001e280000002100 */
[----:B------:R0:W-:Y:S02]  /*18260*/  STL [R1+0x208], R42 ;  /* 0x0002082a01007387 */ /* 0x0001e40000100800 */
[----:B0-----:R-:W-:-:S02]  /*18270*/  LOP3.LUT R43, R24, 0x1c, RZ, 0xc0, !PT ;  /* 0x0000001c182b7812 */ /* 0x001fc400078ec0ff */
[----:B------:R-:W-:Y:S02]  /*18280*/  SHF.L.U32 R25, R24, 0x1, RZ ;  /* 0x0000000118197819 */ /* 0x000fe400000006ff */
[----:B------:R-:W-:-:S04]  /*18290*/  SHF.R.S32.HI R24, RZ, 0x6, R24 ;  /* 0x00000006ff187819 */ /* 0x000fc80000011418 */
[----:B------:R-:W-:Y:S02]  /*182a0*/  SGXT R24, R24, 0x1 ;  /* 0x000000011818781a */ /* 0x000fe40000000200 */
[C---:B------:R-:W-:Y:S02]  /*182b0*/  LEA.HI R42, R43.reuse, 0xf0, RZ, 0x1e ;  /* 0x000000f02b2a7811 */ /* 0x040fe400078ff0ff */
[----:B------:R-:W-:Y:S02]  /*182c0*/  LEA.HI R43, R43, 0xf8, RZ, 0x1e ;  /* 0x000000f82b2b7811 */ /* 0x000fe400078ff0ff */
[----:B------:R-:W-:Y:S01]  /*182d0*/  LOP3.LUT R24, R24, 0x90, RZ, 0xc0, !PT ;  /* 0x0000009018187812 */ /* 0x000fe200078ec0ff */
[----:B-1----:R-:W-:Y:S03]  /*182e0*/  STL [R1+0x204], R41 ;  /* 0x0002042901007387 */ /* 0x002fe60000100800 */
[----:B------:R-:W-:Y:S01]  /*182f0*/  LOP3.LUT R24, R24, 0x37e, R25, 0x78, !PT ;  /* 0x0000037e18187812 */ /* 0x000fe200078e7819 */
[----:B------:R-:W-:Y:S04]  /*18300*/  STL [R1+0x1c0], R40 ;  /* 0x0001c02801007387 */ /* 0x000fe80000100800 */
[----:B------:R-:W0:Y:S04]  /*18310*/  LDS R40, [R42.X8+0x40000] ;  /* 0x040000002a287984 */ /* 0x000e280000008800 */
[----:B------:R-:W1:Y:S04]  /*18320*/  LDS R25, [R43.X8+0x40000] ;  /* 0x040000002b197984 */ /* 0x000e680000008800 */
[----:B------:R-:W-:Y:S06]  /*18330*/  BAR.SYNC.DEFER_BLOCKING 0x0 ;  /* 0x0000000000007b1d */ /* 0x000fec0000010000 */
[----:B--2---:R-:W-:Y:S04]  /*18340*/  STS.U16 [R24+0x40000], R36 ;  /* 0x0400002418007388 */ /* 0x004fe80000000400 */
[----:B---3--:R-:W-:Y:S04]  /*18350*/  STS.U16 [R24+0x40400], R37 ;  /* 0x0404002518007388 */ /* 0x008fe80000000400 */
[----:B----4-:R-:W-:Y:S04]  /*18360*/  STS.U16 [R24+0x40800], R38 ;  /* 0x0408002618007388 */ /* 0x010fe80000000400 */
[----:B------:R-:W-:Y:S04]  /*18370*/  STS.U16 [R24+0x40c00], R39 ;  /* 0x040c002718007388 */ /* 0x000fe80000000400 */
[----:B------:R-:W-:Y:S04]  /*18380*/  STS.U16 [R24+0x41000], R32 ;  /* 0x0410002018007388 */ /* 0x000fe80000000400 */
[----:B0-----:R-:W-:Y:S04]  /*18390*/  STL [R1+0x1bc], R40 ;  /* 0x0001bc2801007387 */ /* 0x001fe80000100800 */
[----:B------:R-:W-:Y:S04]  /*183a0*/  STS.U16 [R24+0x41400], R33 ;  /* 0x0414002118007388 */ /* 0x000fe80000000400 */
[----:B-1----:R-:W-:Y:S04]  /*183b0*/  STL [R1+0x1b8], R25 ;  /* 0x0001b81901007387 */ /* 0x002fe80000100800 */
[----:B------:R0:W-:Y:S04]  /*183c0*/  STS.U16 [R24+0x41800], R2 ;  /* 0x0418000218007388 */ /* 0x0001e80000000400 */
[----:B0-----:R-:W2:Y:S04]  /*183d0*/  LDL.LU R2, [R1+0x9bc] ;  /* 0x0009bc0001027983 */ /* 0x001ea80000300800 */
        /* <DEDUP_REMOVED lines=9> */
[----:B0-----:R-:W3:Y:S04]  /*18470*/  LDL.LU R14, [R1+0x9b8] ;  /* 0x0009b800010e7983 */ /* 0x001ee80000300800 */
[----:B--2---:R0:W-:Y:S04]  /*18480*/  STS [R2+0x44000], R15 ;  /* 0x0440000f02007388 */ /* 0x0041e80000000800 */
[----:B------:R1:W-:Y:S04]  /*18490*/  STS [R2+0x44100], R21 ;  /* 0x0441001502007388 */ /* 0x0003e80000000800 */
[----:B------:R2:W-:Y:S04]  /*184a0*/  STS [R2+0x44200], R11 ;  /* 0x0442000b02007388 */ /* 0x0005e80000000800 */
[----:B0-----:R-:W3:Y:S04]  /*184b0*/  LDL.LU R15, [R1+0x9b4] ;  /* 0x0009b400010f7983 */ /* 0x001ee80000300800 */
[----:B-1----:R-:W3:Y:S04]  /*184c0*/  LDL.LU R21, [R1+0x9b0] ;  /* 0x0009b00001157983 */ /* 0x002ee80000300800 */
[----:B--2---:R-:W2:Y:S04]  /*184d0*/  LDL.LU R11, [R1+0x9ac] ;  /* 0x0009ac00010b7983 */ /* 0x004ea80000300800 */
[----:B------:R0:W-:Y:S04]  /*184e0*/  STS [R2+0x44300], R10 ;  /* 0x0443000a02007388 */ /* 0x0001e80000000800 */
[----:B------:R1:W-:Y:S04]  /*184f0*/  STS [R2+0x44400], R7 ;  /* 0x0444000702007388 */ /* 0x0003e80000000800 */
[----:B------:R1:W-:Y:S04]  /*18500*/  STS [R2+0x44500], R6 ;  /* 0x0445000602007388 */ /* 0x0003e80000000800 */
[----:B0-----:R-:W2:Y:S04]  /*18510*/  LDL.LU R10, [R1+0x9a8] ;  /* 0x0009a800010a7983 */ /* 0x001ea80000300800 */
[----:B-1----:R-:W2:Y:S04]  /*18520*/  LDL.LU R7, [R1+0x9a4] ;  /* 0x0009a40001077983 */ /* 0x002ea80000300800 */
[----:B------:R-:W2:Y:S04]  /*18530*/  LDL.LU R6, [R1+0x9a0] ;  /* 0x0009a00001067983 */ /* 0x000ea80000300800 */
[----:B------:R-:W2:Y:S04]  /*18540*/  LDL R24, [R1+0x5e4] ;  /* 0x0005e40001187983 */ /* 0x000ea80000100800 */
[----:B------:R0:W-:Y:S04]  /*18550*/  STS [R2+0x44600], R5 ;  /* 0x0446000502007388 */ /* 0x0001e80000000800 */
[----:B------:R1:W-:Y:S04]  /*18560*/  STS [R2+0x44700], R4 ;  /* 0x0447000402007388 */ /* 0x0003e80000000800 */
[----:B------:R1:W-:Y:S04]  /*18570*/  STS [R2+0x44800], R120 ;  /* 0x0448007802007388 */ /* 0x0003e80000000800 */
[----:B0-----:R-:W3:Y:S04]  /*18580*/  LDL.LU R5, [R1+0x99c] ;  /* 0x00099c0001057983 */ /* 0x001ee80000300800 */
[----:B-1----:R-:W3:Y:S04]  /*18590*/  LDL.LU R4, [R1+0x998] ;  /* 0x0009980001047983 */ /* 0x002ee80000300800 */
[----:B------:R-:W3:Y:S01]  /*185a0*/  LDL R120, [R1+0x210] ;  /* 0x0002100001787983 */ /* 0x000ee20000100800 */
[----:B------:R-:W-:-:S02]  /*185b0*/  F2FP.PACK_AB R102, R96, R97 ;  /* 0x000000616066723e */ /* 0x000fc400000000ff */
[----:B------:R-:W-:Y:S01]  /*185c0*/  F2FP.PACK_AB R98, R48, R49 ;  /* 0x000000313062723e */ /* 0x000fe200000000ff */
[----:B------:R-:W-:Y:S01]  /*185d0*/  STS [R2+0x44900], R119 ;  /* 0x0449007702007388 */ /* 0x000fe20000000800 */
[----:B------:R-:W-:Y:S02]  /*185e0*/  F2FP.PACK_AB R97, R44, R45 ;  /* 0x0000002d2c61723e */ /* 0x000fe400000000ff */
[----:B------:R-:W-:Y:S01]  /*185f0*/  F2FP.PACK_AB R96, R46, R47 ;  /* 0x0000002f2e60723e */ /* 0x000fe200000000ff */
[----:B------:R-:W-:Y:S04]  /*18600*/  STS [R2+0x44a00], R118 ;  /* 0x044a007602007388 */ /* 0x000fe80000000800 */
        /* <DEDUP_REMOVED lines=21> */
[----:B------:R-:W-:Y:S01]  /*18760*/  BAR.SYNC.DEFER_BLOCKING 0x0 ;  /* 0x0000000000007b1d */ /* 0x000fe20000010000 */
[----:B------:R-:W-:Y:S01]  /*18770*/  IMAD.MOV.U32 R34, RZ, RZ, R8 ;  /* 0x000000ffff227224 */ /* 0x000fe200078e0008 */
[----:B------:R-:W-:-:S04]  /*18780*/  MOV R35, R121 ;  /* 0x0000007900237202 */ /* 0x000fc80000000f00 */
[----:B------:R-:W4:Y:S01]  /*18790*/  LDL.LU R32, [R1+0xb0] ;  /* 0x0000b00001207983 */ /* 0x000f220000300800 */
[----:B------:R-:W-:Y:S01]  /*187a0*/  MOV R38, R23 ;  /* 0x0000001700267202 */ /* 0x000fe20000000f00 */
[----:B------:R-:W-:Y:S02]  /*187b0*/  IMAD.MOV.U32 R39, RZ, RZ, R9 ;  /* 0x000000ffff277224 */ /* 0x000fe400078e0009 */
[----:B--2---:R-:W-:Y:S01]  /*187c0*/  LDSM.16.M88.4 R100, [R24+0x40000] ;  /* 0x040000001864783b */ /* 0x004fe20000000200 */
[----:B---3--:R-:W-:Y:S02]  /*187d0*/  IMAD.MOV.U32 R33, RZ, RZ, R21 ;  /* 0x000000ffff217224 */ /* 0x008fe400078e0015 */
[----:B------:R-:W-:Y:S02]  /*187e0*/  IMAD.MOV.U32 R36, RZ, RZ, R10 ;  /* 0x000000ffff247224 */ /* 0x000fe400078e000a */
[----:B------:R-:W-:Y:S02]  /*187f0*/  IMAD.MOV.U32 R42, RZ, RZ, R22 ;  /* 0x000000ffff2a7224 */ /* 0x000fe400078e0016 */
[----:B------:R-:W-:Y:S01]  /*18800*/  IMAD.MOV.U32 R43, RZ, RZ, R20 ;  /* 0x000000ffff2b7224 */ /* 0x000fe200078e0014 */
[----:B------:R-:W-:Y:S01]  /*18810*/  MOV R30, R13 ;  /* 0x0000000d001e7202 */ /* 0x000fe20000000f00 */
[----:B------:R-:W-:Y:S01]  /*18820*/  IMAD.MOV.U32 R37, RZ, RZ, R11 ;  /* 0x000000ffff257224 */ /* 0x000fe200078e000b */
[----:B------:R-:W-:Y:S04]  /*18830*/  LDSM.16.M88.4 R104, [R24+0x42000] ;  /* 0x042000001868783b */ /* 0x000fe80000000200 */
[----:B------:R-:W0:Y:S01]  /*18840*/  LDSM.16.M88.4 R96, [R120+0x44000] ;  /* 0x044000007860783b */ /* 0x000e220000000200 */
[----:B------:R-:W-:-:S02]  /*18850*/  IMAD.MOV.U32 R28, RZ, RZ, R15 ;  /* 0x000000ffff1c7224 */ /* 0x000fc400078e000f */
[----:B------:R-:W-:Y:S01]  /*18860*/  IMAD.MOV.U32 R29, RZ, RZ, R14 ;  /* 0x000000ffff1d7224 */ /* 0x000fe200078e000e */
[----:B------:R-:W-:Y:S01]  /*18870*/  MOV R25, R18 ;  /* 0x0000001200197202 */ /* 0x000fe20000000f00 */
[----:B------:R-:W-:Y:S01]  /*18880*/  IMAD.MOV.U32 R31, RZ, RZ, R12 ;  /* 0x000000ffff1f7224 */ /* 0x000fe200078e000c */
[----:B------:R-:W1:Y:S01]  /*18890*/  LDSM.16.M88.4 R108, [R120+0x44200] ;  /* 0x04420000786c783b */ /* 0x000e620000000200 */
[----:B------:R-:W-:Y:S02]  /*188a0*/  IMAD.MOV.U32 R26, RZ, RZ, R17 ;  /* 0x000000ffff1a7224 */ /* 0x000fe400078e0011 */
[----:B------:R-:W-:Y:S01]  /*188b0*/  IMAD.MOV.U32 R27, RZ, RZ, R16 ;  /* 0x000000ffff1b7224 */ /* 0x000fe200078e0010 */
[----:B------:R-:W2:Y:S04]  /*188c0*/  LDSM.16.M88.4 R112, [R120+0x44400] ;  /* 0x044400007870783b */ /* 0x000ea80000000200 */
[----:B------:R-:W3:Y:S01]  /*188d0*/  LDSM.16.M88.4 R116, [R120+0x44600] ;  /* 0x044600007874783b */ /* 0x000ee20000000200 */
[----:B0-----:R-:W-:Y:S11]  /*188e0*/  HMMA.16816.F32 R4, R96, R100, R4 ;  /* 0x000000646004723c */ /* 0x001ff60000001804 */
[----:B------:R-:W-:Y:S11]  /*188f0*/  @!UPT UIADD3 URZ, URZ, URZ, URZ ;  /* 0x0000003f3f3ff290 */ /* 0x000ff6000fffe03f */
[----:B------:R-:W-:Y:S01]  /*18900*/  @!UPT UIADD3 URZ, URZ, URZ, URZ ;  /* 0x0000003f3f3ff290 */ /* 0x000fe2000fffe03f */
[----:B------:R-:W-:Y:S04]  /*18910*/  STL.64 [R1+0x1e0], R4 ;  /* 0x0001e00401007387 */ /* 0x000fe80000100a00 */
[----:B------:R0:W-:Y:S04]  /*18920*/  STL.64 [R1+0x1e8], R6 ;  /* 0x0001e80601007387 */ /* 0x0001e80000100a00 */
[----:B------:R-:W2:Y:S04]  /*18930*/  LDL.LU R21, [R1+0x994] ;  /* 0x0009940001157983 */ /* 0x000ea80000300800 */
[----:B------:R-:W3:Y:S04]  /*18940*/  LDL.LU R8, [R1+0x990] ;  /* 0x0009900001087983 */ /* 0x000ee80000300800 */
[----:B------:R-:W4:Y:S04]  /*18950*/  LDL.LU R121, [R1+0x98c] ;  /* 0x00098c0001797983 */ /* 0x000f280000300800 */
[----:B------:R-:W4:Y:S04]  /*18960*/  LDL.LU R10, [R1+0x988] ;  /* 0x00098800010a7983 */ /* 0x000f280000300800 */
[----:B------:R-:W4:Y:S04]  /*18970*/  LDL.LU R11, [R1+0x984] ;  /* 0x00098400010b7983 */ /* 0x000f280000300800 */
[----:B------:R-:W4:Y:S04]  /*18980*/  LDL.LU R23, [R1+0x980] ;  /* 0x0009800001177983 */ /* 0x000f280000300800 */
[----:B------:R-:W4:Y:S01]  /*18990*/  LDL.LU R9, [R1+0x97c] ;  /* 0x00097c0001097983 */ /* 0x000f220000300800 */
[----:B--2---:R-:W-:Y:S01]  /*189a0*/  MOV R41, R21 ;  /* 0x0000001500297202 */ /* 0x004fe20000000f00 */
[----:B---3--:R-:W-:-:S02]  /*189b0*/  IMAD.MOV.U32 R40, RZ, RZ, R8 ;  /* 0x000000ffff287224 */ /* 0x008fc400078e0008 */
[----:B------:R-:W2:Y:S04]  /*189c0*/  LDL.LU R8, [R1+0x978] ;  /* 0x0009780001087983 */ /* 0x000ea80000300800 */
[----:B------:R-:W3:Y:S04]  /*189d0*/  LDL.LU R21, [R1+0x974] ;  /* 0x0009740001157983 */ /* 0x000ee80000300800 */
[----:B------:R-:W2:Y:S01]  /*189e0*/  LDL.LU R22, [R1+0x970] ;  /* 0x0009700001167983 */ /* 0x000ea20000300800 */
[----:B----4-:R-:W-:-:S03]  /*189f0*/  IMAD.MOV.U32 R46, RZ, RZ, R11 ;  /* 0x000000ffff2e7224 */ /* 0x010fc600078e000b */
[----:B------:R-:W4:Y:S01]  /*18a00*/  LDL.LU R20, [R1+0x96c] ;  /* 0x00096c0001147983 */ /* 0x000f220000300800 */
[----:B------:R-:W-:-:S03]  /*18a10*/  MOV R44, R23 ;  /* 0x00000017002c7202 */ /* 0x000fc60000000f00 */
[----:B------:R-:W2:Y:S01]  /*18a20*/  LDL.LU R23, [R1+0x968] ;  /* 0x0009680001177983 */ /* 0x000ea20000300800 */
[----:B------:R-:W-:-:S03]  /*18a30*/  IMAD.MOV.U32 R45, RZ, RZ, R9 ;  /* 0x000000ffff2d7224 */ /* 0x000fc600078e0009 */
[----:B------:R-:W2:Y:S04]  /*18a40*/  LDL.LU R9, [R1+0x964] ;  /* 0x0009640001097983 */ /* 0x000ea80000300800 */
[----:B------:R-:W2:Y:S01]  /*18a50*/  LDL.LU R11, [R1+0x960] ;  /* 0x00096000010b7983 */ /* 0x000ea20000300800 */
[----:B------:R-:W-:-:S03]  /*18a60*/  MOV R47, R10 ;  /* 0x0000000a002f7202 */ /* 0x000fc60000000f00 */
[----:B------:R-:W3:Y:S04]  /*18a70*/  LDL.LU R10, [R1+0x95c] ;  /* 0x00095c00010a7983 */ /* 0x000ee80000300800 */
[----:B------:R-:W3:Y:S04]  /*18a80*/  LDL.LU R52, [R1+0x60] ;  /* 0x0000600001347983 */ /* 0x000ee80000300800 */
[----:B------:R-:W3:Y:S04]  /*18a90*/  LDL.LU R53, [R1+0x64] ;  /* 0x0000640001357983 */ /* 0x000ee80000300800 */
[----:B------:R-:W3:Y:S01]  /*18aa0*/  LDL.LU R56, [R1+0x70] ;  /* 0x0000700001387983 */ /* 0x000ee20000300800 */
[----:B--2---:R-:W-:-:S03]  /*18ab0*/  MOV R57, R11 ;  /* 0x0000000b00397202 */ /* 0x004fc60000000f00 */
[----:B------:R-:W2:Y:S01]  /*18ac0*/  LDL.LU R11, [R1+0x958] ;  /* 0x00095800010b7983 */ /* 0x000ea20000300800 */
[----:B----4-:R-:W-:-:S03]  /*18ad0*/  IMAD.MOV.U32 R59, RZ, RZ, R20 ;  /* 0x000000ffff3b7224 */ /* 0x010fc600078e0014 */
[----:B------:R-:W1:Y:S01]  /*18ae0*/  LDL.LU R60, [R1+0x30] ;  /* 0x00003000013c7983 */ /* 0x000e620000300800 */
[----:B---3--:R-:W-:-:S03]  /*18af0*/  IMAD.MOV.U32 R55, RZ, RZ, R21 ;  /* 0x000000ffff377224 */ /* 0x008fc600078e0015 */
[----:B------:R-:W1:Y:S01]  /*18b00*/  LDL.LU R61, [R1+0x34] ;  /* 0x00003400013d7983 */ /* 0x000e620000300800 */
[----:B------:R-:W-:-:S03]  /*18b10*/  IMAD.MOV.U32 R54, RZ, RZ, R22 ;  /* 0x000000ffff367224 */ /* 0x000fc600078e0016 */
[----:B------:R-:W1:Y:S01]  /*18b20*/  LDL.LU R62, [R1+0x38] ;  /* 0x00003800013e7983 */ /* 0x000e620000300800 */
[----:B------:R-:W-:-:S03]  /*18b30*/  IMAD.MOV.U32 R58, RZ, RZ, R23 ;  /* 0x000000ffff3a7224 */ /* 0x000fc600078e0017 */
[----:B------:R-:W1:Y:S01]  /*18b40*/  LDL.LU R63, [R1+0x3c] ;  /* 0x00003c00013f7983 */ /* 0x000e620000300800 */
[----:B------:R-:W-:-:S03]  /*18b50*/  IMAD.MOV.U32 R48, RZ, RZ, R10 ;  /* 0x000000ffff307224 */ /* 0x000fc600078e000a */
[----:B------:R-:W3:Y:S01]  /*18b60*/  LDL.LU R20, [R1+0x20] ;  /* 0x0000200001147983 */ /* 0x000ee20000300800 */
[----:B------:R-:W-:-:S03]  /*18b70*/  IMAD.MOV.U32 R49, RZ, RZ, R9 ;  /* 0x000000ffff317224 */ /* 0x000fc600078e0009 */
[----:B------:R-:W3:Y:S01]  /*18b80*/  LDL.LU R21, [R1+0x24] ;  /* 0x0000240001157983 */ /* 0x000ee20000300800 */
[----:B------:R-:W-:-:S03]  /*18b90*/  MOV R50, R8 ;  /* 0x0000000800327202 */ /* 0x000fc60000000f00 */
[----:B------:R-:W3:Y:S01]  /*18ba0*/  LDL.LU R22, [R1+0x28] ;  /* 0x0000280001167983 */ /* 0x000ee20000300800 */
[----:B--2---:R-:W-:-:S03]  /*18bb0*/  MOV R23, R11 ;  /* 0x0000000b00177202 */ /* 0x004fc60000000f00 */
[----:B------:R-:W0:Y:S04]  /*18bc0*/  LDL.LU R11, [R1+0x954] ;  /* 0x00095400010b7983 */ /* 0x000e280000300800 */
[----:B------:R-:W0:Y:S04]  /*18bd0*/  LDL.LU R10, [R1+0x950] ;  /* 0x00095000010a7983 */ /* 0x000e280000300800 */
[----:B------:R-:W0:Y:S04]  /*18be0*/  LDL.LU R9, [R1+0x94c] ;  /* 0x00094c0001097983 */ /* 0x000e280000300800 */
[----:B------:R-:W0:Y:S04]  /*18bf0*/  LDL.LU R8, [R1+0x948] ;  /* 0x0009480001087983 */ /* 0x000e280000300800 */
[----:B------:R-:W2:Y:S01]  /*18c00*/  LDL.LU R51, [R1+0x5c] ;  /* 0x00005c0001337983 */ /* 0x000ea20000300800 */
[----:B------:R-:W-:-:S03]  /*18c10*/  IMAD.MOV.U32 R24, RZ, RZ, R19 ;  /* 0x000000ffff187224 */ /* 0x000fc600078e0013 */
[----:B------:R-:W4:Y:S04]  /*18c20*/  LDL.LU R15, [R1+0x944] ;  /* 0x00094400010f7983 */ /* 0x000f280000300800 */
[----:B------:R-:W4:Y:S04]  /*18c30*/  LDL.LU R14, [R1+0x940] ;  /* 0x00094000010e7983 */ /* 0x000f280000300800 */
[----:B------:R-:W4:Y:S04]  /*18c40*/  LDL.LU R13, [R1+0x93c] ;  /* 0x00093c00010d7983 */ /* 0x000f280000300800 */
[----:B------:R-:W4:Y:S04]  /*18c50*/  LDL.LU R12, [R1+0x938] ;  /* 0x00093800010c7983 */ /* 0x000f280000300800 */
[----:B------:R-:W2:Y:S01]  /*18c60*/  LDL.LU R19, [R1+0x934] ;  /* 0x0009340001137983 */ /* 0x000ea20000300800 */
[C---:B0-----:R-:W-:Y:S11]  /*18c70*/  HMMA.16816.F32 R4, R96.reuse, R102, R8 ;  /* 0x000000666004723c */ /* 0x041ff60000001808 */
[----:B------:R-:W-:Y:S11]  /*18c80*/  @!UPT UIADD3 URZ, URZ, URZ, URZ ;  /* 0x0000003f3f3ff290 */ /* 0x000ff6000fffe03f */
[----:B------:R-:W-:Y:S01]  /*18c90*/  @!UPT UIADD3 URZ, URZ, URZ, URZ ;  /* 0x0000003f3f3ff290 */ /* 0x000fe2000fffe03f */
[----:B------:R-:W-:Y:S04]  /*18ca0*/  STL.64 [R1+0x1d0], R4 ;  /* 0x0001d00401007387 */ /* 0x000fe80000100a00 */
[----:B------:R4:W-:Y:S04]  /*18cb0*/  STL.64 [R1+0x1d8], R6 ;  /* 0x0001d80601007387 */ /* 0x0009e80000100a00 */
[----:B------:R-:W2:Y:S04]  /*18cc0*/  LDL.LU R18, [R1+0x930] ;  /* 0x0009300001127983 */ /* 0x000ea80000300800 */
[----:B------:R-:W2:Y:S04]  /*18cd0*/  LDL.LU R17, [R1+0x92c] ;  /* 0x00092c0001117983 */ /* 0x000ea80000300800 */
[----:B------:R-:W2:Y:S01]  /*18ce0*/  LDL.LU R16, [R1+0x928] ;  /* 0x0009280001107983 */ /* 0x000ea20000300800 */
[----:B----4-:R-:W-:Y:S03]  /*18cf0*/  HMMA.16816.F32 R4, R96, R104, R12 ;  /* 0x000000686004723c */ /* 0x010fe6000000180c */
[----:B------:R-:W4:Y:S05]  /*18d00*/  LDL.LU R12, [R1] ;  /* 0x00000000010c7983 */ /* 0x000f2a0000300800 */
[C---:B-1----:R-:W-:Y:S11]  /*18d10*/  HMMA.16816.F32 R60, R108.reuse, R100, R60 ;  /* 0x000000646c3c723c */ /* 0x042ff6000000183c */
[----:B------:R-:W-:Y:S04]  /*18d20*/  @!UPT UIADD3 URZ, URZ, URZ, URZ ;  /* 0x0000003f3f3ff290 */ /* 0x000fe8000fffe03f */
[----:B------:R-:W-:Y:S04]  /*18d30*/  STL.64 [R1+0x150], R4 ;  /* 0x0001500401007387 */ /* 0x000fe80000100a00 */
[----:B------:R-:W-:Y:S04]  /*18d40*/  STL.64 [R1+0x158], R6 ;  /* 0x0001580601007387 */ /* 0x000fe80000100a00 */
[----:B------:R-:W4:Y:S04]  /*18d50*/  LDL.LU R13, [R1+0x4] ;  /* 0x00000400010d7983 */ /* 0x000f280000300800 */
[----:B------:R-:W4:Y:S04]  /*18d60*/  LDL.LU R14, [R1+0x8] ;  /* 0x00000800010e7983 */ /* 0x000f280000300800 */
[----:B------:R-:W4:Y:S01]  /*18d70*/  LDL.LU R15, [R1+0xc] ;  /* 0x00000c00010f7983 */ /* 0x000f220000300800 */
[----:B---3--:R-:W-:Y:S03]  /*18d80*/  HMMA.16816.F32 R20, R108, R102, R20 ;  /* 0x000000666c14723c */ /* 0x008fe60000001814 */
[----:B------:R-:W0:Y:S05]  /*18d90*/  LDSM.16.M88.4 R4, [R120+0x44800] ;  /* 0x044800007804783b */ /* 0x000e2a0000000200 */
[----:B--2---:R-:W-:Y:S01]  /*18da0*/  HMMA.16816.F32 R8, R96, R106, R16 ;  /* 0x0000006a6008723c */ /* 0x004fe20000001810 */
[----:B------:R-:W2:Y:S11]  /*18db0*/  LDL.LU R16, [R1+0x10] ;  /* 0x0000100001107983 */ /* 0x000eb60000300800 */
[----:B------:R-:W-:Y:S11]  /*18dc0*/  @!UPT UIADD3 URZ, URZ, URZ, URZ ;  /* 0x0000003f3f3ff290 */ /* 0x000ff6000fffe03f */
[----:B------:R-:W-:Y:S04]  /*18dd0*/  STL.64 [R1+0x140], R8 ;  /* 0x0001400801007387 */ /* 0x000fe80000100a00 */
[----:B------:R-:W-:Y:S04]  /*18de0*/  STL.64 [R1+0x148], R10 ;  /* 0x0001480a01007387 */ /* 0x000fe80000100a00 */
[----:B------:R-:W2:Y:S04]  /*18df0*/  LDL.LU R17, [R1+0x14] ;  /* 0x0000140001117983 */ /* 0x000ea80000300800 */
[----:B------:R-:W2:Y:S04]  /*18e00*/  LDL.LU R18, [R1+0x18] ;  /* 0x0000180001127983 */ /* 0x000ea80000300800 */
[----:B------:R-:W2:Y:S04]  /*18e10*/  LDL.LU R19, [R1+0x1c] ;  /* 0x00001c0001137983 */ /* 0x000ea80000300800 */
[----:B------:R-:W3:Y:S04]  /*18e20*/  LDL.LU R96, [R1+0x100] ;  /* 0x0001000001607983 */ /* 0x000ee80000300800 */
[----:B------:R-:W3:Y:S04]  /*18e30*/  LDL.LU R97, [R1+0x104] ;  /* 0x0001040001617983 */ /* 0x000ee80000300800 */
[----:B------:R-:W3:Y:S04]  /*18e40*/  LDL.LU R98, [R1+0x108] ;  /* 0x0001080001627983 */ /* 0x000ee80000300800 */
[----:B------:R-:W3:Y:S04]  /*18e50*/  LDL.LU R99, [R1+0x10c] ;  /* 0x00010c0001637983 */ /* 0x000ee80000300800 */
[----:B------:R-:W-:Y:S04]  /*18e60*/  STL.64 [R1+0x30], R60 ;  /* 0x0000303c01007387 */ /* 0x000fe80000100a00 */
[----:B------:R1:W-:Y:S01]  /*18e70*/  STL.64 [R1+0x38], R62 ;  /* 0x0000383e01007387 */ /* 0x0003e20000100a00 */
[C---:B------:R-:W-:Y:S03]  /*18e80*/  HMMA.16816.F32 R56, R112.reuse, R102, R56 ;  /* 0x000000667038723c */ /* 0x040fe60000001838 */
[----:B------:R-:W0:Y:S04]  /*18e90*/  LDSM.16.M88.4 R8, [R120+0x44a00] ;  /* 0x044a00007808783b */ /* 0x000e280000000200 */
[----:B-1----:R-:W3:Y:S04]  /*18ea0*/  LDL.LU.64 R62, [R1+0x920] ;  /* 0x00092000013e7983 */ /* 0x002ee80000300a00 */
[----:B------:R-:W3:Y:S04]  /*18eb0*/  LDL.LU.64 R60, [R1+0x918] ;  /* 0x00091800013c7983 */ /* 0x000ee80000300a00 */
[----:B------:R-:W-:Y:S04]  /*18ec0*/  STL.64 [R1+0x20], R20 ;  /* 0x0000201401007387 */ /* 0x000fe80000100a00 */
[----:B------:R1:W-:Y:S04]  /*18ed0*/  STL.64 [R1+0x28], R22 ;  /* 0x0000281601007387 */ /* 0x0003e80000100a00 */
[----:B-1----:R-:W3:Y:S04]  /*18ee0*/  LDL.LU.64 R22, [R1+0x910] ;  /* 0x0009100001167983 */ /* 0x002ee80000300a00 */
[----:B------:R-:W3:Y:S01]  /*18ef0*/  LDL.LU.64 R20, [R1+0x908] ;  /* 0x0009080001147983 */ /* 0x000ee20000300a00 */
[-C--:B------:R-:W-:Y:S08]  /*18f00*/  HMMA.16816.F32 R52, R112, R104.reuse, R52 ;  /* 0x000000687034723c */ /* 0x080ff00000001834 */
[----:B--2---:R-:W-:Y:S11]  /*18f10*/  HMMA.16816.F32 R16, R108, R104, R16 ;  /* 0x000000686c10723c */ /* 0x004ff60000001810 */
[----:B------:R-:W-:Y:S11]  /*18f20*/  @!UPT UIADD3 URZ, URZ, URZ, URZ ;  /* 0x0000003f3f3ff290 */ /* 0x000ff6000fffe03f */
[----:B------:R-:W-:Y:S01]  /*18f30*/  @!UPT UIADD3 URZ, URZ, URZ, URZ ;  /* 0x0000003f3f3ff290 */ /* 0x000fe2000fffe03f */
[----:B------:R-:W-:Y:S04]  /*18f40*/  STL.64 [R1+0x10], R16 ;  /* 0x0000101001007387 */ /* 0x000fe80000100a00 */
[----:B------:R3:W-:Y:S02]  /*18f50*/  STL.64 [R1+0x18], R18 ;  /* 0x0000181201007387 */ /* 0x0007e40000100a00 */
[C---:B---3--:R-:W-:Y:S02]  /*18f60*/  HMMA.16816.F32 R16, R112.reuse, R100, R20 ;  /* 0x000000647010723c */ /* 0x048fe40000001814 */
[----:B------:R-:W2:Y:S06]  /*18f70*/  LDL.LU R20, [R1+0x40] ;  /* 0x0000400001147983 */ /* 0x000eac0000300800 */
[----:B------:R-:W-:Y:S11]  /*18f80*/  HMMA.16816.F32 R112, R112, R106, R48 ;  /* 0x0000006a7070723c */ /* 0x000ff60000001830 */
[----:B------:R-:W-:Y:S04]  /*18f90*/  @!UPT UIADD3 URZ, URZ, URZ, URZ ;  /* 0x0000003f3f3ff290 */ /* 0x000fe8000fffe03f */
[----:B------:R-:W-:Y:S04]  /*18fa0*/  STL.64 [R1+0x1f0], R16 ;  /* 0x0001f01001007387 */ /* 0x000fe80000100a00 */
[----:B------:R-:W-:Y:S04]  /*18fb0*/  STL.64 [R1+0x1f8], R18 ;  /* 0x0001f81201007387 */ /* 0x000fe80000100a00 */
[----:B------:R-:W2:Y:S04]  /*18fc0*/  LDL.LU R21, [R1+0x44] ;  /* 0x0000440001157983 */ /* 0x000ea80000300800 */
[----:B------:R-:W2:Y:S04]  /*18fd0*/  LDL.LU R22, [R1+0x48] ;  /* 0x0000480001167983 */ /* 0x000ea80000300800 */
[----:B------:R-:W2:Y:S04]  /*18fe0*/  LDL.LU R23, [R1+0x4c] ;  /* 0x00004c0001177983 */ /* 0x000ea80000300800 */
[----:B------:R-:W-:Y:S04]  /*18ff0*/  STL.64 [R1+0x70], R56 ;  /* 0x0000703801007387 */ /* 0x000fe80000100a00 */
[----:B------:R1:W-:Y:S01]  /*19000*/  STL.64 [R1+0x78], R58 ;  /* 0x0000783a01007387 */ /* 0x0003e20000100a00 */
[C---:B------:R-:W-:Y:S03]  /*19010*/  HMMA.16816.F32 R96, R116.reuse, R102, R96 ;  /* 0x000000667460723c */ /* 0x040fe60000001860 */
[----:B------:R-:W-:Y:S04]  /*19020*/  LDSM.16.M88.4 R16, [R120+0x44e00] ;  /* 0x044e00007810783b */ /* 0x000fe80000000200 */
[----:B-1----:R-:W3:Y:S04]  /*19030*/  LDL.LU.64 R58, [R1+0x900] ;  /* 0x00090000013a7983 */ /* 0x002ee80000300a00 */
[----:B------:R-:W3:Y:S04]  /*19040*/  LDL.LU.64 R56, [R1+0x8f8] ;  /* 0x0008f80001387983 */ /* 0x000ee80000300a00 */
[----:B------:R-:W-:Y:S04]  /*19050*/  STL.64 [R1+0x60], R52 ;  /* 0x0000603401007387 */ /* 0x000fe80000100a00 */
[----:B------:R1:W-:Y:S04]  /*19060*/  STL.64 [R1+0x68], R54 ;  /* 0x0000683601007387 */ /* 0x0003e80000100a00 */
[----:B-1----:R-:W3:Y:S04]  /*19070*/  LDL.LU.64 R54, [R1+0x8f0] ;  /* 0x0008f00001367983 */ /* 0x002ee80000300a00 */
[----:B------:R-:W3:Y:S04]  /*19080*/  LDL.LU.64 R52, [R1+0x8e8] ;  /* 0x0008e80001347983 */ /* 0x000ee80000300a00 */
[----:B------:R-:W3:Y:S04]  /*19090*/  LDL.LU.64 R50, [R1+0x8e0] ;  /* 0x0008e00001327983 */ /* 0x000ee80000300a00 */
[----:B------:R-:W3:Y:S04]  /*190a0*/  LDL.LU.64 R48, [R1+0x8d8] ;  /* 0x0008d80001307983 */ /* 0x000ee80000300a00 */
[----:B------:R1:W-:Y:S04]  /*190b0*/  STL.64 [R1+0x50], R112 ;  /* 0x0000507001007387 */ /* 0x0003e80000100a00 */
[----:B------:R0:W-:Y:S04]  /*190c0*/  STL.64 [R1+0x58], R114 ;  /* 0x0000587201007387 */ /* 0x0001e80000100a00 */
[----:B-1----:R-:W3:Y:S04]  /*190d0*/  LDL.LU R112, [R1+0xe0] ;  /* 0x0000e00001707983 */ /* 0x002ee80000300800 */
[----:B------:R-:W3:Y:S04]  /*190e0*/  LDL.LU R113, [R1+0xe4] ;  /* 0x0000e40001717983 */ /* 0x000ee80000300800 */
[----:B0-----:R-:W3:Y:S01]  /*190f0*/  LDL.LU R114, [R1+0xe8] ;  /* 0x0000e80001727983 */ /* 0x001ee20000300800 */
[----:B------:R-:W-:Y:S08]  /*19100*/  HMMA.16816.F32 R44, R116, R104, R44 ;  /* 0x00000068742c723c */ /* 0x000ff0000000182c */
[----:B------:R-:W-:Y:S01]  /*19110*/  HMMA.16816.F32 R40, R4, R100, R40 ;  /* 0x000000640428723c */ /* 0x000fe20000001828 */
[----:B------:R-:W-:-:S02]  /*19120*/  MOV R115, R121 ;  /* 0x0000007900737202 */ /* 0x000fc40000000f00 */
[----:B------:R-:W3:Y:S05]  /*19130*/  LDL.LU R121, [R1+0x8d0] ;  /* 0x0008d00001797983 */ /* 0x000eea0000300800 */
[C---:B------:R-:W-:Y:S08]  /*19140*/  HMMA.16816.F32 R36, R4.reuse, R102, R36 ;  /* 0x000000660424723c */ /* 0x040ff00000001824 */
[C---:B------:R-:W-:Y:S08]  /*19150*/  HMMA.16816.F32 R32, R4.reuse, R104, R32 ;  /* 0x000000680420723c */ /* 0x040ff00000001820 */
[----:B------:R-:W-:Y:S08]  /*19160*/  HMMA.16816.F32 R4, R4, R106, R28 ;  /* 0x0000006a0404723c */ /* 0x000ff0000000181c */
[-C--:B------:R-:W-:Y:S08]  /*19170*/  HMMA.16816.F32 R24, R8, R100.reuse, R24 ;  /* 0x000000640818723c */ /* 0x080ff00000001818 */
[----:B--2---:R-:W-:Y:S11]  /*19180*/  HMMA.16816.F32 R20, R116, R100, R20 ;  /* 0x000000647414723c */ /* 0x004ff60000001814 */
[----:B------:R-:W-:Y:S11]  /*19190*/  @!UPT UIADD3 URZ, URZ, URZ, URZ ;  /* 0x0000003f3f3ff290 */ /* 0x000ff6000fffe03f */
[----:B------:R-:W-:Y:S01]  /*191a0*/  @!UPT UIADD3 URZ, URZ, URZ, URZ ;  /* 0x0000003f3f3ff290 */ /* 0x000fe2000fffe03f */
[----:B------:R-:W-:Y:S04]  /*191b0*/  STL.64 [R1+0x40], R20 ;  /* 0x0000401401007387 */ /* 0x000fe80000100a00 */
[----:B------:R-:W-:Y:S04]  /*191c0*/  STL.64 [R1+0x48], R22 ;  /* 0x0000481601007387 */ /* 0x000fe80000100a00 */
[----:B------:R-:W-:Y:S04]  /*191d0*/  STL.64 [R1+0x100], R96 ;  /* 0x0001006001007387 */ /* 0x000fe80000100a00 */
[----:B------:R0:W-:Y:S01]  /*191e0*/  STL.64 [R1+0x108], R98 ;  /* 0x0001086201007387 */ /* 0x0001e20000100a00 */
[-C--:B----4-:R-:W-:Y:S03]  /*191f0*/  HMMA.16816.F32 R108, R108, R106.reuse, R12 ;  /* 0x0000006a6c6c723c */ /* 0x090fe6000000180c */
[----:B------:R-:W1:Y:S04]  /*19200*/  LDSM.16.M88.4 R12, [R120+0x44c00] ;  /* 0x044c0000780c783b */ /* 0x000e680000000200 */
[----:B------:R-:W2:Y:S04]  /*19210*/  LDSM.16.M88.4 R20, [R120+0x45000] ;  /* 0x045000007814783b */ /* 0x000ea80000000200 */
[----:B0-----:R-:W4:Y:S04]  /*19220*/  LDL.LU R99, [R1+0x4f0] ;  /* 0x0004f00001637983 */ /* 0x001f280000300800 */
[----:B------:R-:W-:Y:S04]  /*19230*/  STL.64 [R1+0xf0], R44 ;  /* 0x0000f02c01007387 */ /* 0x000fe80000100a00 */
[----:B------:R0:W-:Y:S04]  /*19240*/  STL.64 [R1+0xf8], R46 ;  /* 0x0000f82e01007387 */ /* 0x0001e80000100a00 */
[----:B0-----:R-:W2:Y:S04]  /*19250*/  LDL.LU.64 R46, [R1+0x8c8] ;  /* 0x0008c800012e7983 */ /* 0x001ea80000300a00 */
[----:B------:R-:W2:Y:S01]  /*19260*/  LDL.LU.64 R44, [R1+0x8c0] ;  /* 0x0008c000012c7983 */ /* 0x000ea20000300a00 */
[----:B---3--:R-:W-:Y:S03]  /*19270*/  HMMA.16816.F32 R112, R116, R106, R112 ;  /* 0x0000006a7470723c */ /* 0x008fe60000001870 */
[----:B------:R-:W4:Y:S04]  /*19280*/  LDL R116, [R1+0x124] ;  /* 0x0001240001747983 */ /* 0x000f280000100800 */
[----:B------:R-:W-:Y:S04]  /*19290*/  STL.64 [R1+0xd0], R40 ;  /* 0x0000d02801007387 */ /* 0x000fe80000100a00 */
[----:B------:R0:W-:Y:S04]  /*192a0*/  STL.64 [R1+0xd8], R42 ;  /* 0x0000d82a01007387 */ /* 0x0001e80000100a00 */
[----:B0-----:R-:W3:Y:S04]  /*192b0*/  LDL.LU.64 R42, [R1+0x8b8] ;  /* 0x0008b800012a7983 */ /* 0x001ee80000300a00 */
[----:B------:R-:W3:Y:S04]  /*192c0*/  LDL.LU.64 R40, [R1+0x8b0] ;  /* 0x0008b00001287983 */ /* 0x000ee80000300a00 */
[----:B------:R-:W-:Y:S04]  /*192d0*/  STL.64 [R1+0xc0], R36 ;  /* 0x0000c02401007387 */ /* 0x000fe80000100a00 */
[----:B------:R0:W-:Y:S04]  /*192e0*/  STL.64 [R1+0xc8], R38 ;  /* 0x0000c82601007387 */ /* 0x0001e80000100a00 */
[----:B0-----:R-:W2:Y:S04]  /*192f0*/  LDL.LU.64 R38, [R1+0x8a8] ;  /* 0x0008a80001267983 */ /* 0x001ea80000300a00 */
[----:B------:R-:W2:Y:S04]  /*19300*/  LDL.LU.64 R36, [R1+0x8a0] ;  /* 0x0008a00001247983 */ /* 0x000ea80000300a00 */
[----:B------:R-:W2:Y:S04]  /*19310*/  LDL R96, [R1+0x120] ;  /* 0x0001200001607983 */ /* 0x000ea80000100800 */
[----:B------:R-:W-:Y:S04]  /*19320*/  STL.64 [R1+0xb0], R32 ;  /* 0x0000b02001007387 */ /* 0x000fe80000100a00 */
[----:B------:R0:W-:Y:S04]  /*19330*/  STL.64 [R1+0xb8], R34 ;  /* 0x0000b82201007387 */ /* 0x0001e80000100a00 */
[----:B0-----:R-:W1:Y:S04]  /*19340*/  LDL.LU.64 R34, [R1+0x898] ;  /* 0x0008980001227983 */ /* 0x001e680000300a00 */
[----:B------:R-:W1:Y:S04]  /*19350*/  LDL.LU.64 R32, [R1+0x890] ;  /* 0x0008900001207983 */ /* 0x000e680000300a00 */
[----:B------:R-:W2:Y:S04]  /*19360*/  LDL.LU.64 R30, [R1+0x888] ;  /* 0x00088800011e7983 */ /* 0x000ea80000300a00 */
[----:B------:R-:W2:Y:S04]  /*19370*/  LDL.LU.64 R28, [R1+0x880] ;  /* 0x00088000011c7983 */ /* 0x000ea80000300a00 */
[----:B------:R0:W-:Y:S04]  /*19380*/  STL.64 [R1+0xa0], R4 ;  /* 0x0000a00401007387 */ /* 0x0001e80000100a00 */
[----:B------:R0:W-:Y:S02]  /*19390*/  STL.64 [R1+0xa8], R6 ;  /* 0x0000a80601007387 */ /* 0x0001e40000100a00 */
[----:B0-----:R-:W-:-:S02]  /*193a0*/  IMAD.MOV.U32 R4, RZ, RZ, R122 ;  /* 0x000000ffff047224 */ /* 0x001fc400078e007a */
[----:B------:R-:W2:Y:S01]  /*193b0*/  LDL.LU R122, [R1+0x87c] ;  /* 0x00087c00017a7983 */ /* 0x000ea20000300800 */
[----:B------:R-:W-:Y:S01]  /*193c0*/  IMAD.MOV.U32 R5, RZ, RZ, R123 ;  /* 0x000000ffff057224 */ /* 0x000fe200078e007b */
[----:B------:R-:W-:Y:S01]  /*193d0*/  MOV R6, R124 ;  /* 0x0000007c00067202 */ /* 0x000fe20000000f00 */
[----:B------:R-:W-:Y:S01]  /*193e0*/  IMAD.MOV.U32 R7, RZ, RZ, R125 ;  /* 0x000000ffff077224 */ /* 0x000fe200078e007d */
[----:B------:R-:W2:Y:S04]  /*193f0*/  LDL.LU R123, [R1+0x878] ;  /* 0x00087800017b7983 */ /* 0x000ea80000300800 */
[----:B------:R-:W2:Y:S04]  /*19400*/  LDL.LU R124, [R1+0x874] ;  /* 0x00087400017c7983 */ /* 0x000ea80000300800 */
[----:B------:R-:W2:Y:S04]  /*19410*/  LDL.LU R125, [R1+0x870] ;  /* 0x00087000017d7983 */ /* 0x000ea80000300800 */
[----:B------:R-:W-:Y:S04]  /*19420*/  STL.64 [R1+0x90], R24 ;  /* 0x0000901801007387 */ /* 0x000fe80000100a00 */
[----:B------:R0:W-:Y:S04]  /*19430*/  STL.64 [R1+0x98], R26 ;  /* 0x0000981a01007387 */ /* 0x0001e80000100a00 */
[----:B0-----:R-:W2:Y:S04]  /*19440*/  LDL.LU.64 R26, [R1+0x868] ;  /* 0x00086800011a7983 */ /* 0x001ea80000300a00 */
[----:B------:R-:W2:Y:S01]  /*19450*/  LDL.LU.64 R24, [R1+0x860] ;  /* 0x0008600001187983 */ /* 0x000ea20000300a00 */
[C---:B------:R-:W-:Y:S03]  /*19460*/  HMMA.16816.F32 R4, R8.reuse, R102, R4 ;  /* 0x000000660804723c */ /* 0x040fe60000001804 */
[----:B------:R-:W3:Y:S11]  /*19470*/  LDL R97, [R1+0x11c] ;  /* 0x00011c0001617983 */ /* 0x000ef60000100800 */
[----:B------:R-:W-:Y:S09]  /*19480*/  @!UPT UIADD3 URZ, URZ, URZ, URZ ;  /* 0x0000003f3f3ff290 */ /* 0x000ff2000fffe03f */
[----:B------:R-:W-:Y:S04]  /*19490*/  STL.64 [R1+0x80], R4 ;  /* 0x0000800401007387 */ /* 0x000fe80000100a00 */
[----:B------:R-:W-:Y:S04]  /*194a0*/  STL.64 [R1+0x88], R6 ;  /* 0x0000880601007387 */ /* 0x000fe80000100a00 */
[----:B------:R-:W0:Y:S01]  /*194b0*/  LDSM.16.M88.4 R4, [R120+0x45200] ;  /* 0x045200007804783b */ /* 0x000e220000000200 */
[C---:B--2---:R-:W-:Y:S08]  /*194c0*/  HMMA.16816.F32 R24, R8.reuse, R104, R24 ;  /* 0x000000680818723c */ /* 0x044ff00000001818 */
[----:B------:R-:W-:Y:S11]  /*194d0*/  HMMA.16816.F32 R8, R8, R106, R28 ;  /* 0x0000006a0808723c */ /* 0x000ff6000000181c */
[----:B------:R-:W-:Y:S04]  /*194e0*/  @!UPT UIADD3 URZ, URZ, URZ, URZ ;  /* 0x0000003f3f3ff290 */ /* 0x000fe8000fffe03f */
[----:B------:R-:W-:Y:S04]  /*194f0*/  STL.64 [R1+0x230], R24 ;  /* 0x0002301801007387 */ /* 0x000fe80000100a00 */
[----:B------:R1:W-:Y:S04]  /*19500*/  STL.64 [R1+0x238], R26 ;  /* 0x0002381a01007387 */ /* 0x0003e80000100a00 */
[----:B------:R-:W-:Y:S01]  /*19510*/  STL.64 [R1+0x220], R8 ;  /* 0x0002200801007387 */ /* 0x000fe20000100a00 */
[C---:B-1----:R-:W-:Y:S03]  /*19520*/  HMMA.16816.F32 R24, R12.reuse, R100, R32 ;  /* 0x000000640c18723c */ /* 0x042fe60000001820 */
[----:B------:R1:W-:Y:S04]  /*19530*/  STL.64 [R1+0x228], R10 ;  /* 0x0002280a01007387 */ /* 0x0003e80000100a00 */
[----:B------:R-:W2:Y:S01]  /*19540*/  LDL.LU R118, [R1+0x4f4] ;  /* 0x0004f40001767983 */ /* 0x000ea20000300800 */
[C---:B-1----:R-:W-:Y:S11]  /*19550*/  HMMA.16816.F32 R8, R12.reuse, R102, R36 ;  /* 0x000000660c08723c */ /* 0x042ff60000001824 */
[----:B------:R-:W-:Y:S04]  /*19560*/  @!UPT UIADD3 URZ, URZ, URZ, URZ ;  /* 0x0000003f3f3ff290 */ /* 0x000fe8000fffe03f */
[----:B------:R-:W-:Y:S04]  /*19570*/  STL.64 [R1+0x270], R24 ;  /* 0x0002701801007387 */ /* 0x000fe80000100a00 */
[----:B------:R3:W-:Y:S02]  /*19580*/  STL.64 [R1+0x278], R26 ;  /* 0x0002781a01007387 */ /* 0x0007e40000100a00 */
[C---:B---3--:R-:W-:Y:S02]  /*19590*/  HMMA.16816.F32 R24, R12.reuse, R104, R40 ;  /* 0x000000680c18723c */ /* 0x048fe40000001828 */
[----:B------:R-:W-:Y:S04]  /*195a0*/  STL.64 [R1+0x260], R8 ;  /* 0x0002600801007387 */ /* 0x000fe80000100a00 */
[----:B------:R1:W-:Y:S02]  /*195b0*/  STL.64 [R1+0x268], R10 ;  /* 0x0002680a01007387 */ /* 0x0003e40000100a00 */
[----:B------:R-:W-:Y:S08]  /*195c0*/  HMMA.16816.F32 R12, R12, R106, R44 ;  /* 0x0000006a0c0c723c */ /* 0x000ff0000000182c */
[C---:B-1----:R-:W-:Y:S07]  /*195d0*/  HMMA.16816.F32 R8, R16.reuse, R100, R48 ;  /* 0x000000641008723c */ /* 0x042fee0000001830 */
[----:B------:R-:W-:Y:S04]  /*195e0*/  STL.64 [R1+0x250], R24 ;  /* 0x0002501801007387 */ /* 0x000fe80000100a00 */
[----:B------:R1:W-:Y:S04]  /*195f0*/  STL.64 [R1+0x258], R26 ;  /* 0x0002581a01007387 */ /* 0x0003e80000100a00 */
[----:B------:R-:W-:Y:S04]  /*19600*/  STL.64 [R1+0x240], R12 ;  /* 0x0002400c01007387 */ /* 0x000fe80000100a00 */
[----:B------:R3:W-:Y:S01]  /*19610*/  STL.64 [R1+0x248], R14 ;  /* 0x0002480e01007387 */ /* 0x0007e20000100a00 */
[C---:B-1----:R-:W-:Y:S03]  /*19620*/  HMMA.16816.F32 R24, R16.reuse, R102, R52 ;  /* 0x000000661018723c */ /* 0x042fe60000001834 */
[----:B------:R-:W-:Y:S04]  /*19630*/  STL.64 [R1+0x2e0], R8 ;  /* 0x0002e00801007387 */ /* 0x000fe80000100a00 */
[----:B------:R1:W-:Y:S01]  /*19640*/  STL.64 [R1+0x2e8], R10 ;  /* 0x0002e80a01007387 */ /* 0x0003e20000100a00 */
[C---:B---3--:R-:W-:Y:S08]  /*19650*/  HMMA.16816.F32 R12, R16.reuse, R104, R56 ;  /* 0x00000068100c723c */ /* 0x048ff00000001838 */
[----:B-1----:R-:W-:Y:S08]  /*19660*/  HMMA.16816.F32 R8, R16, R106, R60 ;  /* 0x0000006a1008723c */ /* 0x002ff0000000183c */
[C---:B------:R-:W-:Y:S01]  /*19670*/  HMMA.16816.F32 R16, R20.reuse, R100, R64 ;  /* 0x000000641410723c */ /* 0x040fe20000001840 */
[----:B------:R-:W-:Y:S04]  /*19680*/  STL.64 [R1+0x2d0], R24 ;  /* 0x0002d01801007387 */ /* 0x000fe80000100a00 */
[----:B------:R1:W-:Y:S04]  /*19690*/  STL.64 [R1+0x2d8], R26 ;  /* 0x0002d81a01007387 */ /* 0x0003e80000100a00 */
[----:B------:R-:W3:Y:S04]  /*196a0*/  LDL.LU R32, [R1+0x4b0] ;  /* 0x0004b00001207983 */ /* 0x000ee80000300800 */
[----:B------:R-:W-:Y:S04]  /*196b0*/  STL.64 [R1+0x2c0], R12 ;  /* 0x0002c00c01007387 */ /* 0x000fe80000100a00 */
[----:B------:R0:W-:Y:S04]  /*196c0*/  STL.64 [R1+0x2c8], R14 ;  /* 0x0002c80e01007387 */ /* 0x0001e80000100a00 */
[----:B------:R-:W3:Y:S04]  /*196d0*/  LDL.LU R28, [R1+0x4b4] ;  /* 0x0004b400011c7983 */ /* 0x000ee80000300800 */
[----:B------:R-:W-:Y:S04]  /*196e0*/  STL.64 [R1+0x2a0], R8 ;  /* 0x0002a00801007387 */ /* 0x000fe80000100a00 */
[----:B------:R-:W-:Y:S04]  /*196f0*/  STL.64 [R1+0x2a8], R10 ;  /* 0x0002a80a01007387 */ /* 0x000fe80000100a00 */
[----:B-1----:R-:W3:Y:S04]  /*19700*/  LDL.LU R26, [R1+0x4b8] ;  /* 0x0004b800011a7983 */ /* 0x002ee80000300800 */
[----:B0-----:R-:W3:Y:S04]  /*19710*/  LDL.LU R14, [R1+0x4bc] ;  /* 0x0004bc00010e7983 */ /* 0x001ee80000300800 */
[----:B------:R-:W3:Y:S04]  /*19720*/  LDL.LU R119, [R1+0x4f8] ;  /* 0x0004f80001777983 */ /* 0x000ee80000300800 */
[----:B------:R-:W3:Y:S04]  /*19730*/  LDL.LU R24, [R1+0x4a0] ;  /* 0x0004a00001187983 */ /* 0x000ee80000300800 */
[----:B------:R-:W-:Y:S04]  /*19740*/  STL.64 [R1+0x2f0], R16 ;  /* 0x0002f01001007387 */ /* 0x000fe80000100a00 */
[----:B------:R0:W-:Y:S01]  /*19750*/  STL.64 [R1+0x2f8], R18 ;  /* 0x0002f81201007387 */ /* 0x0001e20000100a00 */
[C---:B------:R-:W-:Y:S03]  /*19760*/  HMMA.16816.F32 R40, R20.reuse, R104, R72 ;  /* 0x000000681428723c */ /* 0x040fe60000001848 */
[----:B------:R-:W3:Y:S04]  /*19770*/  LDL.LU R25, [R1+0x4a4] ;  /* 0x0004a40001197983 */ /* 0x000ee80000300800 */
[----:B------:R-:W3:Y:S01]  /*19780*/  LDL.LU R15, [R1+0x4a8] ;  /* 0x0004a800010f7983 */ /* 0x000ee20000300800 */
[C---:B0-----:R-:W-:Y:S08]  /*19790*/  HMMA.16816.F32 R16, R20.reuse, R102, R68 ;  /* 0x000000661410723c */ /* 0x041ff00000001844 */
[----:B------:R-:W-:Y:S01]  /*197a0*/  HMMA.16816.F32 R36, R20, R106, R76 ;  /* 0x0000006a1424723c */ /* 0x000fe2000000184c */
[----:B----4-:R-:W-:Y:S01]  /*197b0*/  FADD R12, -R116, R99 ;  /* 0x00000063740c7221 */ /* 0x010fe20000000100 */
[----:B------:R-:W0:Y:S06]  /*197c0*/  LDSM.16.M88.4 R8, [R120+0x45400] ;  /* 0x045400007808783b */ /* 0x000e2c0000000200 */
[C---:B------:R-:W-:Y:S07]  /*197d0*/  HMMA.16816.F32 R20, R4.reuse, R102, R84 ;  /* 0x000000660414723c */ /* 0x040fee0000001854 */
[----:B------:R-:W-:Y:S04]  /*197e0*/  STL.64 [R1+0x2b0], R16 ;  /* 0x0002b01001007387 */ /* 0x000fe80000100a00 */
[----:B------:R1:W-:Y:S02]  /*197f0*/  STL.64 [R1+0x2b8], R18 ;  /* 0x0002b81201007387 */ /* 0x0003e40000100a00 */
[C---:B-1----:R-:W-:Y:S02]  /*19800*/  HMMA.16816.F32 R16, R4.reuse, R100, R80 ;  /* 0x000000640410723c */ /* 0x042fe40000001850 */
[----:B------:R-:W-:Y:S04]  /*19810*/  STL.64 [R1+0x290], R40 ;  /* 0x0002902801007387 */ /* 0x000fe80000100a00 */
[----:B------:R-:W-:Y:S04]  /*19820*/  STL.64 [R1+0x298], R42 ;  /* 0x0002982a01007387 */ /* 0x000fe80000100a00 */
[----:B------:R-:W-:Y:S04]  /*19830*/  STL.64 [R1+0x280], R36 ;  /* 0x0002802401007387 */ /* 0x000fe80000100a00 */
[----:B------:R-:W-:Y:S04]  /*19840*/  STL.64 [R1+0x288], R38 ;  /* 0x0002882601007387 */ /* 0x000fe80000100a00 */
[----:B------:R-:W4:Y:S05]  /*19850*/  LDL R98, [R1+0x118] ;  /* 0x0001180001627983 */ /* 0x000f2a0000100800 */
[----:B------:R-:W-:Y:S04]  /*19860*/  STL.64 [R1+0x330], R16 ;  /* 0x0003301001007387 */ /* 0x000fe80000100a00 */
[----:B------:R1:W-:Y:S04]  /*19870*/  STL.64 [R1+0x338], R18 ;  /* 0x0003381201007387 */ /* 0x0003e80000100a00 */
[----:B------:R0:W-:Y:S04]  /*19880*/  STL.64 [R1+0x320], R20 ;  /* 0x0003201401007387 */ /* 0x0001e80000100a00 */
[----:B------:R0:W-:Y:S01]  /*19890*/  STL.64 [R1+0x328], R22 ;  /* 0x0003281601007387 */ /* 0x0001e20000100a00 */
[C---:B-1----:R-:W-:Y:S03]  /*198a0*/  HMMA.16816.F32 R16, R4.reuse, R104, R88 ;  /* 0x000000680410723c */ /* 0x042fe60000001858 */
[----:B------:R-:W4:Y:S05]  /*198b0*/  LDL.LU R27, [R1+0x4ac] ;  /* 0x0004ac00011b7983 */ /* 0x000f2a0000300800 */
[----:B------:R-:W-:Y:S11]  /*198c0*/  HMMA.16816.F32 R4, R4, R106, R92 ;  /* 0x0000006a0404723c */ /* 0x000ff6000000185c */
[----:B------:R-:W-:Y:S04]  /*198d0*/  @!UPT UIADD3 URZ, URZ, URZ, URZ ;  /* 0x0000003f3f3ff290 */ /* 0x000fe8000fffe03f */
[----:B------:R-:W-:Y:S04]  /*198e0*/  STL.64 [R1+0x310], R16 ;  /* 0x0003101001007387 */ /* 0x000fe80000100a00 */
[----:B------:R-:W-:Y:S04]  /*198f0*/  STL.64 [R1+0x318], R18 ;  /* 0x0003181201007387 */ /* 0x000fe80000100a00 */
[----:B------:R-:W4:Y:S04]  /*19900*/  LDL R99, [R1+0x114] ;  /* 0x0001140001637983 */ /* 0x000f280000100800 */
[----:B------:R3:W-:Y:S04]  /*19910*/  STL.64 [R1+0x300], R4 ;  /* 0x0003000401007387 */ /* 0x0007e80000100a00 */
[----:B------:R1:W-:Y:S04]  /*19920*/  STL.64 [R1+0x308], R6 ;  /* 0x0003080601007387 */ /* 0x0003e80000100a00 */
        /* <DEDUP_REMOVED lines=8> */
[----:B------:R-:W-:-:S02]  /*199b0*/  FMUL R12, R12, 1.4426950216293334961 ;  /* 0x3fb8aa3b0c0c7820 */ /* 0x000fc40000400000 */
[----:B--2---:R-:W-:Y:S01]  /*199c0*/  FADD R13, -R96, R118 ;  /* 0x00000076600d7221 */ /* 0x004fe20000000100 */
[----:B------:R-:W0:Y:S03]  /*199d0*/  LDSM.16.M88.4 R16, [R120+0x45600] ;  /* 0x045600007810783b */ /* 0x000e260000000200 */
[----:B------:R-:W1:Y:S01]  /*199e0*/  MUFU.EX2 R12, R12 ;  /* 0x0000000c000c7308 */ /* 0x000e620000000800 */
[----:B------:R-:W2:Y:S04]  /*199f0*/  LDL.LU R118, [R1+0x4fc] ;  /* 0x0004fc0001767983 */ /* 0x000ea80000300800 */
[----:B------:R-:W2:Y:S04]  /*19a00*/  LDL.LU R41, [R1+0x470] ;  /* 0x0004700001297983 */ /* 0x000ea80000300800 */
[----:B------:R-:W2:Y:S01]  /*19a10*/  LDL.LU R40, [R1+0x474] ;  /* 0x0004740001287983 */ /* 0x000ea20000300800 */
[----:B---3--:R-:W-:-:S02]  /*19a20*/  FMUL R4, R0, R32 ;  /* 0x0000002000047220 */ /* 0x008fc40000400000 */
[----:B------:R-:W-:Y:S02]  /*19a30*/  FMUL R5, R0, R28 ;  /* 0x0000001c00057220 */ /* 0x000fe40000400000 */
[C---:B-1----:R-:W-:Y:S02]  /*19a40*/  FMUL R6, R12.reuse, R26 ;  /* 0x0000001a0c067220 */ /* 0x042fe40000400000 */
[----:B------:R-:W-:-:S07]  /*19a50*/  FMUL R7, R12, R14 ;  /* 0x0000000e0c077220 */ /* 0x000fce0000400000 */
[----:B------:R-:W-:Y:S01]  /*19a60*/  HMMA.16816.F32 R4, R8, R100, R4 ;  /* 0x000000640804723c */ /* 0x000fe20000001804 */
[C---:B------:R-:W-:Y:S02]  /*19a70*/  FMUL R24, R0.reuse, R24 ;  /* 0x0000001800187220 */ /* 0x040fe40000400000 */
[----:B------:R-:W-:Y:S02]  /*19a80*/  FMUL R25, R0, R25 ;  /* 0x0000001900197220 */ /* 0x000fe40000400000 */
[----:B------:R-:W-:Y:S11]  /*19a90*/  FMUL R26, R12, R15 ;  /* 0x0000000f0c1a7220 */ /* 0x000ff60000400000 */
[----:B------:R-:W-:Y:S07]  /*19aa0*/  @!UPT UIADD3 URZ, URZ, URZ, URZ ;  /* 0x0000003f3f3ff290 */ /* 0x000fee000fffe03f */
[----:B------:R-:W-:Y:S04]  /*19ab0*/  STL.64 [R1+0x4b0], R4 ;  /* 0x0004b00401007387 */ /* 0x000fe80000100a00 */
[----:B------:R-:W-:Y:S04]  /*19ac0*/  STL.64 [R1+0x4b8], R6 ;  /* 0x0004b80601007387 */ /* 0x000fe80000100a00 */
[----:B------:R-:W2:Y:S04]  /*19ad0*/  LDL.LU R39, [R1+0x478] ;  /* 0x0004780001277983 */ /* 0x000ea80000300800 */
[----:B------:R-:W2:Y:S01]  /*19ae0*/  LDL.LU R38, [R1+0x47c] ;  /* 0x00047c0001267983 */ /* 0x000ea20000300800 */
[----:B------:R-:W-:-:S03]  /*19af0*/  FADD R14, -R97, R119 ;  /* 0x00000077610e7221 */ /* 0x000fc60000000100 */
[----:B------:R-:W2:Y:S04]  /*19b00*/  LDL.LU R119, [R1+0x500] ;  /* 0x0005000001777983 */ /* 0x000ea80000300800 */
[----:B------:R-:W2:Y:S04]  /*19b10*/  LDL.LU R32, [R1+0x460] ;  /* 0x0004600001207983 */ /* 0x000ea80000300800 */
[----:B------:R-:W2:Y:S04]  /*19b20*/  LDL.LU R28, [R1+0x464] ;  /* 0x00046400011c7983 */ /* 0x000ea80000300800 */
[----:B------:R-:W2:Y:S01]  /*19b30*/  LDL.LU R15, [R1+0x468] ;  /* 0x00046800010f7983 */ /* 0x000ea20000300800 */
[----:B----4-:R-:W-:-:S07]  /*19b40*/  FMUL R27, R12, R27 ;  /* 0x0000001b0c1b7220 */ /* 0x010fce0000400000 */
[----:B------:R-:W-:Y:S11]  /*19b50*/  HMMA.16816.F32 R24, R8, R102, R24 ;  /* 0x000000660818723c */ /* 0x000ff60000001818 */
[----:B------:R-:W-:Y:S11]  /*19b60*/  @!UPT UIADD3 URZ, URZ, URZ, URZ ;  /* 0x0000003f3f3ff290 */ /* 0x000ff6000fffe03f */
[----:B------:R-:W-:Y:S01]  /*19b70*/  @!UPT UIADD3 URZ, URZ, URZ, URZ ;  /* 0x0000003f3f3ff290 */ /* 0x000fe2000fffe03f */
[----:B------:R1:W-:Y:S04]  /*19b80*/  STL.64 [R1+0x4a0], R24 ;  /* 0x0004a01801007387 */ /* 0x0003e80000100a00 */
[----:B------:R4:W-:Y:S01]  /*19b90*/  STL.64 [R1+0x4a8], R26 ;  /* 0x0004a81a01007387 */ /* 0x0009e20000100a00 */
[C---:B------:R-:W-:Y:S02]  /*19ba0*/  FMUL R20, R0.reuse, R20 ;  /* 0x0000001400147220 */ /* 0x040fe40000400000 */
[C---:B------:R-:W-:Y:S02]  /*19bb0*/  FMUL R21, R0.reuse, R21 ;  /* 0x0000001500157220 */ /* 0x040fe40000400000 */
[C---:B-1----:R-:W-:Y:S02]  /*19bc0*/  FMUL R24, R0.reuse, R31 ;  /* 0x0000001f00187220 */ /* 0x042fe40000400000 */
[----:B------:R-:W-:-:S02]  /*19bd0*/  FMUL R25, R0, R30 ;  /* 0x0000001e00197220 */ /* 0x000fc40000400000 */
[----:B------:R-:W3:Y:S04]  /*19be0*/  LDL.LU R0, [R1+0x858] ;  /* 0x0008580001007983 */ /* 0x000ee80000300800 */
[----:B------:R-:W3:Y:S04]  /*19bf0*/  LDL.LU R37, [R1+0x46c] ;  /* 0x00046c0001257983 */ /* 0x000ee80000300800 */
[----:B------:R-:W3:Y:S01]  /*19c00*/  LDL.LU R31, [R1+0x450] ;  /* 0x00045000011f7983 */ /* 0x000ee20000300800 */
[C---:B------:R-:W-:Y:S02]  /*19c10*/  FMUL R22, R12.reuse, R22 ;  /* 0x000000160c167220 */ /* 0x040fe40000400000 */
[C---:B------:R-:W-:Y:S01]  /*19c20*/  FMUL R23, R12.reuse, R23 ;  /* 0x000000170c177220 */ /* 0x040fe20000400000 */
[----:B------:R-:W3:Y:S01]  /*19c30*/  LDL.LU R30, [R1+0x454] ;  /* 0x00045400011e7983 */ /* 0x000ee20000300800 */
[----:B----4-:R-:W-:-:S02]  /*19c40*/  FMUL R26, R12, R29 ;  /* 0x0000001d0c1a7220 */ /* 0x010fc40000400000 */
[----:B------:R-:W-:-:S03]  /*19c50*/  FMUL R27, R12, R33 ;  /* 0x000000210c1b7220 */ /* 0x000fc60000400000 */
[C---:B------:R-:W-:Y:S08]  /*19c60*/  HMMA.16816.F32 R20, R8.reuse, R104, R20 ;  /* 0x000000680814723c */ /* 0x040ff00000001814 */
[----:B------:R-:W-:Y:S01]  /*19c70*/  HMMA.16816.F32 R8, R8, R106, R24 ;  /* 0x0000006a0808723c */ /* 0x000fe20000001818 */
[----:B------:R-:W-:-:S04]  /*19c80*/  FMUL R13, R13, 1.4426950216293334961 ;  /* 0x3fb8aa3b0d0d7820 */ /* 0x000fc80000400000 */
[----:B------:R1:W2:Y:S10]  /*19c90*/  MUFU.EX2 R5, R13 ;  /* 0x0000000d00057308 */ /* 0x0002b40000000800 */
[----:B------:R4:W-:Y:S04]  /*19ca0*/  STL.64 [R1+0x490], R20 ;  /* 0x0004901401007387 */ /* 0x0009e80000100a00 */
[----:B------:R0:W-:Y:S04]  /*19cb0*/  STL.64 [R1+0x498], R22 ;  /* 0x0004981601007387 */ /* 0x0001e80000100a00 */
[----:B------:R-:W3:Y:S04]  /*19cc0*/  LDL.LU R29, [R1+0x458] ;  /* 0x00045800011d7983 */ /* 0x000ee80000300800 */
[----:B------:R-:W3:Y:S04]  /*19cd0*/  LDL.LU R36, [R1+0x45c] ;  /* 0x00045c0001247983 */ /* 0x000ee80000300800 */
[----:B------:R-:W-:Y:S04]  /*19ce0*/  STL.64 [R1+0x480], R8 ;  /* 0x0004800801007387 */ /* 0x000fe80000100a00 */
[----:B------:R-:W-:Y:S04]  /*19cf0*/  STL.64 [R1+0x488], R10 ;  /* 0x0004880a01007387 */ /* 0x000fe80000100a00 */
[----:B------:R-:W3:Y:S04]  /*19d00*/  LDL.LU R35, [R1+0x440] ;  /* 0x0004400001237983 */ /* 0x000ee80000300800 */
[----:B------:R-:W3:Y:S04]  /*19d10*/  LDL.LU R34, [R1+0x444] ;  /* 0x0004440001227983 */ /* 0x000ee80000300800 */
[----:B------:R-:W3:Y:S04]  /*19d20*/  LDL.LU R33, [R1+0x448] ;  /* 0x0004480001217983 */ /* 0x000ee80000300800 */
[----:B-1----:R-:W3:Y:S01]  /*19d30*/  LDL.LU R13, [R1+0x44c] ;  /* 0x00044c00010d7983 */ /* 0x002ee20000300800 */
[----:B------:R-:W-:-:S02]  /*19d40*/  FMUL R4, R14, 1.4426950216293334961 ;  /* 0x3fb8aa3b0e047820 */ /* 0x000fc40000400000 */
[C---:B--2---:R-:W-:Y:S01]  /*19d50*/  FMUL R24, R5.reuse, R41 ;  /* 0x0000002905187220 */ /* 0x044fe20000400000 */
[----:B------:R-:W1:Y:S03]  /*19d60*/  LDSM.16.M88.4 R8, [R120+0x45800] ;  /* 0x045800007808783b */ /* 0x000e660000000200 */
[----:B------:R-:W2:Y:S01]  /*19d70*/  MUFU.EX2 R4, R4 ;  /* 0x0000000400047308 */ /* 0x000ea20000000800 */
[----:B------:R-:W-:Y:S02]  /*19d80*/  FMUL R25, R5, R40 ;  /* 0x0000002805197220 */ /* 0x000fe40000400000 */
[----:B------:R-:W-:Y:S02]  /*19d90*/  FADD R6, -R98, R118 ;  /* 0x0000007662067221 */ /* 0x000fe40000000100 */
[----:B------:R-:W3:Y:S01]  /*19da0*/  LDL.LU R118, [R1+0x504] ;  /* 0x0005040001767983 */ /* 0x000ee20000300800 */
[----:B--2---:R-:W-:-:S02]  /*19db0*/  FMUL R26, R4, R39 ;  /* 0x00000027041a7220 */ /* 0x004fc40000400000 */
[----:B------:R-:W-:-:S07]  /*19dc0*/  FMUL R27, R4, R38 ;  /* 0x00000026041b7220 */ /* 0x000fce0000400000 */
[----:B0-----:R-:W-:Y:S01]  /*19dd0*/  HMMA.16816.F32 R24, R16, R100, R24 ;  /* 0x000000641018723c */ /* 0x001fe20000001818 */
[C---:B----4-:R-:W-:Y:S02]  /*19de0*/  FMUL R20, R5.reuse, R32 ;  /* 0x0000002005147220 */ /* 0x050fe40000400000 */
[----:B------:R-:W2:Y:S01]  /*19df0*/  LDL.LU R32, [R1+0x430] ;  /* 0x0004300001207983 */ /* 0x000ea20000300800 */
[----:B------:R-:W-:-:S03]  /*19e00*/  FMUL R21, R5, R28 ;  /* 0x0000001c05157220 */ /* 0x000fc60000400000 */
[----:B------:R-:W4:Y:S01]  /*19e10*/  LDL.LU R28, [R1+0x434] ;  /* 0x00043400011c7983 */ /* 0x000f220000300800 */
[----:B------:R-:W-:Y:S02]  /*19e20*/  FMUL R22, R4, R15 ;  /* 0x0000000f04167220 */ /* 0x000fe40000400000 */
[----:B------:R-:W-:Y:S11]  /*19e30*/  FADD R7, -R99, R119 ;  /* 0x0000007763077221 */ /* 0x000ff60000000100 */
[----:B------:R-:W-:Y:S02]  /*19e40*/  @!UPT UIADD3 URZ, URZ, URZ, URZ ;  /* 0x0000003f3f3ff290 */ /* 0x000fe4000fffe03f */
[----:B------:R3:W-:Y:S04]  /*19e50*/  STL.64 [R1+0x470], R24 ;  /* 0x0004701801007387 */ /* 0x0007e80000100a00 */
[----:B------:R0:W-:Y:S04]  /*19e60*/  STL.64 [R1+0x478], R26 ;  /* 0x0004781a01007387 */ /* 0x0001e80000100a00 */
[----:B------:R-:W4:Y:S04]  /*19e70*/  LDL.LU R15, [R1+0x438] ;  /* 0x00043800010f7983 */ /* 0x000f280000300800 */
[----:B------:R-:W4:Y:S04]  /*19e80*/  LDL.LU R14, [R1+0x43c] ;  /* 0x00043c00010e7983 */ /* 0x000f280000300800 */
[----:B------:R-:W4:Y:S01]  /*19e90*/  LDL.LU R119, [R1+0x508] ;  /* 0x0005080001777983 */ /* 0x000f220000300800 */
[----:B---3--:R-:W-:-:S03]  /*19ea0*/  FMUL R24, R5, R31 ;  /* 0x0000001f05187220 */ /* 0x008fc60000400000 */
[----:B------:R-:W3:Y:S01]  /*19eb0*/  LDL.LU R31, [R1+0x420] ;  /* 0x00042000011f7983 */ /* 0x000ee20000300800 */
[----:B------:R-:W-:-:S07]  /*19ec0*/  FMUL R23, R4, R37 ;  /* 0x0000002504177220 */ /* 0x000fce0000400000 */
[----:B------:R-:W-:Y:S01]  /*19ed0*/  HMMA.16816.F32 R20, R16, R102, R20 ;  /* 0x000000661014723c */ /* 0x000fe20000001814 */
[----:B------:R-:W-:Y:S02]  /*19ee0*/  FMUL R25, R5, R30 ;  /* 0x0000001e05197220 */ /* 0x000fe40000400000 */
[----:B------:R-:W3:Y:S11]  /*19ef0*/  LDL.LU R30, [R1+0x424] ;  /* 0x00042400011e7983 */ /* 0x000ef60000300800 */
[----:B------:R-:W-:Y:S09]  /*19f00*/  @!UPT UIADD3 URZ, URZ, URZ, URZ ;  /* 0x0000003f3f3ff290 */ /* 0x000ff2000fffe03f */
[----:B------:R1:W-:Y:S04]  /*19f10*/  STL.64 [R1+0x460], R20 ;  /* 0x0004601401007387 */ /* 0x0003e80000100a00 */
[----:B------:R1:W-:Y:S01]  /*19f20*/  STL.64 [R1+0x468], R22 ;  /* 0x0004681601007387 */ /* 0x0003e20000100a00 */
[----:B0-----:R-:W-:-:S03]  /*19f30*/  FMUL R26, R4, R29 ;  /* 0x0000001d041a7220 */ /* 0x001fc60000400000 */
[----:B------:R-:W3:Y:S01]  /*19f40*/  LDL.LU R29, [R1+0x428] ;  /* 0x00042800011d7983 */ /* 0x000ee20000300800 */
[----:B------:R-:W-:-:S03]  /*19f50*/  FMUL R27, R4, R36 ;  /* 0x00000024041b7220 */ /* 0x000fc60000400000 */
[----:B------:R-:W3:Y:S04]  /*19f60*/  LDL.LU R42, [R1+0x42c] ;  /* 0x00042c00012a7983 */ /* 0x000ee80000300800 */
[----:B------:R-:W-:Y:S01]  /*19f70*/  HMMA.16816.F32 R24, R16, R104, R24 ;  /* 0x000000681018723c */ /* 0x000fe20000001818 */
[C---:B-1----:R-:W-:Y:S02]  /*19f80*/  FMUL R20, R5.reuse, R35 ;  /* 0x0000002305147220 */ /* 0x042fe40000400000 */
[----:B------:R-:W-:Y:S02]  /*19f90*/  FMUL R21, R5, R34 ;  /* 0x0000002205157220 */ /* 0x000fe40000400000 */
[C---:B------:R-:W-:Y:S02]  /*19fa0*/  FMUL R22, R4.reuse, R33 ;  /* 0x0000002104167220 */ /* 0x040fe40000400000 */
[----:B------:R-:W-:-:S07]  /*19fb0*/  FMUL R23, R4, R13 ;  /* 0x0000000d04177220 */ /* 0x000fce0000400000 */
[----:B------:R-:W-:Y:S09]  /*19fc0*/  HMMA.16816.F32 R16, R16, R106, R20 ;  /* 0x0000006a1010723c */ /* 0x000ff20000001814 */
[----:B------:R2:W-:Y:S04]  /*19fd0*/  STL.64 [R1+0x450], R24 ;  /* 0x0004501801007387 */ /* 0x0005e80000100a00 */
[----:B------:R0:W-:Y:S04]  /*19fe0*/  STL.64 [R1+0x458], R26 ;  /* 0x0004581a01007387 */ /* 0x0001e80000100a00 */
[----:B------:R-:W3:Y:S06]  /*19ff0*/  LDL.LU R41, [R1+0x410] ;  /* 0x0004100001297983 */ /* 0x000eec0000300800 */
[----:B------:R-:W-:Y:S04]  /*1a000*/  STL.64 [R1+0x440], R16 ;  /* 0x0004401001007387 */ /* 0x000fe80000100a00 */
[----:B------:R-:W-:Y:S04]  /*1a010*/  STL.64 [R1+0x448], R18 ;  /* 0x0004481201007387 */ /* 0x000fe80000100a00 */
[----:B------:R-:W3:Y:S04]  /*1a020*/  LDL.LU R40, [R1+0x414] ;  /* 0x0004140001287983 */ /* 0x000ee80000300800 */
[----:B------:R-:W3:Y:S04]  /*1a030*/  LDL.LU R39, [R1+0x418] ;  /* 0x0004180001277983 */ /* 0x000ee80000300800 */
[----:B------:R-:W3:Y:S04]  /*1a040*/  LDL.LU R38, [R1+0x41c] ;  /* 0x00041c0001267983 */ /* 0x000ee80000300800 */
[----:B------:R-:W3:Y:S04]  /*1a050*/  LDL.LU R37, [R1+0x400] ;  /* 0x0004000001257983 */ /* 0x000ee80000300800 */
[----:B------:R-:W3:Y:S04]  /*1a060*/  LDL.LU R36, [R1+0x404] ;  /* 0x0004040001247983 */ /* 0x000ee80000300800 */
[----:B------:R-:W3:Y:S04]  /*1a070*/  LDL.LU R35, [R1+0x408] ;  /* 0x0004080001237983 */ /* 0x000ee80000300800 */
[----:B------:R-:W3:Y:S01]  /*1a080*/  LDL.LU R34, [R1+0x40c] ;  /* 0x00040c0001227983 */ /* 0x000ee20000300800 */
[----:B------:R-:W-:-:S02]  /*1a090*/  FMUL R6, R6, 1.4426950216293334961 ;  /* 0x3fb8aa3b06067820 */ /* 0x000fc40000400000 */
[----:B------:R-:W-:Y:S01]  /*1a0a0*/  FMUL R7, R7, 1.4426950216293334961 ;  /* 0x3fb8aa3b07077820 */ /* 0x000fe20000400000 */
[----:B------:R-:W1:Y:S03]  /*1a0b0*/  LDSM.16.M88.4 R16, [R120+0x45a00] ;  /* 0x045a00007810783b */ /* 0x000e660000000200 */
[----:B------:R-:W2:Y:S08]  /*1a0c0*/  MUFU.EX2 R6, R6 ;  /* 0x0000000600067308 */ /* 0x000eb00000000800 */
[----:B------:R-:W0:Y:S01]  /*1a0d0*/  MUFU.EX2 R7, R7 ;  /* 0x0000000700077308 */ /* 0x000e220000000800 */
[----:B------:R-:W-:-:S02]  /*1a0e0*/  FADD R13, -R0, R118 ;  /* 0x00000076000d7221 */ /* 0x000fc40000000100 */
[----:B------:R-:W3:Y:S04]  /*1a0f0*/  LDL.LU R118, [R1+0x50c] ;  /* 0x00050c0001767983 */ /* 0x000ee80000300800 */
[----:B------:R-:W3:Y:S01]  /*1a100*/  LDL.LU R33, [R1+0x3f0] ;  /* 0x0003f00001217983 */ /* 0x000ee20000300800 */
[----:B--2---:R-:W-:-:S03]  /*1a110*/  FMUL R24, R6, R32 ;  /* 0x0000002006187220 */ /* 0x004fc60000400000 */
[----:B------:R-:W2:Y:S01]  /*1a120*/  LDL.LU R32, [R1+0x3f4] ;  /* 0x0003f40001207983 */ /* 0x000ea20000300800 */
[----:B----4-:R-:W-:-:S03]  /*1a130*/  FMUL R25, R6, R28 ;  /* 0x0000001c06197220 */ /* 0x010fc60000400000 */
[----:B------:R-:W4:Y:S01]  /*1a140*/  LDL.LU R28, [R1+0x3f8] ;  /* 0x0003f800011c7983 */ /* 0x000f220000300800 */
[----:B0-----:R-:W-:-:S03]  /*1a150*/  FMUL R26, R7, R15 ;  /* 0x0000000f071a7220 */ /* 0x001fc60000400000 */
[----:B------:R-:W4:Y:S01]  /*1a160*/  LDL.LU R15, [R1+0x3fc] ;  /* 0x0003fc00010f7983 */ /* 0x000f220000300800 */
[----:B------:R-:W-:Y:S02]  /*1a170*/  FMUL R27, R7, R14 ;  /* 0x0000000e071b7220 */ /* 0x000fe40000400000 */
[----:B------:R-:W-:Y:S02]  /*1a180*/  FADD R14, -R125, R119 ;  /* 0x000000777d0e7221 */ /* 0x000fe40000000100 */
[----:B------:R-:W4:Y:S01]  /*1a190*/  LDL.LU R119, [R1+0x510] ;  /* 0x0005100001777983 */ /* 0x000f220000300800 */
[----:B---3--:R-:W-:-:S03]  /*1a1a0*/  FMUL R20, R6, R31 ;  /* 0x0000001f06147220 */ /* 0x008fc60000400000 */
[----:B------:R-:W3:Y:S01]  /*1a1b0*/  LDL.LU R31, [R1+0x3e0] ;  /* 0x0003e000011f7983 */ /* 0x000ee20000300800 */
[----:B------:R-:W-:Y:S01]  /*1a1c0*/  HMMA.16816.F32 R24, R8, R100, R24 ;  /* 0x000000640818723c */ /* 0x000fe20000001818 */
[----:B------:R-:W-:Y:S02]  /*1a1d0*/  FMUL R21, R6, R30 ;  /* 0x0000001e06157220 */ /* 0x000fe40000400000 */
[----:B------:R-:W4:Y:S01]  /*1a1e0*/  LDL.LU R30, [R1+0x3e4] ;  /* 0x0003e400011e7983 */ /* 0x000f220000300800 */
[C---:B------:R-:W-:Y:S02]  /*1a1f0*/  FMUL R22, R7.reuse, R29 ;  /* 0x0000001d07167220 */ /* 0x040fe40000400000 */
[----:B------:R-:W-:-:S07]  /*1a200*/  FMUL R23, R7, R42 ;  /* 0x0000002a07177220 */ /* 0x000fce0000400000 */
[----:B------:R-:W-:Y:S10]  /*1a210*/  HMMA.16816.F32 R20, R8, R102, R20 ;  /* 0x000000660814723c */ /* 0x000ff40000001814 */
[----:B------:R0:W-:Y:S04]  /*1a220*/  STL.64 [R1+0x430], R24 ;  /* 0x0004301801007387 */ /* 0x0001e80000100a00 */
[----:B------:R0:W-:Y:S04]  /*1a230*/  STL.64 [R1+0x438], R26 ;  /* 0x0004381a01007387 */ /* 0x0001e80000100a00 */
[----:B------:R-:W4:Y:S01]  /*1a240*/  LDL.LU R29, [R1+0x3e8] ;  /* 0x0003e800011d7983 */ /* 0x000f220000300800 */
[----:B------:R-:W-:-:S02]  /*1a250*/  FMUL R13, R13, 1.4426950216293334961 ;  /* 0x3fb8aa3b0d0d7820 */ /* 0x000fc40000400000 */
[C---:B0-----:R-:W-:Y:S02]  /*1a260*/  FMUL R24, R6.reuse, R41 ;  /* 0x0000002906187220 */ /* 0x041fe40000400000 */
[----:B------:R-:W-:Y:S02]  /*1a270*/  FMUL R25, R6, R40 ;  /* 0x0000002806197220 */ /* 0x000fe40000400000 */
[C---:B------:R-:W-:Y:S02]  /*1a280*/  FMUL R26, R7.reuse, R39 ;  /* 0x00000027071a7220 */ /* 0x040fe40000400000 */
[----:B------:R-:W4:Y:S01]  /*1a290*/  LDL.LU R39, [R1+0x3ec] ;  /* 0x0003ec0001277983 */ /* 0x000f220000300800 */
[----:B------:R-:W-:-:S03]  /*1a2a0*/  FMUL R27, R7, R38 ;  /* 0x00000026071b7220 */ /* 0x000fc60000400000 */
[----:B------:R0:W-:Y:S04]  /*1a2b0*/  STL.64 [R1+0x420], R20 ;  /* 0x0004201401007387 */ /* 0x0001e80000100a00 */
[----:B------:R1:W-:Y:S01]  /*1a2c0*/  STL.64 [R1+0x428], R22 ;  /* 0x0004281601007387 */ /* 0x0003e20000100a00 */
[----:B------:R-:W-:Y:S01]  /*1a2d0*/  HMMA.16816.F32 R24, R8, R104, R24 ;  /* 0x000000680818723c */ /* 0x000fe20000001818 */
[----:B------:R-:W1:Y:S02]  /*1a2e0*/  MUFU.EX2 R13, R13 ;  /* 0x0000000d000d7308 */ /* 0x000e640000000800 */
[----:B------:R-:W4:Y:S01]  /*1a2f0*/  LDL.LU R38, [R1+0x3d0] ;  /* 0x0003d00001267983 */ /* 0x000f220000300800 */
[C---:B0-----:R-:W-:Y:S02]  /*1a300*/  FMUL R20, R6.reuse, R37 ;  /* 0x0000002506147220 */ /* 0x041fe40000400000 */
[----:B------:R-:W-:Y:S01]  /*1a310*/  FMUL R21, R6, R36 ;  /* 0x0000002406157220 */ /* 0x000fe20000400000 */
[----:B------:R-:W4:Y:S01]  /*1a320*/  LDL.LU R37, [R1+0x3d4] ;  /* 0x0003d40001257983 */ /* 0x000f220000300800 */
[----:B-1----:R-:W-:-:S02]  /*1a330*/  FMUL R22, R7, R35 ;  /* 0x0000002307167220 */ /* 0x002fc40000400000 */
[----:B------:R-:W-:-:S07]  /*1a340*/  FMUL R23, R7, R34 ;  /* 0x0000002207177220 */ /* 0x000fce0000400000 */
[----:B------:R-:W-:Y:S06]  /*1a350*/  HMMA.16816.F32 R20, R8, R106, R20 ;  /* 0x0000006a0814723c */ /* 0x000fec0000001814 */
[----:B------:R0:W-:Y:S04]  /*1a360*/  STL.64 [R1+0x410], R24 ;  /* 0x0004101801007387 */ /* 0x0001e80000100a00 */
[----:B------:R-:W-:Y:S04]  /*1a370*/  STL.64 [R1+0x418], R26 ;  /* 0x0004181a01007387 */ /* 0x000fe80000100a00 */
[----:B------:R-:W4:Y:S01]  /*1a380*/  LDL.LU R36, [R1+0x3d8] ;  /* 0x0003d80001247983 */ /* 0x000f220000300800 */
[----:B0-----:R-:W-:-:S08]  /*1a390*/  FMUL R24, R13, R33 ;  /* 0x000000210d187220 */ /* 0x001fd00000400000 */
[----:B------:R3:W-:Y:S04]  /*1a3a0*/  STL.64 [R1+0x400], R20 ;  /* 0x0004001401007387 */ /* 0x0007e80000100a00 */
[----:B------:R0:W-:Y:S04]  /*1a3b0*/  STL.64 [R1+0x408], R22 ;  /* 0x0004081601007387 */ /* 0x0001e80000100a00 */
[----:B------:R-:W4:Y:S01]  /*1a3c0*/  LDL.LU R35, [R1+0x3dc] ;  /* 0x0003dc0001237983 */ /* 0x000f220000300800 */
[----:B--2---:R-:W-:-:S03]  /*1a3d0*/  FMUL R25, R13, R32 ;  /* 0x000000200d197220 */ /* 0x004fc60000400000 */
[----:B------:R-:W2:Y:S04]  /*1a3e0*/  LDL.LU R34, [R1+0x3c0] ;  /* 0x0003c00001227983 */ /* 0x000ea80000300800 */
[----:B------:R-:W2:Y:S04]  /*1a3f0*/  LDL.LU R33, [R1+0x3c4] ;  /* 0x0003c40001217983 */ /* 0x000ea80000300800 */
[----:B------:R-:W2:Y:S01]  /*1a400*/  LDL.LU R32, [R1+0x3c8] ;  /* 0x0003c80001207983 */ /* 0x000ea20000300800 */
[----:B---3--:R-:W-:-:S03]  /*1a410*/  FMUL R20, R13, R31 ;  /* 0x0000001f0d147220 */ /* 0x008fc60000400000 */
[----:B------:R-:W3:Y:S01]  /*1a420*/  LDL.LU R31, [R1+0x3cc] ;  /* 0x0003cc00011f7983 */ /* 0x000ee20000300800 */
[----:B------:R-:W-:-:S06]  /*1a430*/  FMUL R14, R14, 1.4426950216293334961 ;  /* 0x3fb8aa3b0e0e7820 */ /* 0x000fcc0000400000 */
[----:B------:R-:W1:Y:S01]  /*1a440*/  MUFU.EX2 R14, R14 ;  /* 0x0000000e000e7308 */ /* 0x000e620000000800 */
[----:B----4-:R-:W-:Y:S02]  /*1a450*/  FMUL R21, R13, R30 ;  /* 0x0000001e0d157220 */ /* 0x010fe40000400000 */
[C---:B-1----:R-:W-:Y:S02]  /*1a460*/  FMUL R26, R14.reuse, R28 ;  /* 0x0000001c0e1a7220 */ /* 0x042fe40000400000 */
[----:B------:R-:W-:-:S07]  /*1a470*/  FMUL R27, R14, R15 ;  /* 0x0000000f0e1b7220 */ /* 0x000fce0000400000 */
[----:B------:R-:W-:Y:S01]  /*1a480*/  HMMA.16816.F32 R24, R16, R100, R24 ;  /* 0x000000641018723c */ /* 0x000fe20000001818 */
[----:B------:R-:W-:Y:S02]  /*1a490*/  FADD R8, -R124, R118 ;  /* 0x000000767c087221 */ /* 0x000fe40000000100 */
[----:B------:R-:W4:Y:S01]  /*1a4a0*/  LDL.LU R118, [R1+0x514] ;  /* 0x0005140001767983 */ /* 0x000f220000300800 */
[----:B0-----:R-:W-:Y:S11]  /*1a4b0*/  FMUL R22, R14, R29 ;  /* 0x0000001d0e167220 */ /* 0x001ff60000400000 */
[----:B------:R-:W-:Y:S08]  /*1a4c0*/  @!UPT UIADD3 URZ, URZ, URZ, URZ ;  /* 0x0000003f3f3ff290 */ /* 0x000ff0000fffe03f */
[----:B------:R0:W-:Y:S04]  /*1a4d0*/  STL.64 [R1+0x3f0], R24 ;  /* 0x0003f01801007387 */ /* 0x0001e80000100a00 */
[----:B------:R1:W-:Y:S01]  /*1a4e0*/  STL.64 [R1+0x3f8], R26 ;  /* 0x0003f81a01007387 */ /* 0x0003e20000100a00 */
[----:B------:R-:W-:-:S03]  /*1a4f0*/  FADD R28, -R123, R119 ;  /* 0x000000777b1c7221 */ /* 0x000fc60000000100 */
[----:B------:R-:W4:Y:S04]  /*1a500*/  LDL.LU R48, [R1+0x3b0] ;  /* 0x0003b00001307983 */ /* 0x000f280000300800 */
[----:B------:R-:W4:Y:S04]  /*1a510*/  LDL.LU R47, [R1+0x3b4] ;  /* 0x0003b400012f7983 */ /* 0x000f280000300800 */
[----:B------:R-:W4:Y:S04]  /*1a520*/  LDL.LU R30, [R1+0x3b8] ;  /* 0x0003b800011e7983 */ /* 0x000f280000300800 */
[----:B------:R-:W4:Y:S04]  /*1a530*/  LDL.LU R29, [R1+0x3bc] ;  /* 0x0003bc00011d7983 */ /* 0x000f280000300800 */
[----:B------:R-:W4:Y:S04]  /*1a540*/  LDL.LU R119, [R1+0x518] ;  /* 0x0005180001777983 */ /* 0x000f280000300800 */
[----:B------:R-:W4:Y:S04]  /*1a550*/  LDL.LU R46, [R1+0x3a0] ;  /* 0x0003a000012e7983 */ /* 0x000f280000300800 */
[----:B------:R-:W4:Y:S01]  /*1a560*/  LDL.LU R45, [R1+0x3a4] ;  /* 0x0003a400012d7983 */ /* 0x000f220000300800 */
[----:B------:R-:W-:-:S07]  /*1a570*/  FMUL R23, R14, R39 ;  /* 0x000000270e177220 */ /* 0x000fce0000400000 */
[----:B------:R-:W-:Y:S01]  /*1a580*/  HMMA.16816.F32 R20, R16, R102, R20 ;  /* 0x000000661014723c */ /* 0x000fe20000001814 */
[C---:B0-----:R-:W-:Y:S02]  /*1a590*/  FMUL R24, R13.reuse, R38 ;  /* 0x000000260d187220 */ /* 0x041fe40000400000 */
[----:B------:R-:W-:Y:S11]  /*1a5a0*/  FMUL R25, R13, R37 ;  /* 0x000000250d197220 */ /* 0x000ff60000400000 */
[----:B------:R-:W-:Y:S09]  /*1a5b0*/  @!UPT UIADD3 URZ, URZ, URZ, URZ ;  /* 0x0000003f3f3ff290 */ /* 0x000ff2000fffe03f */
[----:B------:R2:W-:Y:S04]  /*1a5c0*/  STL.64 [R1+0x3e0], R20 ;  /* 0x0003e01401007387 */ /* 0x0005e80000100a00 */
[----:B------:R0:W-:Y:S04]  /*1a5d0*/  STL.64 [R1+0x3e8], R22 ;  /* 0x0003e81601007387 */ /* 0x0001e80000100a00 */
[----:B------:R-:W4:Y:S01]  /*1a5e0*/  LDL.LU R44, [R1+0x3a8] ;  /* 0x0003a800012c7983 */ /* 0x000f220000300800 */
[----:B-1----:R-:W-:-:S03]  /*1a5f0*/  FMUL R26, R14, R36 ;  /* 0x000000240e1a7220 */ /* 0x002fc60000400000 */
[----:B------:R-:W4:Y:S04]  /*1a600*/  LDL.LU R43, [R1+0x3ac] ;  /* 0x0003ac00012b7983 */ /* 0x000f280000300800 */
[----:B------:R-:W4:Y:S04]  /*1a610*/  LDL.LU R42, [R1+0x390] ;  /* 0x00039000012a7983 */ /* 0x000f280000300800 */
[----:B------:R-:W4:Y:S04]  /*1a620*/  LDL.LU R41, [R1+0x394] ;  /* 0x0003940001297983 */ /* 0x000f280000300800 */
[----:B------:R-:W4:Y:S04]  /*1a630*/  LDL.LU R40, [R1+0x398] ;  /* 0x0003980001287983 */ /* 0x000f280000300800 */
[----:B------:R-:W4:Y:S01]  /*1a640*/  LDL.LU R39, [R1+0x39c] ;  /* 0x00039c0001277983 */ /* 0x000f220000300800 */
[----:B------:R-:W-:-:S03]  /*1a650*/  FMUL R27, R14, R35 ;  /* 0x000000230e1b7220 */ /* 0x000fc60000400000 */
[----:B------:R-:W4:Y:S01]  /*1a660*/  LDL.LU R38, [R1+0x380] ;  /* 0x0003800001267983 */ /* 0x000f220000300800 */
[----:B--2---:R-:W-:-:S03]  /*1a670*/  FMUL R20, R13, R34 ;  /* 0x000000220d147220 */ /* 0x004fc60000400000 */
[----:B------:R-:W2:Y:S01]  /*1a680*/  LDL.LU R37, [R1+0x384] ;  /* 0x0003840001257983 */ /* 0x000ea20000300800 */
[----:B------:R-:W-:Y:S01]  /*1a690*/  HMMA.16816.F32 R24, R16, R104, R24 ;  /* 0x000000681018723c */ /* 0x000fe20000001818 */
[----:B------:R-:W-:Y:S02]  /*1a6a0*/  FMUL R21, R13, R33 ;  /* 0x000000210d157220 */ /* 0x000fe40000400000 */
[C---:B0-----:R-:W-:Y:S11]  /*1a6b0*/  FMUL R22, R14.reuse, R32 ;  /* 0x000000200e167220 */ /* 0x041ff60000400000 */
[----:B------:R-:W-:Y:S09]  /*1a6c0*/  @!UPT UIADD3 URZ, URZ, URZ, URZ ;  /* 0x0000003f3f3ff290 */ /* 0x000ff2000fffe03f */
[----:B------:R-:W-:Y:S04]  /*1a6d0*/  STL.64 [R1+0x3d0], R24 ;  /* 0x0003d01801007387 */ /* 0x000fe80000100a00 */
[----:B------:R-:W-:Y:S04]  /*1a6e0*/  STL.64 [R1+0x3d8], R26 ;  /* 0x0003d81a01007387 */ /* 0x000fe80000100a00 */
[----:B------:R-:W2:Y:S04]  /*1a6f0*/  LDL.LU R36, [R1+0x388] ;  /* 0x0003880001247983 */ /* 0x000ea80000300800 */
[----:B------:R-:W2:Y:S04]  /*1a700*/  LDL.LU R35, [R1+0x38c] ;  /* 0x00038c0001237983 */ /* 0x000ea80000300800 */
[----:B------:R-:W2:Y:S04]  /*1a710*/  LDL.LU R34, [R1+0x370] ;  /* 0x0003700001227983 */ /* 0x000ea80000300800 */
[----:B------:R-:W2:Y:S01]  /*1a720*/  LDL.LU R33, [R1+0x374] ;  /* 0x0003740001217983 */ /* 0x000ea20000300800 */
[----:B---3--:R-:W-:-:S07]  /*1a730*/  FMUL R23, R14, R31 ;  /* 0x0000001f0e177220 */ /* 0x008fce0000400000 */
[----:B------:R-:W-:Y:S11]  /*1a740*/  HMMA.16816.F32 R16, R16, R106, R20 ;  /* 0x0000006a1010723c */ /* 0x000ff60000001814 */
[----:B------:R-:W-:Y:S11]  /*1a750*/  @!UPT UIADD3 URZ, URZ, URZ, URZ ;  /* 0x0000003f3f3ff290 */ /* 0x000ff6000fffe03f */
[----:B------:R-:W-:Y:S01]  /*1a760*/  @!UPT UIADD3 URZ, URZ, URZ, URZ ;  /* 0x0000003f3f3ff290 */ /* 0x000fe2000fffe03f */
[----:B------:R-:W-:Y:S04]  /*1a770*/  STL.64 [R1+0x3c0], R16 ;  /* 0x0003c01001007387 */ /* 0x000fe80000100a00 */
[----:B------:R-:W-:Y:S04]  /*1a780*/  STL.64 [R1+0x3c8], R18 ;  /* 0x0003c81201007387 */ /* 0x000fe80000100a00 */
[----:B------:R-:W3:Y:S04]  /*1a790*/  LDL.LU R32, [R1+0x378] ;  /* 0x0003780001207983 */ /* 0x000ee80000300800 */
[----:B------:R-:W3:Y:S01]  /*1a7a0*/  LDL.LU R31, [R1+0x37c] ;  /* 0x00037c00011f7983 */ /* 0x000ee20000300800 */
[----:B------:R-:W-:-:S03]  /*1a7b0*/  FMUL R15, R8, 1.4426950216293334961 ;  /* 0x3fb8aa3b080f7820 */ /* 0x000fc60000400000 */
[----:B------:R-:W0:Y:S01]  /*1a7c0*/  LDSM.16.M88.4 R8, [R120+0x45c00] ;  /* 0x045c00007808783b */ /* 0x000e220000000200 */
[----:B------:R-:W-:Y:S02]  /*1a7d0*/  FMUL R28, R28, 1.4426950216293334961 ;  /* 0x3fb8aa3b1c1c7820 */ /* 0x000fe40000400000 */
[----:B------:R-:W1:Y:S01]  /*1a7e0*/  MUFU.EX2 R15, R15 ;  /* 0x0000000f000f7308 */ /* 0x000e620000000800 */
[----:B----4-:R-:W-:Y:S01]  /*1a7f0*/  FADD R20, -R122, R118 ;  /* 0x000000767a147221 */ /* 0x010fe20000000100 */
[----:B------:R4:W0:Y:S06]  /*1a800*/  LDSM.16.M88.4 R16, [R120+0x45e00] ;  /* 0x045e00007810783b */ /* 0x00082c0000000200 */
[----:B------:R-:W4:Y:S02]  /*1a810*/  MUFU.EX2 R28, R28 ;  /* 0x0000001c001c7308 */ /* 0x000f240000000800 */
[----:B----4-:R-:W4:Y:S01]  /*1a820*/  LDL.LU R120, [R1+0x854] ;  /* 0x0008540001787983 */ /* 0x010f220000300800 */
[----:B-1----:R-:W-:-:S02]  /*1a830*/  FMUL R24, R15, R48 ;  /* 0x000000300f187220 */ /* 0x002fc40000400000 */
[C---:B------:R-:W-:Y:S02]  /*1a840*/  FMUL R25, R15.reuse, R47 ;  /* 0x0000002f0f197220 */ /* 0x040fe40000400000 */
[C---:B------:R-:W-:Y:S02]  /*1a850*/  FMUL R26, R28.reuse, R30 ;  /* 0x0000001e1c1a7220 */ /* 0x040fe40000400000 */
[----:B------:R-:W-:Y:S02]  /*1a860*/  FMUL R27, R28, R29 ;  /* 0x0000001d1c1b7220 */ /* 0x000fe40000400000 */
[----:B------:R-:W-:Y:S02]  /*1a870*/  FMUL R29, R20, 1.4426950216293334961 ;  /* 0x3fb8aa3b141d7820 */ /* 0x000fe40000400000 */
[C---:B------:R-:W-:Y:S02]  /*1a880*/  FMUL R20, R15.reuse, R46 ;  /* 0x0000002e0f147220 */ /* 0x040fe40000400000 */
[----:B------:R-:W-:Y:S01]  /*1a890*/  FMUL R21, R15, R45 ;  /* 0x0000002d0f157220 */ /* 0x000fe20000400000 */
[----:B0-----:R-:W-:Y:S01]  /*1a8a0*/  HMMA.16816.F32 R24, R8, R100, R24 ;  /* 0x000000640818723c */ /* 0x001fe20000001818 */
[----:B------:R-:W-:-:S04]  /*1a8b0*/  FADD R30, -R121, R119 ;  /* 0x00000077791e7221 */ /* 0x000fc80000000100 */
[----:B------:R-:W-:Y:S01]  /*1a8c0*/  FMUL R30, R30, 1.4426950216293334961 ;  /* 0x3fb8aa3b1e1e7820 */ /* 0x000fe20000400000 */
[----:B------:R-:W0:Y:S08]  /*1a8d0*/  MUFU.EX2 R29, R29 ;  /* 0x0000001d001d7308 */ /* 0x000e300000000800 */
[----:B------:R-:W3:Y:S09]  /*1a8e0*/  MUFU.EX2 R30, R30 ;  /* 0x0000001e001e7308 */ /* 0x000ef20000000800 */
[----:B------:R1:W-:Y:S01]  /*1a8f0*/  STL.64 [R1+0x3b0], R24 ;  /* 0x0003b01801007387 */ /* 0x0003e20000100a00 */
[----:B------:R-:W-:-:S02]  /*1a900*/  FMUL R22, R28, R44 ;  /* 0x0000002c1c167220 */ /* 0x000fc40000400000 */
[----:B------:R-:W-:-:S07]  /*1a910*/  FMUL R23, R28, R43 ;  /* 0x0000002b1c177220 */ /* 0x000fce0000400000 */
[C---:B------:R-:W-:Y:S01]  /*1a920*/  HMMA.16816.F32 R20, R8.reuse, R102, R20 ;  /* 0x000000660814723c */ /* 0x040fe20000001814 */
[----:B------:R0:W-:Y:S01]  /*1a930*/  STL.64 [R1+0x3b8], R26 ;  /* 0x0003b81a01007387 */ /* 0x0001e20000100a00 */
[C---:B-1----:R-:W-:Y:S02]  /*1a940*/  FMUL R24, R15.reuse, R42 ;  /* 0x0000002a0f187220 */ /* 0x042fe40000400000 */
[C---:B------:R-:W-:Y:S02]  /*1a950*/  FMUL R25, R15.reuse, R41 ;  /* 0x000000290f197220 */ /* 0x040fe40000400000 */
[C---:B0-----:R-:W-:Y:S02]  /*1a960*/  FMUL R26, R28.reuse, R40 ;  /* 0x000000281c1a7220 */ /* 0x041fe40000400000 */
[C---:B------:R-:W-:Y:S11]  /*1a970*/  FMUL R27, R28.reuse, R39 ;  /* 0x000000271c1b7220 */ /* 0x040ff60000400000 */
[----:B------:R-:W-:Y:S04]  /*1a980*/  @!UPT UIADD3 URZ, URZ, URZ, URZ ;  /* 0x0000003f3f3ff290 */ /* 0x000fe8000fffe03f */
[----:B------:R0:W-:Y:S04]  /*1a990*/  STL.64 [R1+0x3a0], R20 ;  /* 0x0003a01401007387 */ /* 0x0001e80000100a00 */
[----:B------:R1:W-:Y:S01]  /*1a9a0*/  STL.64 [R1+0x3a8], R22 ;  /* 0x0003a81601007387 */ /* 0x0003e20000100a00 */
[----:B------:R-:W-:Y:S01]  /*1a9b0*/  HMMA.16816.F32 R24, R8, R104, R24 ;  /* 0x000000680818723c */ /* 0x000fe20000001818 */
[C---:B0-----:R-:W-:Y:S02]  /*1a9c0*/  FMUL R20, R15.reuse, R38 ;  /* 0x000000260f147220 */ /* 0x041fe40000400000 */
[----:B--2---:R-:W-:Y:S02]  /*1a9d0*/  FMUL R21, R15, R37 ;  /* 0x000000250f157220 */ /* 0x004fe40000400000 */
[----:B-1----:R-:W-:-:S02]  /*1a9e0*/  FMUL R22, R28, R36 ;  /* 0x000000241c167220 */ /* 0x002fc40000400000 */
[----:B------:R-:W-:-:S07]  /*1a9f0*/  FMUL R23, R28, R35 ;  /* 0x000000231c177220 */ /* 0x000fce0000400000 */
[----:B------:R-:W-:Y:S07]  /*1aa00*/  HMMA.16816.F32 R20, R8, R106, R20 ;  /* 0x0000006a0814723c */ /* 0x000fee0000001814 */
[C---:B------:R-:W-:Y:S02]  /*1aa10*/  FMUL R8, R29.reuse, R34 ;  /* 0x000000221d087220 */ /* 0x040fe40000400000 */
[----:B------:R-:W-:Y:S01]  /*1aa20*/  FMUL R9, R29, R33 ;  /* 0x000000211d097220 */ /* 0x000fe20000400000 */
[----:B------:R-:W-:Y:S04]  /*1aa30*/  STL.64 [R1+0x390], R24 ;  /* 0x0003901801007387 */ /* 0x000fe80000100a00 */
[----:B------:R0:W-:Y:S09]  /*1aa40*/  STL.64 [R1+0x398], R26 ;  /* 0x0003981a01007387 */ /* 0x0001f20000100a00 */
[----:B------:R-:W-:Y:S04]  /*1aa50*/  STL.64 [R1+0x380], R20 ;  /* 0x0003801401007387 */ /* 0x000fe80000100a00 */
[----:B------:R1:W-:Y:S04]  /*1aa60*/  STL.64 [R1+0x388], R22 ;  /* 0x0003881601007387 */ /* 0x0003e80000100a00 */
[----:B------:R-:W2:Y:S04]  /*1aa70*/  LDL.LU R54, [R1+0x360] ;  /* 0x0003600001367983 */ /* 0x000ea80000300800 */
[----:B------:R-:W4:Y:S01]  /*1aa80*/  LDL.LU R51, [R1+0x364] ;  /* 0x0003640001337983 */ /* 0x000f220000300800 */
[----:B---3--:R-:W-:-:S02]  /*1aa90*/  FMUL R10, R30, R32 ;  /* 0x000000201e0a7220 */ /* 0x008fc40000400000 */
[----:B------:R-:W-:-:S07]  /*1aaa0*/  FMUL R11, R30, R31 ;  /* 0x0000001f1e0b7220 */ /* 0x000fce0000400000 */
[----:B------:R-:W-:Y:S11]  /*1aab0*/  HMMA.16816.F32 R8, R16, R100, R8 ;  /* 0x000000641008723c */ /* 0x000ff60000001808 */
[----:B------:R-:W-:Y:S11]  /*1aac0*/  @!UPT UIADD3 URZ, URZ, URZ, URZ ;  /* 0x0000003f3f3ff290 */ /* 0x000ff6000fffe03f */
[----:B------:R-:W-:Y:S01]  /*1aad0*/  @!UPT UIADD3 URZ, URZ, URZ, URZ ;  /* 0x0000003f3f3ff290 */ /* 0x000fe2000fffe03f */
[----:B------:R2:W-:Y:S04]  /*1aae0*/  STL.64 [R1+0x370], R8 ;  /* 0x0003700801007387 */ /* 0x0005e80000100a00 */
[----:B------:R3:W-:Y:S04]  /*1aaf0*/  STL.64 [R1+0x378], R10 ;  /* 0x0003780a01007387 */ /* 0x0007e80000100a00 */
[----:B------:R-:W3:Y:S04]  /*1ab00*/  LDL.LU R53, [R1+0x368] ;  /* 0x0003680001357983 */ /* 0x000ee80000300800 */
        /* <DEDUP_REMOVED lines=18> */
[----:B0-----:R-:W3:Y:S04]  /*1ac30*/  LDL.LU R27, [R1+0x34c] ;  /* 0x00034c00011b7983 */ /* 0x001ee80000300800 */
[----:B------:R-:W3:Y:S04]  /*1ac40*/  LDL.LU R34, [R1+0x20c] ;  /* 0x00020c0001227983 */ /* 0x000ee80000300800 */
[----:B------:R-:W3:Y:S04]  /*1ac50*/  LDL.LU R26, [R1+0x60c] ;  /* 0x00060c00011a7983 */ /* 0x000ee80000300800 */
[----:B------:R-:W3:Y:S04]  /*1ac60*/  LDL.LU R35, [R1+0x208] ;  /* 0x0002080001237983 */ /* 0x000ee80000300800 */
[----:B------:R-:W3:Y:S04]  /*1ac70*/  LDL.LU R25, [R1+0x610] ;  /* 0x0006100001197983 */ /* 0x000ee80000300800 */
[----:B------:R-:W3:Y:S04]  /*1ac80*/  LDL.LU R31, [R1+0x204] ;  /* 0x00020400011f7983 */ /* 0x000ee80000300800 */
[----:B------:R-:W3:Y:S04]  /*1ac90*/  LDL.LU R24, [R1+0x614] ;  /* 0x0006140001187983 */ /* 0x000ee80000300800 */
[----:B------:R-:W3:Y:S04]  /*1aca0*/  LDL.LU R117, [R1+0x1c0] ;  /* 0x0001c00001757983 */ /* 0x000ee80000300800 */
[----:B-1----:R-:W3:Y:S04]  /*1acb0*/  LDL.LU R23, [R1+0x618] ;  /* 0x0006180001177983 */ /* 0x002ee80000300800 */
[----:B------:R-:W3:Y:S04]  /*1acc0*/  LDL.LU R118, [R1+0x1bc] ;  /* 0x0001bc0001767983 */ /* 0x000ee80000300800 */
[----:B------:R-:W3:Y:S04]  /*1acd0*/  LDL.LU R22, [R1+0x61c] ;  /* 0x00061c0001167983 */ /* 0x000ee80000300800 */
[----:B------:R-:W3:Y:S04]  /*1ace0*/  LDL.LU R119, [R1+0x1b8] ;  /* 0x0001b80001777983 */ /* 0x000ee80000300800 */
[----:B------:R-:W3:Y:S01]  /*1acf0*/  LDL.LU R21, [R1+0x718] ;  /* 0x0007180001157983 */ /* 0x000ee20000300800 */
[----:B--2---:R-:W-:-:S02]  /*1ad00*/  FMUL R8, R29, R54 ;  /* 0x000000361d087220 */ /* 0x004fc40000400000 */
[----:B----4-:R-:W-:Y:S02]  /*1ad10*/  FMUL R9, R29, R51 ;  /* 0x000000331d097220 */ /* 0x010fe40000400000 */
[C---:B---3--:R-:W-:Y:S02]  /*1ad20*/  FMUL R10, R30.reuse, R53 ;  /* 0x000000351e0a7220 */ /* 0x048fe40000400000 */
[----:B------:R-:W-:-:S07]  /*1ad30*/  FMUL R11, R30, R52 ;  /* 0x000000341e0b7220 */ /* 0x000fce0000400000 */
[----:B------:R-:W-:Y:S11]  /*1ad40*/  HMMA.16816.F32 R8, R16, R102, R8 ;  /* 0x000000661008723c */ /* 0x000ff60000001808 */
[----:B------:R-:W-:Y:S11]  /*1ad50*/  @!UPT UIADD3 URZ, URZ, URZ, URZ ;  /* 0x0000003f3f3ff290 */ /* 0x000ff6000fffe03f */
[----:B------:R-:W-:Y:S01]  /*1ad60*/  @!UPT UIADD3 URZ, URZ, URZ, URZ ;  /* 0x0000003f3f3ff290 */ /* 0x000fe2000fffe03f */
[----:B------:R0:W-:Y:S04]  /*1ad70*/  STL.64 [R1+0x360], R8 ;  /* 0x0003600801007387 */ /* 0x0001e80000100a00 */
[----:B------:R1:W-:Y:S01]  /*1ad80*/  STL.64 [R1+0x368], R10 ;  /* 0x0003680a01007387 */ /* 0x0003e20000100a00 */
[C---:B0-----:R-:W-:Y:S02]  /*1ad90*/  FMUL R8, R29.reuse, R50 ;  /* 0x000000321d087220 */ /* 0x041fe40000400000 */
[----:B------:R-:W-:Y:S02]  /*1ada0*/  FMUL R9, R29, R49 ;  /* 0x000000311d097220 */ /* 0x000fe40000400000 */
[C---:B-1----:R-:W-:Y:S02]  /*1adb0*/  FMUL R10, R30.reuse, R48 ;  /* 0x000000301e0a7220 */ /* 0x042fe40000400000 */
[----:B------:R-:W-:-:S02]  /*1adc0*/  FMUL R11, R30, R45 ;  /* 0x0000002d1e0b7220 */ /* 0x000fc40000400000 */
[----:B------:R-:W-:Y:S02]  /*1add0*/  FFMA R41, R5, R41, R47 ;  /* 0x0000002905297223 */ /* 0x000fe4000000002f */
[----:B------:R-:W-:Y:S02]  /*1ade0*/  FFMA R40, R4, R40, R42 ;  /* 0x0000002804287223 */ /* 0x000fe4000000002a */
[----:B------:R-:W-:Y:S01]  /*1adf0*/  FFMA R38, R6, R38, R43 ;  /* 0x0000002606267223 */ /* 0x000fe2000000002b */
[----:B------:R-:W-:Y:S01]  /*1ae00*/  HMMA.16816.F32 R8, R16, R104, R8 ;  /* 0x000000681008723c */ /* 0x000fe20000001808 */
[----:B------:R-:W-:Y:S02]  /*1ae10*/  FFMA R37, R7, R37, R39 ;  /* 0x0000002507257223 */ /* 0x000fe40000000027 */
[C---:B------:R-:W-:Y:S02]  /*1ae20*/  FMUL R4, R29.reuse, R36 ;  /* 0x000000241d047220 */ /* 0x040fe40000400000 */
[----:B------:R-:W-:-:S02]  /*1ae30*/  FMUL R5, R29, R33 ;  /* 0x000000211d057220 */ /* 0x000fc40000400000 */
[C---:B------:R-:W-:Y:S02]  /*1ae40*/  FMUL R6, R30.reuse, R32 ;  /* 0x000000201e067220 */ /* 0x040fe40000400000 */
[----:B------:R-:W-:Y:S02]  /*1ae50*/  FMUL R7, R30, R27 ;  /* 0x0000001b1e077220 */ /* 0x000fe40000400000 */
[----:B------:R-:W-:-:S05]  /*1ae60*/  FFMA R44, R12, R44, R46 ;  /* 0x0000002c0c2c7223 */ /* 0x000fca000000002e */
[----:B------:R-:W-:Y:S01]  /*1ae70*/  HMMA.16816.F32 R4, R16, R106, R4 ;  /* 0x0000006a1004723c */ /* 0x000fe20000001804 */
[----:B------:R-:W-:Y:S01]  /*1ae80*/  STL [R1+0x5f8], R44 ;  /* 0x0005f82c01007387 */ /* 0x000fe20000100800 */
[----:B------:R-:W-:-:S03]  /*1ae90*/  FFMA R26, R13, R26, R34 ;  /* 0x0000001a0d1a7223 */ /* 0x000fc60000000022 */
[----:B------:R-:W-:Y:S04]  /*1aea0*/  STL [R1+0x5fc], R41 ;  /* 0x0005fc2901007387 */ /* 0x000fe80000100800 */
[----:B------:R-:W-:Y:S01]  /*1aeb0*/  STL [R1+0x600], R40 ;  /* 0x0006002801007387 */ /* 0x000fe20000100800 */
[----:B------:R-:W-:-:S03]  /*1aec0*/  FFMA R25, R14, R25, R35 ;  /* 0x000000190e197223 */ /* 0x000fc60000000023 */
[----:B------:R-:W-:Y:S04]  /*1aed0*/  STL [R1+0x604], R38 ;  /* 0x0006042601007387 */ /* 0x000fe80000100800 */
[----:B------:R-:W-:Y:S01]  /*1aee0*/  STL [R1+0x608], R37 ;  /* 0x0006082501007387 */ /* 0x000fe20000100800 */
[----:B------:R-:W-:-:S03]  /*1aef0*/  FFMA R24, R15, R24, R31 ;  /* 0x000000180f187223 */ /* 0x000fc6000000001f */
[----:B------:R-:W-:Y:S01]  /*1af00*/  STL.64 [R1+0x350], R8 ;  /* 0x0003500801007387 */ /* 0x000fe20000100a00 */
[----:B------:R-:W-:-:S03]  /*1af10*/  FFMA R23, R28, R23, R117 ;  /* 0x000000171c177223 */ /* 0x000fc60000000075 */
[----:B------:R-:W-:Y:S04]  /*1af20*/  STL.64 [R1+0x358], R10 ;  /* 0x0003580a01007387 */ /* 0x000fe80000100a00 */
[----:B------:R-:W-:Y:S01]  /*1af30*/  STL [R1+0x60c], R26 ;  /* 0x00060c1a01007387 */ /* 0x000fe20000100800 */
[----:B------:R-:W-:-:S03]  /*1af40*/  FFMA R22, R29, R22, R118 ;  /* 0x000000161d167223 */ /* 0x000fc60000000076 */
[----:B------:R-:W-:Y:S04]  /*1af50*/  STL [R1+0x610], R25 ;  /* 0x0006101901007387 */ /* 0x000fe80000100800 */
[----:B------:R-:W-:Y:S01]  /*1af60*/  STL [R1+0x614], R24 ;  /* 0x0006141801007387 */ /* 0x000fe20000100800 */
[----:B------:R-:W-:-:S03]  /*1af70*/  FFMA R21, R30, R21, R119 ;  /* 0x000000151e157223 */ /* 0x000fc60000000077 */
[----:B------:R-:W-:Y:S04]  /*1af80*/  STL [R1+0x618], R23 ;  /* 0x0006181701007387 */ /* 0x000fe80000100800 */
[----:B------:R0:W5:Y:S04]  /*1af90*/  LDL R117, [R1+0x19c] ;  /* 0x00019c0001757983 */ /* 0x0001680000100800 */
[----:B------:R-:W-:Y:S04]  /*1afa0*/  STL [R1+0x61c], R22 ;  /* 0x00061c1601007387 */ /* 0x000fe80000100800 */
[----:B------:R-:W-:Y:S04]  /*1afb0*/  STL [R1+0x718], R21 ;  /* 0x0007181501007387 */ /* 0x000fe80000100800 */
[----:B------:R1:W-:Y:S04]  /*1afc0*/  STL.64 [R1+0x340], R4 ;  /* 0x0003400401007387 */ /* 0x0003e80000100a00 */
[----:B------:R-:W-:Y:S04]  /*1afd0*/  STL.64 [R1+0x348], R6 ;  /* 0x0003480601007387 */ /* 0x000fe80000100a00 */
[----:B------:R0:W5:Y:S04]  /*1afe0*/  LDL R118, [R1+0x198] ;  /* 0x0001980001767983 */ /* 0x0001680000100800 */
[----:B-1----:R-:W2:Y:S04]  /*1aff0*/  LDL R5, [R1+0x190] ;  /* 0x0001900001057983 */ /* 0x002ea80000100800 */
[----:B------:R-:W3:Y:S04]  /*1b000*/  LDL R4, [R1+0x18c] ;  /* 0x00018c0001047983 */ /* 0x000ee80000100800 */
[----:B------:R0:W5:Y:S04]  /*1b010*/  LDL R119, [R1+0x194] ;  /* 0x0001940001777983 */ /* 0x0001680000100800 */
[----:B--2---:R1:W-:Y:S04]  /*1b020*/  STL [R1], R5 ;  /* 0x0000000501007387 */ /* 0x0043e80000100800 */
[----:B-1----:R-:W2:Y:S04]  /*1b030*/  LDL R5, [R1+0x188] ;  /* 0x0001880001057983 */ /* 0x002ea80000100800 */
[----:B---3--:R1:W-:Y:S04]  /*1b040*/  STL [R1+0xe0], R4 ;  /* 0x0000e00401007387 */ /* 0x0083e80000100800 */
[----:B-1----:R-:W3:Y:S04]  /*1b050*/  LDL R4, [R1+0x184] ;  /* 0x0001840001047983 */ /* 0x002ee80000100800 */
[----:B--2---:R1:W-:Y:S04]  /*1b060*/  STL [R1+0xe4], R5 ;  /* 0x0000e40501007387 */ /* 0x0043e80000100800 */
        /* <DEDUP_REMOVED lines=27> */
[----:B------:R-:W1:Y:S01]  /*1b220*/  S2R R51, SR_CTAID.X ;  /* 0x0000000000337919 */ /* 0x000e620000002500 */
[----:B------:R-:W-:Y:S01]  /*1b230*/  IMAD.MOV.U32 R6, RZ, RZ, R116 ;  /* 0x000000ffff067224 */ /* 0x000fe200078e0074 */
[----:B------:R-:W-:Y:S01]  /*1b240*/  UIADD3 UR4, UP0, UR4, 0x10, URZ ;  /* 0x0000001004047890 */ /* 0x000fe2000ff1e03f */
[----:B------:R-:W-:-:S03]  /*1b250*/  IMAD.MOV.U32 R20, RZ, RZ, 0x10 ;  /* 0x00000010ff147424 */ /* 0x000fc600078e00ff */
[----:B------:R-:W-:Y:S01]  /*1b260*/  UIADD3.X UR5, URZ, UR5, URZ, UP0, !UPT ;  /* 0x000000053f057290 */ /* 0x000fe200087fe43f */
[C---:B------:R-:W-:Y:S02]  /*1b270*/  IMAD R3, R20.reuse, c[0x0][0x1b4], R3 ;  /* 0x00006d0014037a24 */ /* 0x040fe400078e0203 */
[----:B------:R-:W-:-:S03]  /*1b280*/  IMAD R120, R20, c[0x0][0x1a4], R120 ;  /* 0x0000690014787a24 */ /* 0x000fc600078e0278 */
[----:B------:R-:W-:Y:S01]  /*1b290*/  IMAD.U32 R20, RZ, RZ, UR5 ;  /* 0x00000005ff147e24 */ /* 0x000fe2000f8e00ff */
[----:B-1----:R-:W-:-:S04]  /*1b2a0*/  SHF.L.U32 R51, R51, 0x8, RZ ;  /* 0x0000000833337819 */ /* 0x002fc800000006ff */
[----:B------:R-:W-:-:S04]  /*1b2b0*/  IADD3 R51, R51, 0x100, RZ ;  /* 0x0000010033337810 */ /* 0x000fc80007ffe0ff */
[----:B------:R-:W-:-:S04]  /*1b2c0*/  ISETP.LE.U32.AND P1, PT, R51, UR4, PT ;  /* 0x0000000433007c0c */ /* 0x000fc8000bf23070 */
[----:B------:R-:W-:Y:S01]  /*1b2d0*/  ISETP.GE.U32.AND.EX P1, PT, R20, RZ, PT, P1 ;  /* 0x000000ff1400720c */ /* 0x000fe20003f26110 */
[----:B--2---:R1:W-:Y:S02]  /*1b2e0*/  STL [R1+0x4e8], R5 ;  /* 0x0004e80501007387 */ /* 0x0043e40000100800 */
[----:B-1----:R-:W-:Y:S02]  /*1b2f0*/  MOV R5, R96 ;  /* 0x0000006000057202 */ /* 0x002fe40000000f00 */
[----:B---3--:R1:W-:Y:S04]  /*1b300*/  STL [R1+0x4ec], R4 ;  /* 0x0004ec0401007387 */ /* 0x0083e80000100800 */
[----:B------:R2:W-:Y:S01]  /*1b310*/  STL [R1+0x4f0], R6 ;  /* 0x0004f00601007387 */ /* 0x0005e20000100800 */
[----:B-1----:R-:W-:-:S03]  /*1b320*/  IMAD.MOV.U32 R4, RZ, RZ, R97 ;  /* 0x000000ffff047224 */ /* 0x002fc600078e0061 */
[----:B------:R1:W-:Y:S01]  /*1b330*/  STL [R1+0x4f4], R5 ;  /* 0x0004f40501007387 */ /* 0x0003e20000100800 */
[----:B--2---:R-:W-:-:S03]  /*1b340*/  IMAD.MOV.U32 R6, RZ, RZ, R98 ;  /* 0x000000ffff067224 */ /* 0x004fc600078e0062 */
[----:B------:R2:W-:Y:S01]  /*1b350*/  STL [R1+0x4f8], R4 ;  /* 0x0004f80401007387 */ /* 0x0005e20000100800 */
[----:B-1----:R-:W-:-:S03]  /*1b360*/  MOV R5, R99 ;  /* 0x0000006300057202 */ /* 0x002fc60000000f00 */
[----:B------:R0:W-:Y:S01]  /*1b370*/  STL [R1+0x4fc], R6 ;  /* 0x0004fc0601007387 */ /* 0x0001e20000100800 */
[----:B--2---:R-:W-:-:S03]  /*1b380*/  IMAD.MOV.U32 R4, RZ, RZ, R0 ;  /* 0x000000ffff047224 */ /* 0x004fc600078e0000 */
[----:B------:R0:W5:Y:S04]  /*1b390*/  LDL.LU R0, [R1+0x850] ;  /* 0x0008500001007983 */ /* 0x0001680000300800 */
[----:B------:R0:W-:Y:S04]  /*1b3a0*/  STL [R1+0x500], R5 ;  /* 0x0005000501007387 */ /* 0x0001e80000100800 */
[----:B------:R0:W-:Y:S04]  /*1b3b0*/  STL [R1+0x508], R125 ;  /* 0x0005087d01007387 */ /* 0x0001e80000100800 */
[----:B------:R0:W-:Y:S04]  /*1b3c0*/  STL [R1+0x504], R4 ;  /* 0x0005040401007387 */ /* 0x0001e80000100800 */
[----:B------:R0:W-:Y:S04]  /*1b3d0*/  STL [R1+0x50c], R124 ;  /* 0x00050c7c01007387 */ /* 0x0001e80000100800 */
[----:B------:R0:W-:Y:S04]  /*1b3e0*/  STL [R1+0x510], R123 ;  /* 0x0005107b01007387 */ /* 0x0001e80000100800 */
[----:B------:R0:W-:Y:S04]  /*1b3f0*/  STL [R1+0x514], R122 ;  /* 0x0005147a01007387 */ /* 0x0001e80000100800 */
[----:B------:R0:W-:Y:S01]  /*1b400*/  STL [R1+0x518], R121 ;  /* 0x0005187901007387 */ /* 0x0001e20000100800 */
[----:B------:R-:W-:Y:S01]  /*1b410*/  @P1 CALL.REL.NOINC `(.L_x_0) ;  /* 0x0000001000001944 */ /* 0x000fe20003c00000 */
[----:B------:R-:W-:Y:S05]  /*1b420*/  BRA `(.L_x_1) ;  /* 0xfffef84000007947 */ /* 0x000fea000383ffff */
.L_x_0:
[----:B------:R-:W2:Y:S04]  /*1b430*/  LDL.LU R11, [R1+0x610] ;  /* 0x00061000010b7983 */ /* 0x000ea80000300800 */
[----:B------:R-:W3:Y:S04]  /*1b440*/  LDL.LU R12, [R1+0x604] ;  /* 0x00060400010c7983 */ /* 0x000ee80000300800 */
[----:B------:R-:W4:Y:S04]  /*1b450*/  LDL.LU R13, [R1+0x614] ;  /* 0x00061400010d7983 */ /* 0x000f280000300800 */
[----:B------:R-:W2:Y:S04]  /*1b460*/  LDL.LU R15, [R1+0x5f8] ;  /* 0x0005f800010f7983 */ /* 0x000ea80000300800 */
[----:B------:R-:W2:Y:S04]  /*1b470*/  LDL.LU R14, [R1+0x608] ;  /* 0x00060800010e7983 */ /* 0x000ea80000300800 */
[----:B------:R-:W2:Y:S04]  /*1b480*/  LDL.LU R10, [R1+0x600] ;  /* 0x00060000010a7983 */ /* 0x000ea80000300800 */
[----:B------:R-:W2:Y:S04]  /*1b490*/  LDL.LU R9, [R1+0x60c] ;  /* 0x00060c0001097983 */ /* 0x000ea80000300800 */
[----:B------:R-:W2:Y:S04]  /*1b4a0*/  LDL.LU R8, [R1+0x61c] ;  /* 0x00061c0001087983 */ /* 0x000ea80000300800 */
[----:B0-----:R-:W2:Y:S04]  /*1b4b0*/  LDL.LU R6, [R1+0x5fc] ;  /* 0x0005fc0001067983 */ /* 0x001ea80000300800 */
[----:B------:R-:W2:Y:S04]  /*1b4c0*/  LDL.LU R5, [R1+0x618] ;  /* 0x0006180001057983 */ /* 0x000ea80000300800 */
[----:B------:R-:W-:Y:S04]  /*1b4d0*/  STL [R1+0x860], R125 ;  /* 0x0008607d01007387 */ /* 0x000fe80000100800 */
[----:B------:R-:W-:Y:S04]  /*1b4e0*/  STL [R1+0x85c], R124 ;  /* 0x00085c7c01007387 */ /* 0x000fe80000100800 */
[----:B------:R-:W-:Y:S04]  /*1b4f0*/  STL [R1+0x858], R123 ;  /* 0x0008587b01007387 */ /* 0x000fe80000100800 */
[----:B------:R-:W-:Y:S04]  /*1b500*/  STL [R1+0x854], R122 ;  /* 0x0008547a01007387 */ /* 0x000fe80000100800 */
[----:B------:R-:W-:Y:S04]  /*1b510*/  STL [R1+0x850], R121 ;  /* 0x0008507901007387 */ /* 0x000fe80000100800 */
[----:B-----5:R-:W2:Y:S01]  /*1b520*/  LDL.LU R0, [R1+0x51c] ;  /* 0x00051c0001007983 */ /* 0x020ea20000300800 */
[----:B------:R-:W-:Y:S01]  /*1b530*/  IMAD.MOV.U32 R52, RZ, RZ, 0x3dc6b27f ;  /* 0x3dc6b27fff347424 */ /* 0x000fe200078e00ff */
[----:B------:R-:W-:-:S02]  /*1b540*/  LOP3.LUT R120, R120, 0xffffffef, RZ, 0xc0, !PT ;  /* 0xffffffef78787812 */ /* 0x000fc400078ec0ff */
[----:B------:R-:W-:Y:S01]  /*1b550*/  BAR.SYNC.DEFER_BLOCKING 0x0 ;  /* 0x0000000000007b1d */ /* 0x000fe20000010000 */
[C---:B--2---:R-:W-:Y:S01]  /*1b560*/  FMUL R4, R0.reuse, 8388608 ;  /* 0x4b00000000047820 */ /* 0x044fe20000400000 */
[----:B------:R-:W-:-:S04]  /*1b570*/  FSETP.GEU.AND P1, PT, R0, 1.175494350822287508e-38, PT ;  /* 0x008000000000780b */ /* 0x000fc80003f2e000 */
[----:B------:R0:W-:Y:S01]  /*1b580*/  STL [R1+0xe8], R0 ;  /* 0x0000e80001007387 */ /* 0x0001e20000100800 */
[----:B------:R-:W-:-:S04]  /*1b590*/  FSEL R4, R4, R0, !P1 ;  /* 0x0000000004047208 */ /* 0x000fc80004800000 */
[C---:B------:R-:W-:Y:S01]  /*1b5a0*/  IADD3 R7, R4.reuse, -0x3f3504f3, RZ ;  /* 0xc0cafb0d04077810 */ /* 0x040fe20007ffe0ff */
[----:B0-----:R-:W2:Y:S03]  /*1b5b0*/  LDL.LU R0, [R1+0x520] ;  /* 0x0005200001007983 */ /* 0x001ea60000300800 */
[----:B------:R-:W-:Y:S01]  /*1b5c0*/  LOP3.LUT R7, R7, 0xff800000, RZ, 0xc0, !PT ;  /* 0xff80000007077812 */ /* 0x000fe200078ec0ff */
[----:B------:R-:W-:Y:S01]  /*1b5d0*/  IMAD.MOV.U32 R17, RZ, RZ, R6 ;  /* 0x000000ffff117224 */ /* 0x000fe200078e0006 */
[----:B------:R-:W-:Y:S01]  /*1b5e0*/  MOV R16, R5 ;  /* 0x0000000500107202 */ /* 0x000fe20000000f00 */
[----:B------:R-:W-:Y:S01]  /*1b5f0*/  IMAD.MOV.U32 R18, RZ, RZ, R8 ;  /* 0x000000ffff127224 */ /* 0x000fe200078e0008 */
[----:B------:R-:W-:Y:S01]  /*1b600*/  MOV R19, R9 ;  /* 0x0000000900137202 */ /* 0x000fe20000000f00 */
[----:B------:R-:W-:Y:S02]  /*1b610*/  IMAD.IADD R2, R4, 0x1, -R7 ;  /* 0x0000000104027824 */ /* 0x000fe400078e0a07 */
[----:B------:R-:W-:-:S02]  /*1b620*/  IMAD.MOV.U32 R20, RZ, RZ, R10 ;  /* 0x000000ffff147224 */ /* 0x000fc400078e000a */
[----:B------:R-:W-:Y:S01]  /*1b630*/  FADD R2, R2, -1 ;  /* 0xbf80000002027421 */ /* 0x000fe20000000000 */
[----:B--2---:R0:W-:Y:S01]  /*1b640*/  STL [R1+0xec], R0 ;  /* 0x0000ec0001007387 */ /* 0x0041e20000100800 */
[C---:B------:R-:W-:Y:S01]  /*1b650*/  FMUL R3, R0.reuse, 8388608 ;  /* 0x4b00000000037820 */ /* 0x040fe20000400000 */
[----:B------:R-:W-:Y:S02]  /*1b660*/  FSETP.GEU.AND P2, PT, R0, 1.175494350822287508e-38, PT ;  /* 0x008000000000780b */ /* 0x000fe40003f4e000 */
[----:B------:R-:W2:Y:S02]  /*1b670*/  LDL.LU R21, [R1+0x524] ;  /* 0x0005240001157983 */ /* 0x000ea40000300800 */
[----:B------:R-:W-:Y:S01]  /*1b680*/  FSEL R3, R3, R0, !P2 ;  /* 0x0000000003037208 */ /* 0x000fe20005000000 */
[----:B0-----:R-:W-:-:S03]  /*1b690*/  FFMA.FTZ R0, R2, R52, -0.16845393180847167969 ;  /* 0xbe2c7f3002007423 */ /* 0x001fc60000010034 */
[----:B------:R-:W-:Y:S01]  /*1b6a0*/  IADD3 R6, R3, -0x3f3504f3, RZ ;  /* 0xc0cafb0d03067810 */ /* 0x000fe20007ffe0ff */
[----:B------:R-:W-:-:S03]  /*1b6b0*/  FFMA.FTZ R0, R2, R0, 0.1716887056827545166 ;  /* 0x3e2fcf2a02007423 */ /* 0x000fc60000010000 */
[----:B------:R-:W-:Y:S01]  /*1b6c0*/  LOP3.LUT R6, R6, 0xff800000, RZ, 0xc0, !PT ;  /* 0xff80000006067812 */ /* 0x000fe200078ec0ff */
[----:B------:R-:W-:-:S03]  /*1b6d0*/  FFMA.FTZ R5, R2, R0, -0.17900948226451873779 ;  /* 0xbe374e4302057423 */ /* 0x000fc60000010000 */
[----:B------:R-:W-:Y:S01]  /*1b6e0*/  IADD3 R0, R3, -R6, RZ ;  /* 0x8000000603007210 */ /* 0x000fe20007ffe0ff */
[----:B------:R-:W-:-:S04]  /*1b6f0*/  FFMA.FTZ R5, R2, R5, 0.20512372255325317383 ;  /* 0x3e520bf402057423 */ /* 0x000fc80000010005 */
[----:B------:R-:W-:Y:S02]  /*1b700*/  FADD R0, R0, -1 ;  /* 0xbf80000000007421 */ /* 0x000fe40000000000 */
[----:B------:R-:W-:Y:S02]  /*1b710*/  FFMA.FTZ R8, R2, R5, -0.24046532809734344482 ;  /* 0xbe763c8b02087423 */ /* 0x000fe40000010005 */
[----:B------:R-:W-:Y:S02]  /*1b720*/  FFMA.FTZ R5, R0, R52, -0.16845393180847167969 ;  /* 0xbe2c7f3000057423 */ /* 0x000fe40000010034 */
[----:B------:R-:W-:Y:S02]  /*1b730*/  FFMA.FTZ R8, R2, R8, 0.28857114911079406738 ;  /* 0x3e93bf9902087423 */ /* 0x000fe40000010008 */
[----:B------:R-:W-:Y:S02]  /*1b740*/  FFMA.FTZ R5, R0, R5, 0.1716887056827545166 ;  /* 0x3e2fcf2a00057423 */ /* 0x000fe40000010005 */
[----:B------:R-:W-:Y:S01]  /*1b750*/  FFMA.FTZ R9, R2, R8, -0.36067417263984680176 ;  /* 0xbeb8aa4902097423 */ /* 0x000fe20000010008 */
[----:B--2---:R0:W-:Y:S04]  /*1b760*/  STL [R1+0x164], R21 ;  /* 0x0001641501007387 */ /* 0x0041e80000100800 */
[----:B------:R-:W2:Y:S01]  /*1b770*/  LDL.LU R24, [R1+0x528] ;  /* 0x0005280001187983 */ /* 0x000ea20000300800 */
[C---:B------:R-:W-:Y:S01]  /*1b780*/  FMUL R10, R21.reuse, 8388608 ;  /* 0x4b000000150a7820 */ /* 0x040fe20000400000 */
[----:B------:R-:W-:Y:S01]  /*1b790*/  FSETP.GEU.AND P0, PT, R21, 1.175494350822287508e-38, PT ;  /* 0x008000001500780b */ /* 0x000fe20003f0e000 */
[----:B------:R-:W-:-:S03]  /*1b7a0*/  FFMA.FTZ R8, R0, R5, -0.17900948226451873779 ;  /* 0xbe374e4300087423 */ /* 0x000fc60000010005 */
[----:B------:R-:W-:Y:S01]  /*1b7b0*/  FSEL R5, R10, R21, !P0 ;  /* 0x000000150a057208 */ /* 0x000fe20004000000 */
[----:B------:R-:W-:Y:S02]  /*1b7c0*/  FFMA.FTZ R10, R2, R9, 0.48089820146560668945 ;  /* 0x3ef6384a020a7423 */ /* 0x000fe40000010009 */
[----:B0-----:R-:W-:Y:S02]  /*1b7d0*/  IMAD.MOV.U32 R21, RZ, RZ, R19 ;  /* 0x000000ffff157224 */ /* 0x001fe400078e0013 */
[----:B------:R-:W-:Y:S02]  /*1b7e0*/  FFMA.FTZ R9, R0, R8, 0.20512372255325317383 ;  /* 0x3e520bf400097423 */ /* 0x000fe40000010008 */
[----:B------:R-:W-:Y:S02]  /*1b7f0*/  IMAD.MOV.U32 R19, RZ, RZ, R16 ;  /* 0x000000ffff137224 */ /* 0x000fe400078e0010 */
[----:B------:R-:W-:Y:S02]  /*1b800*/  FFMA.FTZ R10, R2, R10, -0.72134751081466674805 ;  /* 0xbf38aa3b020a7423 */ /* 0x000fe4000001000a */
[----:B---3--:R-:W-:-:S02]  /*1b810*/  IMAD.MOV.U32 R16, RZ, RZ, R12 ;  /* 0x000000ffff107224 */ /* 0x008fc400078e000c */
[----:B------:R0:W1:Y:S01]  /*1b820*/  I2F R12, R7 ;  /* 0x00000007000c7306 */ /* 0x0000620000201400 */
[----:B------:R-:W-:Y:S01]  /*1b830*/  FFMA.FTZ R9, R0, R9, -0.24046532809734344482 ;  /* 0xbe763c8b00097423 */ /* 0x000fe20000010009 */
[----:B------:R-:W-:Y:S01]  /*1b840*/  IADD3 R8, R5, -0x3f3504f3, RZ ;  /* 0xc0cafb0d05087810 */ /* 0x000fe20007ffe0ff */
[----:B------:R-:W-:Y:S02]  /*1b850*/  FMUL R10, R2, R10 ;  /* 0x0000000a020a7220 */ /* 0x000fe40000400000 */
[----:B------:R-:W-:Y:S02]  /*1b860*/  IMAD.MOV.U32 R22, RZ, RZ, R18 ;  /* 0x000000ffff167224 */ /* 0x000fe400078e0012 */
[----:B------:R-:W-:Y:S01]  /*1b870*/  IMAD.MOV.U32 R18, RZ, RZ, R15 ;  /* 0x000000ffff127224 */ /* 0x000fe200078e000f */
[----:B------:R-:W-:Y:S01]  /*1b880*/  LOP3.LUT R8, R8, 0xff800000, RZ, 0xc0, !PT ;  /* 0xff80000008087812 */ /* 0x000fe200078ec0ff */
[----:B------:R-:W-:Y:S02]  /*1b890*/  IMAD.MOV.U32 R15, RZ, RZ, R11 ;  /* 0x000000ffff0f7224 */ /* 0x000fe400078e000b */
[----:B0-----:R-:W-:Y:S01]  /*1b8a0*/  FFMA.FTZ R7, R0, R9, 0.28857114911079406738 ;  /* 0x3e93bf9900077423 */ /* 0x001fe20000010009 */
[----:B------:R-:W0:Y:S01]  /*1b8b0*/  I2F R11, R6 ;  /* 0x00000006000b7306 */ /* 0x000e220000201400 */
[----:B------:R-:W-:Y:S01]  /*1b8c0*/  FMUL R9, R2, R10 ;  /* 0x0000000a02097220 */ /* 0x000fe20000400000 */
[----:B------:R-:W-:-:S02]  /*1b8d0*/  MOV R23, R17 ;  /* 0x0000001100177202 */ /* 0x000fc40000000f00 */
[----:B----4-:R-:W-:Y:S01]  /*1b8e0*/  MOV R17, R13 ;  /* 0x0000000d00117202 */ /* 0x010fe20000000f00 */
[----:B------:R-:W-:Y:S01]  /*1b8f0*/  FFMA.FTZ R13, R2, 1.4426950216293334961, R9 ;  /* 0x3fb8aa3b020d7823 */ /* 0x000fe20000010009 */
[----:B------:R-:W-:Y:S02]  /*1b900*/  IADD3 R10, R5, -R8, RZ ;  /* 0x80000008050a7210 */ /* 0x000fe40007ffe0ff */
[----:B------:R-:W-:-:S03]  /*1b910*/  FSEL R9, RZ, -23, P1 ;  /* 0xc1b80000ff097808 */ /* 0x000fc60000800000 */
[----:B------:R-:W-:Y:S02]  /*1b920*/  FADD R2, R10, -1 ;  /* 0xbf8000000a027421 */ /* 0x000fe40000000000 */
[----:B-1----:R-:W-:Y:S01]  /*1b930*/  FFMA.FTZ R10, R12, 1.1920928955078125e-07, R9 ;  /* 0x340000000c0a7823 */ /* 0x002fe20000010009 */
[----:B------:R-:W-:-:S05]  /*1b940*/  FSEL R9, RZ, -23, P2 ;  /* 0xc1b80000ff097808 */ /* 0x000fca0001000000 */
[----:B0-----:R-:W-:Y:S01]  /*1b950*/  FFMA.FTZ R9, R11, 1.1920928955078125e-07, R9 ;  /* 0x340000000b097823 */ /* 0x001fe20000010009 */
[----:B--2---:R-:W-:Y:S04]  /*1b960*/  STL [R1+0xe0], R24 ;  /* 0x0000e01801007387 */ /* 0x004fe80000100800 */
[----:B------:R-:W2:Y:S01]  /*1b970*/  LDL.LU R11, [R1+0x52c] ;  /* 0x00052c00010b7983 */ /* 0x000ea20000300800 */
[----:B------:R-:W-:-:S04]  /*1b980*/  FFMA.FTZ R7, R0, R7, -0.36067417263984680176 ;  /* 0xbeb8aa4900077423 */ /* 0x000fc80000010007 */
[----:B------:R-:W-:-:S04]  /*1b990*/  FFMA.FTZ R6, R0, R7, 0.48089820146560668945 ;  /* 0x3ef6384a00067423 */ /* 0x000fc80000010007 */
[----:B------:R-:W-:Y:S02]  /*1b9a0*/  FFMA.FTZ R7, R0, R6, -0.72134751081466674805 ;  /* 0xbf38aa3b00077423 */ /* 0x000fe40000010006 */
[----:B------:R-:W-:Y:S02]  /*1b9b0*/  FFMA.FTZ R6, R2, R52, -0.16845393180847167969 ;  /* 0xbe2c7f3002067423 */ /* 0x000fe40000010034 */
[----:B------:R-:W-:Y:S02]  /*1b9c0*/  FMUL R7, R0, R7 ;  /* 0x0000000700077220 */ /* 0x000fe40000400000 */
[----:B------:R-:W-:Y:S02]  /*1b9d0*/  FFMA.FTZ R6, R2, R6, 0.1716887056827545166 ;  /* 0x3e2fcf2a02067423 */ /* 0x000fe40000010006 */
[----:B------:R-:W-:Y:S02]  /*1b9e0*/  FMUL R7, R0, R7 ;  /* 0x0000000700077220 */ /* 0x000fe40000400000 */
[----:B------:R-:W-:-:S02]  /*1b9f0*/  FFMA.FTZ R6, R2, R6, -0.17900948226451873779 ;  /* 0xbe374e4302067423 */ /* 0x000fc40000010006 */
[----:B------:R-:W-:Y:S02]  /*1ba00*/  FFMA.FTZ R7, R0, 1.4426950216293334961, R7 ;  /* 0x3fb8aa3b00077823 */ /* 0x000fe40000010007 */
[----:B------:R-:W-:Y:S01]  /*1ba10*/  FFMA.FTZ R0, R2, R6, 0.20512372255325317383 ;  /* 0x3e520bf402007423 */ /* 0x000fe20000010006 */
[----:B------:R-:W-:-:S03]  /*1ba20*/  ISETP.GE.U32.AND P1, PT, R4, 0x7f800000, PT ;  /* 0x7f8000000400780c */ /* 0x000fc60003f26070 */
[----:B------:R-:W-:-:S04]  /*1ba30*/  FFMA.FTZ R0, R2, R0, -0.24046532809734344482 ;  /* 0xbe763c8b02007423 */ /* 0x000fc80000010000 */
[----:B------:R-:W-:-:S04]  /*1ba40*/  FFMA.FTZ R0, R2, R0, 0.28857114911079406738 ;  /* 0x3e93bf9902007423 */ /* 0x000fc80000010000 */
[C---:B------:R-:W-:Y:S02]  /*1ba50*/  FFMA.FTZ R0, R2.reuse, R0, -0.36067417263984680176 ;  /* 0xbeb8aa4902007423 */ /* 0x040fe40000010000 */
[----:B------:R-:W-:Y:S02]  /*1ba60*/  FADD R50, R9, R7 ;  /* 0x0000000709327221 */ /* 0x000fe40000000000 */
[C---:B------:R-:W-:Y:S02]  /*1ba70*/  FFMA.FTZ R0, R2.reuse, R0, 0.48089820146560668945 ;  /* 0x3ef6384a02007423 */ /* 0x040fe40000010000 */
[----:B------:R-:W-:Y:S02]  /*1ba80*/  @P1 IMAD.MOV.U32 R7, RZ, RZ, 0x7f800000 ;  /* 0x7f800000ff071424 */ /* 0x000fe400078e00ff */
[----:B------:R-:W-:Y:S02]  /*1ba90*/  FFMA.FTZ R0, R2, R0, -0.72134751081466674805 ;  /* 0xbf38aa3b02007423 */ /* 0x000fe40000010000 */
[----:B------:R-:W-:-:S02]  /*1baa0*/  FADD R51, R10, R13 ;  /* 0x0000000d0a337221 */ /* 0x000fc40000000000 */
[C---:B------:R-:W-:Y:S01]  /*1bab0*/  @P1 FFMA.FTZ R51, R4.reuse, R7, +INF ;  /* 0x7f80000004331423 */ /* 0x040fe20000010007 */
[----:B------:R-:W-:Y:S01]  /*1bac0*/  FSETP.NEU.AND P4, PT, R4, RZ, PT ;  /* 0x000000ff0400720b */ /* 0x000fe20003f8d000 */
[C---:B------:R-:W-:Y:S01]  /*1bad0*/  FMUL R7, R2.reuse, R0 ;  /* 0x0000000002077220 */ /* 0x040fe20000400000 */
[----:B------:R-:W0:Y:S03]  /*1bae0*/  I2F R8, R8 ;  /* 0x0000000800087306 */ /* 0x000e260000201400 */
[----:B------:R-:W-:Y:S01]  /*1baf0*/  FMUL R7, R2, R7 ;  /* 0x0000000702077220 */ /* 0x000fe20000400000 */
[----:B------:R-:W-:Y:S01]  /*1bb00*/  ISETP.GE.U32.AND P3, PT, R3, 0x7f800000, PT ;  /* 0x7f8000000300780c */ /* 0x000fe20003f66070 */
[C---:B------:R-:W-:Y:S01]  /*1bb10*/  FMUL R6, R24.reuse, 8388608 ;  /* 0x4b00000018067820 */ /* 0x040fe20000400000 */
[----:B------:R-:W-:Y:S01]  /*1bb20*/  FSETP.GEU.AND P2, PT, R24, 1.175494350822287508e-38, PT ;  /* 0x008000001800780b */ /* 0x000fe20003f4e000 */
[----:B--2---:R1:W-:Y:S04]  /*1bb30*/  STL [R1+0xe4], R11 ;  /* 0x0000e40b01007387 */ /* 0x0043e80000100800 */
[----:B------:R-:W2:Y:S01]  /*1bb40*/  LDL.LU R12, [R1+0x530] ;  /* 0x00053000010c7983 */ /* 0x000ea20000300800 */
[C---:B------:R-:W-:Y:S01]  /*1bb50*/  FMUL R4, R11.reuse, 8388608 ;  /* 0x4b0000000b047820 */ /* 0x040fe20000400000 */
[----:B------:R-:W-:-:S04]  /*1bb60*/  FSETP.GEU.AND P5, PT, R11, 1.175494350822287508e-38, PT ;  /* 0x008000000b00780b */ /* 0x000fc80003fae000 */
[----:B------:R-:W-:Y:S01]  /*1bb70*/  FSEL R4, R4, R11, !P5 ;  /* 0x0000000b04047208 */ /* 0x000fe20006800000 */
[----:B-1----:R-:W-:Y:S01]  /*1bb80*/  FFMA.FTZ R11, R2, 1.4426950216293334961, R7 ;  /* 0x3fb8aa3b020b7823 */ /* 0x002fe20000010007 */
[----:B------:R-:W-:Y:S02]  /*1bb90*/  FSEL R7, RZ, -23, P0 ;  /* 0xc1b80000ff077808 */ /* 0x000fe40000000000 */
[----:B------:R-:W-:-:S03]  /*1bba0*/  ISETP.GE.U32.AND P0, PT, R5, 0x7f800000, PT ;  /* 0x7f8000000500780c */ /* 0x000fc60003f06070 */
[----:B0-----:R-:W-:-:S04]  /*1bbb0*/  FFMA.FTZ R8, R8, 1.1920928955078125e-07, R7 ;  /* 0x3400000008087823 */ /* 0x001fc80000010007 */
[----:B------:R-:W-:-:S06]  /*1bbc0*/  FADD R49, R8, R11 ;  /* 0x0000000b08317221 */ /* 0x000fcc0000000000 */
[----:B------:R-:W-:-:S04]  /*1bbd0*/  @P0 IMAD.MOV.U32 R8, RZ, RZ, 0x7f800000 ;  /* 0x7f800000ff080424 */ /* 0x000fc800078e00ff */
[C---:B------:R-:W-:Y:S01]  /*1bbe0*/  @P0 FFMA.FTZ R49, R5.reuse, R8, +INF ;  /* 0x7f80000005310423 */ /* 0x040fe20000010008 */
[----:B------:R-:W-:Y:S02]  /*1bbf0*/  FSETP.NEU.AND P0, PT, R5, RZ, PT ;  /* 0x000000ff0500720b */ /* 0x000fe40003f0d000 */
[----:B------:R-:W3:Y:S01]  /*1bc00*/  LDL.LU R5, [R1+0x534] ;  /* 0x0005340001057983 */ /* 0x000ee20000300800 */
[----:B------:R-:W-:-:S04]  /*1bc10*/  FSEL R6, R6, R24, !P2 ;  /* 0x0000001806067208 */ /* 0x000fc80005000000 */
[----:B------:R-:W-:Y:S01]  /*1bc20*/  IADD3 R10, R6, -0x3f3504f3, RZ ;  /* 0xc0cafb0d060a7810 */ /* 0x000fe20007ffe0ff */
[----:B------:R-:W-:-:S03]  /*1bc30*/  @P3 IMAD.MOV.U32 R9, RZ, RZ, 0x7f800000 ;  /* 0x7f800000ff093424 */ /* 0x000fc600078e00ff */
[----:B------:R-:W-:Y:S01]  /*1bc40*/  LOP3.LUT R10, R10, 0xff800000, RZ, 0xc0, !PT ;  /* 0xff8000000a0a7812 */ /* 0x000fe200078ec0ff */
[----:B------:R-:W-:Y:S01]  /*1bc50*/  @P3 FFMA.FTZ R50, R3, R9, +INF ;  /* 0x7f80000003323423 */ /* 0x000fe20000010009 */
[----:B------:R-:W-:Y:S02]  /*1bc60*/  IADD3 R9, R4, -0x3f3504f3, RZ ;  /* 0xc0cafb0d04097810 */ /* 0x000fe40007ffe0ff */
[----:B------:R-:W-:Y:S02]  /*1bc70*/  IADD3 R0, R6, -R10, RZ ;  /* 0x8000000a06007210 */ /* 0x000fe40007ffe0ff */
[----:B------:R-:W-:-:S03]  /*1bc80*/  LOP3.LUT R9, R9, 0xff800000, RZ, 0xc0, !PT ;  /* 0xff80000009097812 */ /* 0x000fc600078ec0ff */
[----:B------:R-:W-:Y:S01]  /*1bc90*/  FADD R0, R0, -1 ;  /* 0xbf80000000007421 */ /* 0x000fe20000000000 */
[----:B------:R-:W-:Y:S01]  /*1bca0*/  FSETP.NEU.AND P1, PT, R3, RZ, PT ;  /* 0x000000ff0300720b */ /* 0x000fe20003f2d000 */
[----:B------:R-:W-:Y:S02]  /*1bcb0*/  IMAD.IADD R2, R4, 0x1, -R9 ;  /* 0x0000000104027824 */ /* 0x000fe400078e0a09 */
[----:B------:R-:W-:Y:S02]  /*1bcc0*/  FFMA.FTZ R3, R0, R52, -0.16845393180847167969 ;  /* 0xbe2c7f3000037423 */ /* 0x000fe40000010034 */
[----:B------:R-:W-:Y:S02]  /*1bcd0*/  FADD R2, R2, -1 ;  /* 0xbf80000002027421 */ /* 0x000fe40000000000 */
[----:B------:R-:W-:-:S04]  /*1bce0*/  FFMA.FTZ R3, R0, R3, 0.1716887056827545166 ;  /* 0x3e2fcf2a00037423 */ /* 0x000fc80000010003 */
[----:B------:R-:W-:Y:S02]  /*1bcf0*/  FFMA.FTZ R7, R0, R3, -0.17900948226451873779 ;  /* 0xbe374e4300077423 */ /* 0x000fe40000010003 */
[----:B------:R-:W-:Y:S02]  /*1bd00*/  FFMA.FTZ R3, R2, R52, -0.16845393180847167969 ;  /* 0xbe2c7f3002037423 */ /* 0x000fe40000010034 */
[----:B------:R-:W-:Y:S02]  /*1bd10*/  FFMA.FTZ R7, R0, R7, 0.20512372255325317383 ;  /* 0x3e520bf400077423 */ /* 0x000fe40000010007 */
[----:B------:R-:W-:Y:S02]  /*1bd20*/  FFMA.FTZ R3, R2, R3, 0.1716887056827545166 ;  /* 0x3e2fcf2a02037423 */ /* 0x000fe40000010003 */
[----:B------:R-:W-:Y:S02]  /*1bd30*/  FFMA.FTZ R7, R0, R7, -0.24046532809734344482 ;  /* 0xbe763c8b00077423 */ /* 0x000fe40000010007 */
[----:B------:R-:W-:-:S02]  /*1bd40*/  FFMA.FTZ R3, R2, R3, -0.17900948226451873779 ;  /* 0xbe374e4302037423 */ /* 0x000fc40000010003 */
[----:B------:R-:W-:Y:S02]  /*1bd50*/  FFMA.FTZ R7, R0, R7, 0.28857114911079406738 ;  /* 0x3e93bf9900077423 */ /* 0x000fe40000010007 */
[----:B------:R-:W-:Y:S02]  /*1bd60*/  FFMA.FTZ R3, R2, R3, 0.20512372255325317383 ;  /* 0x3e520bf402037423 */ /* 0x000fe40000010003 */
[----:B------:R-:W-:Y:S02]  /*1bd70*/  FFMA.FTZ R7, R0, R7, -0.36067417263984680176 ;  /* 0xbeb8aa4900077423 */ /* 0x000fe40000010007 */
[----:B------:R-:W-:Y:S02]  /*1bd80*/  FFMA.FTZ R3, R2, R3, -0.24046532809734344482 ;  /* 0xbe763c8b02037423 */ /* 0x000fe40000010003 */
[----:B------:R-:W-:Y:S02]  /*1bd90*/  FFMA.FTZ R7, R0, R7, 0.48089820146560668945 ;  /* 0x3ef6384a00077423 */ /* 0x000fe40000010007 */
[----:B------:R-:W-:-:S02]  /*1bda0*/  FFMA.FTZ R3, R2, R3, 0.28857114911079406738 ;  /* 0x3e93bf9902037423 */ /* 0x000fc40000010003 */
[----:B------:R-:W-:Y:S02]  /*1bdb0*/  FFMA.FTZ R7, R0, R7, -0.72134751081466674805 ;  /* 0xbf38aa3b00077423 */ /* 0x000fe40000010007 */
[----:B------:R-:W-:Y:S02]  /*1bdc0*/  FFMA.FTZ R3, R2, R3, -0.36067417263984680176 ;  /* 0xbeb8aa4902037423 */ /* 0x000fe40000010003 */
[----:B------:R-:W-:Y:S02]  /*1bdd0*/  FMUL R7, R0, R7 ;  /* 0x0000000700077220 */ /* 0x000fe40000400000 */
[----:B------:R-:W-:Y:S01]  /*1bde0*/  FFMA.FTZ R3, R2, R3, 0.48089820146560668945 ;  /* 0x3ef6384a02037423 */ /* 0x000fe20000010003 */
[----:B------:R-:W-:Y:S01]  /*1bdf0*/  MOV R24, R22 ;  /* 0x0000001600187202 */ /* 0x000fe20000000f00 */
[----:B------:R-:W-:Y:S02]  /*1be00*/  FMUL R7, R0, R7 ;  /* 0x0000000700077220 */ /* 0x000fe40000400000 */
[----:B------:R-:W-:-:S02]  /*1be10*/  FFMA.FTZ R3, R2, R3, -0.72134751081466674805 ;  /* 0xbf38aa3b02037423 */ /* 0x000fc40000010003 */
[----:B------:R-:W-:Y:S02]  /*1be20*/  IMAD.MOV.U32 R22, RZ, RZ, R21 ;  /* 0x000000ffff167224 */ /* 0x000fe400078e0015 */
[----:B------:R-:W-:Y:S02]  /*1be30*/  IMAD.MOV.U32 R21, RZ, RZ, R20 ;  /* 0x000000ffff157224 */ /* 0x000fe400078e0014 */
[----:B------:R-:W-:Y:S02]  /*1be40*/  FFMA.FTZ R20, R0, 1.4426950216293334961, R7 ;  /* 0x3fb8aa3b00147823 */ /* 0x000fe40000010007 */
[----:B------:R-:W-:-:S04]  /*1be50*/  FMUL R0, R2, R3 ;  /* 0x0000000302007220 */ /* 0x000fc80000400000 */
[C---:B------:R-:W-:Y:S02]  /*1be60*/  FMUL R0, R2.reuse, R0 ;  /* 0x0000000002007220 */ /* 0x040fe40000400000 */
[----:B------:R-:W-:Y:S02]  /*1be70*/  IMAD.MOV.U32 R29, RZ, RZ, R19 ;  /* 0x000000ffff1d7224 */ /* 0x000fe400078e0013 */
[----:B------:R-:W-:Y:S02]  /*1be80*/  FFMA.FTZ R19, R2, 1.4426950216293334961, R0 ;  /* 0x3fb8aa3b02137823 */ /* 0x000fe40000010000 */
[----:B------:R-:W-:Y:S02]  /*1be90*/  IMAD.MOV.U32 R31, RZ, RZ, R17 ;  /* 0x000000ffff1f7224 */ /* 0x000fe400078e0011 */
[C---:B--2---:R-:W-:Y:S01]  /*1bea0*/  FMUL R27, R12.reuse, 8388608 ;  /* 0x4b0000000c1b7820 */ /* 0x044fe20000400000 */
[----:B------:R-:W-:-:S04]  /*1beb0*/  FSETP.GEU.AND P6, PT, R12, 1.175494350822287508e-38, PT ;  /* 0x008000000c00780b */ /* 0x000fc80003fce000 */
[----:B------:R-:W-:-:S04]  /*1bec0*/  FSEL R27, R27, R12, !P6 ;  /* 0x0000000c1b1b7208 */ /* 0x000fc80007000000 */
[----:B------:R-:W-:-:S04]  /*1bed0*/  IADD3 R7, R27, -0x3f3504f3, RZ ;  /* 0xc0cafb0d1b077810 */ /* 0x000fc80007ffe0ff */
[----:B------:R-:W-:-:S05]  /*1bee0*/  LOP3.LUT R7, R7, 0xff800000, RZ, 0xc0, !PT ;  /* 0xff80000007077812 */ /* 0x000fca00078ec0ff */
[----:B------:R-:W-:-:S04]  /*1bef0*/  IMAD.IADD R0, R27, 0x1, -R7 ;  /* 0x000000011b007824 */ /* 0x000fc800078e0a07 */
[----:B------:R-:W-:-:S04]  /*1bf00*/  FADD R0, R0, -1 ;  /* 0xbf80000000007421 */ /* 0x000fc80000000000 */
[----:B------:R-:W-:-:S04]  /*1bf10*/  FFMA.FTZ R8, R0, R52, -0.16845393180847167969 ;  /* 0xbe2c7f3000087423 */ /* 0x000fc80000010034 */
[----:B------:R-:W-:-:S04]  /*1bf20*/  FFMA.FTZ R8, R0, R8, 0.1716887056827545166 ;  /* 0x3e2fcf2a00087423 */ /* 0x000fc80000010008 */
[----:B------:R-:W-:-:S04]  /*1bf30*/  FFMA.FTZ R8, R0, R8, -0.17900948226451873779 ;  /* 0xbe374e4300087423 */ /* 0x000fc80000010008 */
[----:B------:R-:W-:-:S04]  /*1bf40*/  FFMA.FTZ R8, R0, R8, 0.20512372255325317383 ;  /* 0x3e520bf400087423 */ /* 0x000fc80000010008 */
[----:B------:R-:W-:-:S04]  /*1bf50*/  FFMA.FTZ R8, R0, R8, -0.24046532809734344482 ;  /* 0xbe763c8b00087423 */ /* 0x000fc80000010008 */
[----:B------:R-:W-:-:S04]  /*1bf60*/  FFMA.FTZ R8, R0, R8, 0.28857114911079406738 ;  /* 0x3e93bf9900087423 */ /* 0x000fc80000010008 */
[----:B------:R-:W-:-:S04]  /*1bf70*/  FFMA.FTZ R8, R0, R8, -0.36067417263984680176 ;  /* 0xbeb8aa4900087423 */ /* 0x000fc80000010008 */
[----:B------:R-:W-:-:S04]  /*1bf80*/  FFMA.FTZ R8, R0, R8, 0.48089820146560668945 ;  /* 0x3ef6384a00087423 */ /* 0x000fc80000010008 */
[----:B------:R-:W-:-:S04]  /*1bf90*/  FFMA.FTZ R8, R0, R8, -0.72134751081466674805 ;  /* 0xbf38aa3b00087423 */ /* 0x000fc80000010008 */
[C---:B------:R-:W-:Y:S01]  /*1bfa0*/  FMUL R8, R0.reuse, R8 ;  /* 0x0000000800087220 */ /* 0x040fe20000400000 */
[----:B------:R-:W-:Y:S03]  /*1bfb0*/  STL [R1+0x8], R12 ;  /* 0x0000080c01007387 */ /* 0x000fe60000100800 */
[C---:B------:R-:W-:Y:S01]  /*1bfc0*/  FMUL R8, R0.reuse, R8 ;  /* 0x0000000800087220 */ /* 0x040fe20000400000 */
[----:B---3--:R0:W-:Y:S03]  /*1bfd0*/  STL [R1+0xc], R5 ;  /* 0x00000c0501007387 */ /* 0x0081e60000100800 */
[----:B------:R-:W-:Y:S01]  /*1bfe0*/  FFMA.FTZ R17, R0, 1.4426950216293334961, R8 ;  /* 0x3fb8aa3b00117823 */ /* 0x000fe20000010008 */
[----:B------:R-:W2:Y:S04]  /*1bff0*/  LDL.LU R11, [R1+0x538] ;  /* 0x00053800010b7983 */ /* 0x000ea80000300800 */
[----:B------:R-:W3:Y:S04]  /*1c000*/  LDL.LU R0, [R1+0x53c] ;  /* 0x00053c0001007983 */ /* 0x000ee80000300800 */
[----:B--2---:R-:W-:Y:S04]  /*1c010*/  STL [R1], R11 ;  /* 0x0000000b01007387 */ /* 0x004fe80000100800 */
[----:B---3--:R1:W-:Y:S04]  /*1c020*/  STL [R1+0x4], R0 ;  /* 0x0000040001007387 */ /* 0x0083e80000100800 */
[----:B------:R-:W2:Y:S04]  /*1c030*/  LDL.LU R119, [R1+0x540] ;  /* 0x0005400001777983 */ /* 0x000ea80000300800 */
[----:B--2---:R-:W-:Y:S04]  /*1c040*/  STL [R1+0xc8c], R119 ;  /* 0x000c8c7701007387 */ /* 0x004fe80000100800 */
[----:B------:R-:W2:Y:S04]  /*1c050*/  LDL.LU R117, [R1+0x548] ;  /* 0x0005480001757983 */ /* 0x000ea80000300800 */
[----:B------:R-:W3:Y:S04]  /*1c060*/  LDL.LU R118, [R1+0x54c] ;  /* 0x00054c0001767983 */ /* 0x000ee80000300800 */
[----:B--2---:R-:W-:Y:S04]  /*1c070*/  STL [R1+0xc98], R117 ;  /* 0x000c987501007387 */ /* 0x004fe80000100800 */
[----:B---3--:R-:W-:Y:S04]  /*1c080*/  STL [R1+0xc9c], R118 ;  /* 0x000c9c7601007387 */ /* 0x008fe80000100800 */
[----:B------:R-:W2:Y:S04]  /*1c090*/  LDL.LU R107, [R1+0x550] ;  /* 0x00055000016b7983 */ /* 0x000ea80000300800 */
[----:B------:R-:W3:Y:S04]  /*1c0a0*/  LDL.LU R116, [R1+0x554] ;  /* 0x0005540001747983 */ /* 0x000ee80000300800 */
[----:B--2---:R-:W-:Y:S04]  /*1c0b0*/  STL [R1+0xcac], R107 ;  /* 0x000cac6b01007387 */ /* 0x004fe80000100800 */
[----:B---3--:R-:W-:Y:S04]  /*1c0c0*/  STL [R1+0xcb0], R116 ;  /* 0x000cb07401007387 */ /* 0x008fe80000100800 */
[----:B------:R-:W2:Y:S04]  /*1c0d0*/  LDL.LU R106, [R1+0x558] ;  /* 0x00055800016a7983 */ /* 0x000ea80000300800 */
[----:B--2---:R-:W-:Y:S04]  /*1c0e0*/  STL [R1+0xcc4], R106 ;  /* 0x000cc46a01007387 */ /* 0x004fe80000100800 */
[----:B------:R-:W2:Y:S04]  /*1c0f0*/  LDL.LU R104, [R1+0x58c] ;  /* 0x00058c0001687983 */ /* 0x000ea80000300800 */
[----:B--2---:R-:W-:Y:S04]  /*1c100*/  STL [R1+0xcc8], R104 ;  /* 0x000cc86801007387 */ /* 0x004fe80000100800 */
[----:B------:R-:W2:Y:S01]  /*1c110*/  LDL.LU R105, [R1+0x5ac] ;  /* 0x0005ac0001697983 */ /* 0x000ea20000300800 */
[C---:B------:R-:W-:Y:S01]  /*1c120*/  FMUL R26, R5.reuse, 8388608 ;  /* 0x4b000000051a7820 */ /* 0x040fe20000400000 */
[----:B------:R-:W-:-:S04]  /*1c130*/  FSETP.GEU.AND P3, PT, R5, 1.175494350822287508e-38, PT ;  /* 0x008000000500780b */ /* 0x000fc80003f6e000 */
[----:B------:R-:W-:-:S04]  /*1c140*/  FSEL R26, R26, R5, !P3 ;  /* 0x000000051a1a7208 */ /* 0x000fc80005800000 */
[----:B0-----:R-:W-:-:S04]  /*1c150*/  IADD3 R5, R26, -0x3f3504f3, RZ ;  /* 0xc0cafb0d1a057810 */ /* 0x001fc80007ffe0ff */
[----:B------:R-:W-:-:S05]  /*1c160*/  LOP3.LUT R5, R5, 0xff800000, RZ, 0xc0, !PT ;  /* 0xff80000005057812 */ /* 0x000fca00078ec0ff */
[----:B------:R-:W-:-:S04]  /*1c170*/  IMAD.IADD R2, R26, 0x1, -R5 ;  /* 0x000000011a027824 */ /* 0x000fc800078e0a05 */
[----:B------:R-:W-:-:S04]  /*1c180*/  FADD R2, R2, -1 ;  /* 0xbf80000002027421 */ /* 0x000fc80000000000 */
[----:B------:R-:W-:-:S04]  /*1c190*/  FFMA.FTZ R3, R2, R52, -0.16845393180847167969 ;  /* 0xbe2c7f3002037423 */ /* 0x000fc80000010034 */
[C---:B------:R-:W-:Y:S01]  /*1c1a0*/  FFMA.FTZ R3, R2.reuse, R3, 0.1716887056827545166 ;  /* 0x3e2fcf2a02037423 */ /* 0x040fe20000010003 */
[----:B--2---:R-:W-:Y:S04]  /*1c1b0*/  STL [R1+0xce4], R105 ;  /* 0x000ce46901007387 */ /* 0x004fe80000100800 */
[----:B------:R-:W2:Y:S01]  /*1c1c0*/  LDL.LU R103, [R1+0x5e8] ;  /* 0x0005e80001677983 */ /* 0x000ea20000300800 */
[----:B------:R-:W-:-:S04]  /*1c1d0*/  FFMA.FTZ R3, R2, R3, -0.17900948226451873779 ;  /* 0xbe374e4302037423 */ /* 0x000fc80000010003 */
[----:B------:R-:W-:-:S04]  /*1c1e0*/  FFMA.FTZ R3, R2, R3, 0.20512372255325317383 ;  /* 0x3e520bf402037423 */ /* 0x000fc80000010003 */
[----:B------:R-:W-:-:S04]  /*1c1f0*/  FFMA.FTZ R3, R2, R3, -0.24046532809734344482 ;  /* 0xbe763c8b02037423 */ /* 0x000fc80000010003 */
[----:B------:R-:W-:-:S04]  /*1c200*/  FFMA.FTZ R3, R2, R3, 0.28857114911079406738 ;  /* 0x3e93bf9902037423 */ /* 0x000fc80000010003 */
[----:B------:R-:W-:-:S04]  /*1c210*/  FFMA.FTZ R3, R2, R3, -0.36067417263984680176 ;  /* 0xbeb8aa4902037423 */ /* 0x000fc80000010003 */
[C---:B------:R-:W-:Y:S02]  /*1c220*/  FFMA.FTZ R3, R2.reuse, R3, 0.48089820146560668945 ;  /* 0x3ef6384a02037423 */ /* 0x040fe40000010003 */
[----:B------:R-:W-:Y:S02]  /*1c230*/  IMAD.MOV.U32 R32, RZ, RZ, R23 ;  /* 0x000000ffff207224 */ /* 0x000fe400078e0017 */
[C---:B------:R-:W-:Y:S01]  /*1c240*/  FFMA.FTZ R3, R2.reuse, R3, -0.72134751081466674805 ;  /* 0xbf38aa3b02037423 */ /* 0x040fe20000010003 */
[----:B------:R-:W-:Y:S01]  /*1c250*/  MOV R23, R15 ;  /* 0x0000000f00177202 */ /* 0x000fe20000000f00 */
[C---:B------:R-:W-:Y:S01]  /*1c260*/  FMUL R25, R11.reuse, 8388608 ;  /* 0x4b0000000b197820 */ /* 0x040fe20000400000 */
[----:B------:R-:W-:Y:S01]  /*1c270*/  FSEL R15, RZ, -23, P2 ;  /* 0xc1b80000ff0f7808 */ /* 0x000fe20001000000 */
[----:B------:R-:W-:Y:S01]  /*1c280*/  FMUL R3, R2, R3 ;  /* 0x0000000302037220 */ /* 0x000fe20000400000 */
[----:B------:R-:W-:Y:S01]  /*1c290*/  FSETP.GEU.AND P2, PT, R11, 1.175494350822287508e-38, PT ;  /* 0x008000000b00780b */ /* 0x000fe20003f4e000 */
[----:B------:R-:W-:Y:S01]  /*1c2a0*/  IMAD.MOV.U32 R28, RZ, RZ, R16 ;  /* 0x000000ffff1c7224 */ /* 0x000fe200078e0010 */
[----:B------:R-:W-:Y:S01]  /*1c2b0*/  MOV R30, R24 ;  /* 0x00000018001e7202 */ /* 0x000fe20000000f00 */
[----:B------:R-:W-:Y:S01]  /*1c2c0*/  FMUL R24, R0, 8388608 ;  /* 0x4b00000000187820 */ /* 0x000fe20000400000 */
[----:B------:R-:W-:Y:S01]  /*1c2d0*/  FSEL R16, RZ, -23, P5 ;  /* 0xc1b80000ff107808 */ /* 0x000fe20002800000 */
[----:B------:R-:W-:Y:S01]  /*1c2e0*/  FMUL R3, R2, R3 ;  /* 0x0000000302037220 */ /* 0x000fe20000400000 */
[----:B------:R-:W-:-:S02]  /*1c2f0*/  FSETP.GEU.AND P5, PT, R0, 1.175494350822287508e-38, PT ;  /* 0x008000000000780b */ /* 0x000fc40003fae000 */
[----:B------:R-:W-:Y:S02]  /*1c300*/  FSEL R25, R25, R11, !P2 ;  /* 0x0000000b19197208 */ /* 0x000fe40005000000 */
[----:B------:R-:W-:Y:S01]  /*1c310*/  MOV R33, R18 ;  /* 0x0000001200217202 */ /* 0x000fe20000000f00 */
[----:B------:R-:W-:Y:S01]  /*1c320*/  FFMA.FTZ R18, R2, 1.4426950216293334961, R3 ;  /* 0x3fb8aa3b02127823 */ /* 0x000fe20000010003 */
[----:B------:R-:W-:Y:S02]  /*1c330*/  FSEL R24, R24, R0, !P5 ;  /* 0x0000000018187208 */ /* 0x000fe40006800000 */
[----:B------:R-:W-:Y:S02]  /*1c340*/  IADD3 R3, R25, -0x3f3504f3, RZ ;  /* 0xc0cafb0d19037810 */ /* 0x000fe40007ffe0ff */
[----:B------:R-:W-:Y:S02]  /*1c350*/  IADD3 R8, R24, -0x3f3504f3, RZ ;  /* 0xc0cafb0d18087810 */ /* 0x000fe40007ffe0ff */
[----:B------:R-:W-:-:S02]  /*1c360*/  LOP3.LUT R3, R3, 0xff800000, RZ, 0xc0, !PT ;  /* 0xff80000003037812 */ /* 0x000fc400078ec0ff */
[----:B------:R-:W-:Y:S02]  /*1c370*/  LOP3.LUT R8, R8, 0xff800000, RZ, 0xc0, !PT ;  /* 0xff80000008087812 */ /* 0x000fe400078ec0ff */
[----:B-1----:R-:W-:-:S03]  /*1c380*/  IADD3 R0, R25, -R3, RZ ;  /* 0x8000000319007210 */ /* 0x002fc60007ffe0ff */
[----:B------:R-:W-:Y:S02]  /*1c390*/  IMAD.IADD R2, R24, 0x1, -R8 ;  /* 0x0000000118027824 */ /* 0x000fe400078e0a08 */
[----:B------:R-:W-:Y:S02]  /*1c3a0*/  FADD R0, R0, -1 ;  /* 0xbf80000000007421 */ /* 0x000fe40000000000 */
[----:B------:R-:W-:Y:S02]  /*1c3b0*/  FADD R2, R2, -1 ;  /* 0xbf80000002027421 */ /* 0x000fe40000000000 */
[-C--:B------:R-:W-:Y:S02]  /*1c3c0*/  FFMA.FTZ R12, R0, R52.reuse, -0.16845393180847167969 ;  /* 0xbe2c7f30000c7423 */ /* 0x080fe40000010034 */
[----:B------:R-:W-:Y:S02]  /*1c3d0*/  FFMA.FTZ R11, R2, R52, -0.16845393180847167969 ;  /* 0xbe2c7f30020b7423 */ /* 0x000fe40000010034 */
[----:B------:R-:W-:-:S02]  /*1c3e0*/  FFMA.FTZ R12, R0, R12, 0.1716887056827545166 ;  /* 0x3e2fcf2a000c7423 */ /* 0x000fc4000001000c */
[----:B------:R-:W-:Y:S02]  /*1c3f0*/  FFMA.FTZ R11, R2, R11, 0.1716887056827545166 ;  /* 0x3e2fcf2a020b7423 */ /* 0x000fe4000001000b */
[----:B------:R-:W-:Y:S02]  /*1c400*/  FFMA.FTZ R12, R0, R12, -0.17900948226451873779 ;  /* 0xbe374e43000c7423 */ /* 0x000fe4000001000c */
[----:B------:R-:W-:Y:S02]  /*1c410*/  FFMA.FTZ R11, R2, R11, -0.17900948226451873779 ;  /* 0xbe374e43020b7423 */ /* 0x000fe4000001000b */
[----:B------:R-:W-:Y:S02]  /*1c420*/  FFMA.FTZ R12, R0, R12, 0.20512372255325317383 ;  /* 0x3e520bf4000c7423 */ /* 0x000fe4000001000c */
[----:B------:R-:W-:Y:S02]  /*1c430*/  FFMA.FTZ R11, R2, R11, 0.20512372255325317383 ;  /* 0x3e520bf4020b7423 */ /* 0x000fe4000001000b */
[----:B------:R-:W-:-:S02]  /*1c440*/  FFMA.FTZ R12, R0, R12, -0.24046532809734344482 ;  /* 0xbe763c8b000c7423 */ /* 0x000fc4000001000c */
[----:B------:R-:W-:Y:S02]  /*1c450*/  FFMA.FTZ R11, R2, R11, -0.24046532809734344482 ;  /* 0xbe763c8b020b7423 */ /* 0x000fe4000001000b */
[----:B------:R-:W-:Y:S01]  /*1c460*/  FFMA.FTZ R12, R0, R12, 0.28857114911079406738 ;  /* 0x3e93bf99000c7423 */ /* 0x000fe2000001000c */
[----:B------:R0:W1:Y:S01]  /*1c470*/  I2F R13, R10 ;  /* 0x0000000a000d7306 */ /* 0x0000620000201400 */
[----:B------:R-:W-:Y:S01]  /*1c480*/  MOV R34, R33 ;  /* 0x0000002100227202 */ /* 0x000fe20000000f00 */
[----:B------:R-:W-:Y:S02]  /*1c490*/  IMAD.MOV.U32 R33, RZ, RZ, R32 ;  /* 0x000000ffff217224 */ /* 0x000fe400078e0020 */
[----:B------:R-:W-:Y:S01]  /*1c4a0*/  IMAD.MOV.U32 R32, RZ, RZ, R30 ;  /* 0x000000ffff207224 */ /* 0x000fe200078e001e */
[----:B------:R-:W-:Y:S01]  /*1c4b0*/  MOV R30, R22 ;  /* 0x00000016001e7202 */ /* 0x000fe20000000f00 */
[----:B0-----:R-:W-:Y:S02]  /*1c4c0*/  FFMA.FTZ R10, R2, R11, 0.28857114911079406738 ;  /* 0x3e93bf99020a7423 */ /* 0x001fe4000001000b */
[----:B------:R-:W-:-:S02]  /*1c4d0*/  FFMA.FTZ R11, R0, R12, -0.36067417263984680176 ;  /* 0xbeb8aa49000b7423 */ /* 0x000fc4000001000c */
[----:B------:R-:W-:Y:S02]  /*1c4e0*/  FFMA.FTZ R10, R2, R10, -0.36067417263984680176 ;  /* 0xbeb8aa49020a7423 */ /* 0x000fe4000001000a */
[----:B------:R-:W-:Y:S02]  /*1c4f0*/  IMAD.MOV.U32 R22, RZ, RZ, R21 ;  /* 0x000000ffff167224 */ /* 0x000fe400078e0015 */
[----:B------:R-:W-:Y:S02]  /*1c500*/  FFMA.FTZ R11, R0, R11, 0.48089820146560668945 ;  /* 0x3ef6384a000b7423 */ /* 0x000fe4000001000b */
[----:B------:R-:W-:Y:S02]  /*1c510*/  IMAD.MOV.U32 R21, RZ, RZ, R14 ;  /* 0x000000ffff157224 */ /* 0x000fe400078e000e */
[----:B------:R0:W-:Y:S02]  /*1c520*/  I2F R14, R9 ;  /* 0x00000009000e7306 */ /* 0x0001e40000201400 */
[----:B0-----:R-:W-:-:S02]  /*1c530*/  FFMA.FTZ R9, R2, R10, 0.48089820146560668945 ;  /* 0x3ef6384a02097423 */ /* 0x001fc4000001000a */
[----:B------:R-:W-:-:S04]  /*1c540*/  FFMA.FTZ R10, R0, R11, -0.72134751081466674805 ;  /* 0xbf38aa3b000a7423 */ /* 0x000fc8000001000b */
[----:B------:R-:W0:Y:S01]  /*1c550*/  I2F R11, R7 ;  /* 0x00000007000b7306 */ /* 0x000e220000201400 */
[----:B------:R-:W-:-:S04]  /*1c560*/  FMUL R10, R0, R10 ;  /* 0x0000000a000a7220 */ /* 0x000fc80000400000 */
[C---:B------:R-:W-:Y:S02]  /*1c570*/  FMUL R10, R0.reuse, R10 ;  /* 0x0000000a000a7220 */ /* 0x040fe40000400000 */
[----:B-1----:R-:W-:Y:S01]  /*1c580*/  FFMA.FTZ R12, R13, 1.1920928955078125e-07, R15 ;  /* 0x340000000d0c7823 */ /* 0x002fe2000001000f */
[----:B------:R-:W1:Y:S01]  /*1c590*/  I2F R5, R5 ;  /* 0x0000000500057306 */ /* 0x000e620000201400 */
[----:B------:R-:W-:Y:S01]  /*1c5a0*/  FFMA.FTZ R13, R0, 1.4426950216293334961, R10 ;  /* 0x3fb8aa3b000d7823 */ /* 0x000fe2000001000a */
[----:B------:R-:W-:Y:S01]  /*1c5b0*/  FSEL R0, RZ, -23, P6 ;  /* 0xc1b80000ff007808 */ /* 0x000fe20003000000 */
[----:B------:R-:W-:Y:S01]  /*1c5c0*/  IMAD.MOV.U32 R35, RZ, RZ, R34 ;  /* 0x000000ffff237224 */ /* 0x000fe200078e0022 */
[----:B------:R-:W-:Y:S01]  /*1c5d0*/  MOV R34, R28 ;  /* 0x0000001c00227202 */ /* 0x000fe20000000f00 */
[----:B------:R-:W-:Y:S02]  /*1c5e0*/  IMAD.MOV.U32 R28, RZ, RZ, R23 ;  /* 0x000000ffff1c7224 */ /* 0x000fe400078e0017 */
[----:B0-----:R-:W-:Y:S01]  /*1c5f0*/  FFMA.FTZ R0, R11, 1.1920928955078125e-07, R0 ;  /* 0x340000000b007823 */ /* 0x001fe20000010000 */
[C---:B------:R-:W-:Y:S01]  /*1c600*/  FSETP.GEU.AND P6, PT, R119.reuse, 1.175494350822287508e-38, PT ;  /* 0x008000007700780b */ /* 0x040fe20003fce000 */
[----:B------:R-:W-:-:S02]  /*1c610*/  FMUL R23, R119, 8388608 ;  /* 0x4b00000077177820 */ /* 0x000fc40000400000 */
[----:B------:R-:W-:Y:S01]  /*1c620*/  FADD R46, R0, R17 ;  /* 0x00000011002e7221 */ /* 0x000fe20000000000 */
[----:B------:R-:W-:Y:S02]  /*1c630*/  FSEL R0, RZ, -23, P3 ;  /* 0xc1b80000ff007808 */ /* 0x000fe40001800000 */
[----:B------:R-:W-:-:S03]  /*1c640*/  FSEL R23, R23, R119, !P6 ;  /* 0x0000007717177208 */ /* 0x000fc60007000000 */
[----:B-1----:R-:W-:Y:S01]  /*1c650*/  FFMA.FTZ R0, R5, 1.1920928955078125e-07, R0 ;  /* 0x3400000005007823 */ /* 0x002fe20000010000 */
[----:B------:R-:W-:Y:S01]  /*1c660*/  IADD3 R5, R23, -0x3f3504f3, RZ ;  /* 0xc0cafb0d17057810 */ /* 0x000fe20007ffe0ff */
[----:B------:R-:W-:-:S03]  /*1c670*/  FFMA.FTZ R9, R2, R9, -0.72134751081466674805 ;  /* 0xbf38aa3b02097423 */ /* 0x000fc60000010009 */
[----:B------:R-:W-:Y:S01]  /*1c680*/  LOP3.LUT R5, R5, 0xff800000, RZ, 0xc0, !PT ;  /* 0xff80000005057812 */ /* 0x000fe200078ec0ff */
[----:B------:R-:W-:Y:S02]  /*1c690*/  FMUL R9, R2, R9 ;  /* 0x0000000902097220 */ /* 0x000fe40000400000 */
[----:B------:R-:W-:Y:S02]  /*1c6a0*/  FADD R45, R0, R18 ;  /* 0x00000012002d7221 */ /* 0x000fe40000000000 */
[----:B------:R-:W-:Y:S02]  /*1c6b0*/  IMAD.IADD R0, R23, 0x1, -R5 ;  /* 0x0000000117007824 */ /* 0x000fe400078e0a05 */
[----:B------:R-:W-:Y:S02]  /*1c6c0*/  FMUL R7, R2, R9 ;  /* 0x0000000902077220 */ /* 0x000fe40000400000 */
[----:B------:R-:W-:Y:S02]  /*1c6d0*/  FADD R0, R0, -1 ;  /* 0xbf80000000007421 */ /* 0x000fe40000000000 */
[----:B------:R-:W-:-:S02]  /*1c6e0*/  FFMA.FTZ R10, R2, 1.4426950216293334961, R7 ;  /* 0x3fb8aa3b020a7823 */ /* 0x000fc40000010007 */
[----:B------:R-:W-:-:S04]  /*1c6f0*/  FFMA.FTZ R2, R0, R52, -0.16845393180847167969 ;  /* 0xbe2c7f3000027423 */ /* 0x000fc80000010034 */
[C---:B------:R-:W-:Y:S01]  /*1c700*/  FFMA.FTZ R2, R0.reuse, R2, 0.1716887056827545166 ;  /* 0x3e2fcf2a00027423 */ /* 0x040fe20000010002 */
[----:B------:R0:W1:Y:S03]  /*1c710*/  I2F R7, R3 ;  /* 0x0000000300077306 */ /* 0x0000660000201400 */
[----:B------:R-:W-:-:S04]  /*1c720*/  FFMA.FTZ R2, R0, R2, -0.17900948226451873779 ;  /* 0xbe374e4300027423 */ /* 0x000fc80000010002 */
[----:B------:R-:W-:Y:S01]  /*1c730*/  FFMA.FTZ R2, R0, R2, 0.20512372255325317383 ;  /* 0x3e520bf400027423 */ /* 0x000fe20000010002 */
[----:B0-----:R-:W-:Y:S01]  /*1c740*/  FSEL R3, RZ, -23, P2 ;  /* 0xc1b80000ff037808 */ /* 0x001fe20001000000 */
[----:B------:R-:W0:Y:S01]  /*1c750*/  I2F R8, R8 ;  /* 0x0000000800087306 */ /* 0x000e220000201400 */
[----:B------:R-:W-:Y:S01]  /*1c760*/  ISETP.GE.U32.AND P2, PT, R4, 0x7f800000, PT ;  /* 0x7f8000000400780c */ /* 0x000fe20003f46070 */
[----:B------:R-:W-:Y:S01]  /*1c770*/  FFMA.FTZ R2, R0, R2, -0.24046532809734344482 ;  /* 0xbe763c8b00027423 */ /* 0x000fe20000010002 */
[----:B--2---:R-:W-:Y:S04]  /*1c780*/  STL [R1+0xcfc], R103 ;  /* 0x000cfc6701007387 */ /* 0x004fe80000100800 */
[----:B------:R-:W2:Y:S01]  /*1c790*/  LDL.LU R102, [R1+0x5ec] ;  /* 0x0005ec0001667983 */ /* 0x000ea20000300800 */
[----:B------:R-:W-:Y:S01]  /*1c7a0*/  ISETP.GE.U32.AND P3, PT, R6, 0x7f800000, PT ;  /* 0x7f8000000600780c */ /* 0x000fe20003f66070 */
[----:B------:R-:W-:-:S02]  /*1c7b0*/  FFMA.FTZ R9, R14, 1.1920928955078125e-07, R16 ;  /* 0x340000000e097823 */ /* 0x000fc40000010010 */
[C---:B------:R-:W-:Y:S02]  /*1c7c0*/  FFMA.FTZ R2, R0.reuse, R2, 0.28857114911079406738 ;  /* 0x3e93bf9900027423 */ /* 0x040fe40000010002 */
[----:B------:R-:W-:Y:S02]  /*1c7d0*/  FADD R47, R9, R19 ;  /* 0x00000013092f7221 */ /* 0x000fe40000000000 */
[C---:B------:R-:W-:Y:S02]  /*1c7e0*/  FFMA.FTZ R2, R0.reuse, R2, -0.36067417263984680176 ;  /* 0xbeb8aa4900027423 */ /* 0x040fe40000010002 */
[----:B-1----:R-:W-:Y:S01]  /*1c7f0*/  FFMA.FTZ R9, R7, 1.1920928955078125e-07, R3 ;  /* 0x3400000007097823 */ /* 0x002fe20000010003 */
[----:B------:R-:W-:Y:S01]  /*1c800*/  FSEL R3, RZ, -23, P5 ;  /* 0xc1b80000ff037808 */ /* 0x000fe20002800000 */
[----:B------:R-:W-:Y:S01]  /*1c810*/  @P2 IMAD.MOV.U32 R7, RZ, RZ, 0x7f800000 ;  /* 0x7f800000ff072424 */ /* 0x000fe200078e00ff */
[----:B------:R-:W-:Y:S01]  /*1c820*/  ISETP.GE.U32.AND P5, PT, R27, 0x7f800000, PT ;  /* 0x7f8000001b00780c */ /* 0x000fe20003fa6070 */
[----:B------:R-:W-:-:S02]  /*1c830*/  FFMA.FTZ R2, R0, R2, 0.48089820146560668945 ;  /* 0x3ef6384a00027423 */ /* 0x000fc40000010002 */
[----:B0-----:R-:W-:Y:S01]  /*1c840*/  FFMA.FTZ R8, R8, 1.1920928955078125e-07, R3 ;  /* 0x3400000008087823 */ /* 0x001fe20000010003 */
[----:B------:R-:W-:Y:S01]  /*1c850*/  @P3 MOV R3, 0x7f800000 ;  /* 0x7f80000000033802 */ /* 0x000fe20000000f00 */
[----:B------:R-:W-:Y:S01]  /*1c860*/  @P2 FFMA.FTZ R47, R4, R7, +INF ;  /* 0x7f800000042f2423 */ /* 0x000fe20000010007 */
[----:B------:R-:W-:Y:S01]  /*1c870*/  ISETP.GE.U32.AND P2, PT, R25, 0x7f800000, PT ;  /* 0x7f8000001900780c */ /* 0x000fe20003f46070 */
[----:B------:R-:W-:Y:S02]  /*1c880*/  FFMA.FTZ R2, R0, R2, -0.72134751081466674805 ;  /* 0xbf38aa3b00027423 */ /* 0x000fe40000010002 */
[----:B------:R-:W-:Y:S02]  /*1c890*/  FADD R48, R12, R20 ;  /* 0x000000140c307221 */ /* 0x000fe40000000000 */
[----:B------:R-:W-:Y:S02]  /*1c8a0*/  FMUL R2, R0, R2 ;  /* 0x0000000200027220 */ /* 0x000fe40000400000 */
[----:B------:R-:W-:Y:S01]  /*1c8b0*/  @P3 FFMA.FTZ R48, R6, R3, +INF ;  /* 0x7f80000006303423 */ /* 0x000fe20000010003 */
[----:B------:R-:W-:Y:S01]  /*1c8c0*/  ISETP.GE.U32.AND P3, PT, R26, 0x7f800000, PT ;  /* 0x7f8000001a00780c */ /* 0x000fe20003f66070 */
[----:B------:R-:W-:-:S02]  /*1c8d0*/  @P5 IMAD.MOV.U32 R3, RZ, RZ, 0x7f800000 ;  /* 0x7f800000ff035424 */ /* 0x000fc400078e00ff */
[----:B------:R-:W-:Y:S02]  /*1c8e0*/  FMUL R2, R0, R2 ;  /* 0x0000000200027220 */ /* 0x000fe40000400000 */
[----:B------:R-:W-:Y:S01]  /*1c8f0*/  @P5 FFMA.FTZ R46, R27, R3, +INF ;  /* 0x7f8000001b2e5423 */ /* 0x000fe20000010003 */
[----:B------:R-:W-:Y:S01]  /*1c900*/  ISETP.GE.U32.AND P5, PT, R24, 0x7f800000, PT ;  /* 0x7f8000001800780c */ /* 0x000fe20003fa6070 */
[----:B------:R-:W-:Y:S02]  /*1c910*/  FFMA.FTZ R11, R0, 1.4426950216293334961, R2 ;  /* 0x3fb8aa3b000b7823 */ /* 0x000fe40000010002 */
[----:B------:R-:W-:Y:S02]  /*1c920*/  @P2 IMAD.MOV.U32 R0, RZ, RZ, 0x7f800000 ;  /* 0x7f800000ff002424 */ /* 0x000fe400078e00ff */
[----:B------:R-:W-:Y:S01]  /*1c930*/  IMAD.MOV.U32 R36, RZ, RZ, R33 ;  /* 0x000000ffff247224 */ /* 0x000fe200078e0021 */
[----:B------:R-:W-:Y:S01]  /*1c940*/  MOV R33, R30 ;  /* 0x0000001e00217202 */ /* 0x000fe20000000f00 */
[----:B------:R-:W-:-:S02]  /*1c950*/  FADD R44, R9, R13 ;  /* 0x0000000d092c7221 */ /* 0x000fc40000000000 */
[----:B------:R-:W-:Y:S02]  /*1c960*/  IMAD.MOV.U32 R30, RZ, RZ, R22 ;  /* 0x000000ffff1e7224 */ /* 0x000fe400078e0016 */
[----:B------:R-:W-:Y:S01]  /*1c970*/  @P2 FFMA.FTZ R44, R25, R0, +INF ;  /* 0x7f800000192c2423 */ /* 0x000fe20000010000 */
[C---:B------:R-:W-:Y:S01]  /*1c980*/  FSETP.GEU.AND P2, PT, R117.reuse, 1.175494350822287508e-38, PT ;  /* 0x008000007500780b */ /* 0x040fe20003f4e000 */
[----:B------:R-:W-:Y:S01]  /*1c990*/  FMUL R22, R117, 8388608 ;  /* 0x4b00000075167820 */ /* 0x000fe20000400000 */
[----:B------:R-:W-:-:S04]  /*1c9a0*/  @P3 MOV R3, 0x7f800000 ;  /* 0x7f80000000033802 */ /* 0x000fc80000000f00 */
[----:B------:R-:W-:Y:S01]  /*1c9b0*/  FSEL R22, R22, R117, !P2 ;  /* 0x0000007516167208 */ /* 0x000fe20005000000 */
[----:B------:R-:W-:Y:S01]  /*1c9c0*/  @P3 FFMA.FTZ R45, R26, R3, +INF ;  /* 0x7f8000001a2d3423 */ /* 0x000fe20000010003 */
[----:B------:R-:W-:Y:S01]  /*1c9d0*/  FSETP.NEU.AND P3, PT, R6, RZ, PT ;  /* 0x000000ff0600720b */ /* 0x000fe20003f6d000 */
[----:B------:R-:W-:Y:S01]  /*1c9e0*/  @P5 IMAD.MOV.U32 R0, RZ, RZ, 0x7f800000 ;  /* 0x7f800000ff005424 */ /* 0x000fe200078e00ff */
[----:B------:R-:W-:Y:S02]  /*1c9f0*/  IADD3 R6, R22, -0x3f3504f3, RZ ;  /* 0xc0cafb0d16067810 */ /* 0x000fe40007ffe0ff */
[----:B------:R-:W-:Y:S01]  /*1ca00*/  MOV R37, R35 ;  /* 0x0000002300257202 */ /* 0x000fe20000000f00 */
[----:B------:R-:W-:Y:S01]  /*1ca10*/  IMAD.MOV.U32 R35, RZ, RZ, R32 ;  /* 0x000000ffff237224 */ /* 0x000fe200078e0020 */
[----:B------:R-:W-:Y:S01]  /*1ca20*/  LOP3.LUT R6, R6, 0xff800000, RZ, 0xc0, !PT ;  /* 0xff80000006067812 */ /* 0x000fe200078ec0ff */
[----:B------:R-:W-:Y:S02]  /*1ca30*/  FADD R43, R8, R10 ;  /* 0x0000000a082b7221 */ /* 0x000fe40000000000 */
[----:B------:R-:W-:-:S02]  /*1ca40*/  IMAD.MOV.U32 R32, RZ, RZ, R21 ;  /* 0x000000ffff207224 */ /* 0x000fc400078e0015 */
[----:B------:R-:W-:Y:S01]  /*1ca50*/  @P5 FFMA.FTZ R43, R24, R0, +INF ;  /* 0x7f800000182b5423 */ /* 0x000fe20000010000 */
[C---:B------:R-:W-:Y:S01]  /*1ca60*/  FSETP.GEU.AND P5, PT, R118.reuse, 1.175494350822287508e-38, PT ;  /* 0x008000007600780b */ /* 0x040fe20003fae000 */
[----:B------:R-:W-:Y:S01]  /*1ca70*/  FMUL R21, R118, 8388608 ;  /* 0x4b00000076157820 */ /* 0x000fe20000400000 */
[----:B------:R-:W-:-:S04]  /*1ca80*/  IADD3 R0, R22, -R6, RZ ;  /* 0x8000000616007210 */ /* 0x000fc80007ffe0ff */
[----:B------:R-:W-:Y:S01]  /*1ca90*/  FSEL R21, R21, R118, !P5 ;  /* 0x0000007615157208 */ /* 0x000fe20006800000 */
[----:B------:R-:W-:-:S03]  /*1caa0*/  FADD R0, R0, -1 ;  /* 0xbf80000000007421 */ /* 0x000fc60000000000 */
[----:B------:R-:W-:Y:S01]  /*1cab0*/  IADD3 R7, R21, -0x3f3504f3, RZ ;  /* 0xc0cafb0d15077810 */ /* 0x000fe20007ffe0ff */
[----:B------:R-:W-:-:S03]  /*1cac0*/  FFMA.FTZ R8, R0, R52, -0.16845393180847167969 ;  /* 0xbe2c7f3000087423 */ /* 0x000fc60000010034 */
[----:B------:R-:W-:Y:S01]  /*1cad0*/  LOP3.LUT R7, R7, 0xff800000, RZ, 0xc0, !PT ;  /* 0xff80000007077812 */ /* 0x000fe200078ec0ff */
[----:B------:R-:W-:-:S04]  /*1cae0*/  FFMA.FTZ R8, R0, R8, 0.1716887056827545166 ;  /* 0x3e2fcf2a00087423 */ /* 0x000fc80000010008 */
[----:B------:R-:W-:Y:S02]  /*1caf0*/  IMAD.IADD R2, R21, 0x1, -R7 ;  /* 0x0000000115027824 */ /* 0x000fe400078e0a07 */
[----:B------:R-:W-:Y:S02]  /*1cb00*/  FFMA.FTZ R8, R0, R8, -0.17900948226451873779 ;  /* 0xbe374e4300087423 */ /* 0x000fe40000010008 */
[----:B------:R-:W-:Y:S02]  /*1cb10*/  FADD R2, R2, -1 ;  /* 0xbf80000002027421 */ /* 0x000fe40000000000 */
[----:B------:R-:W-:Y:S02]  /*1cb20*/  FFMA.FTZ R8, R0, R8, 0.20512372255325317383 ;  /* 0x3e520bf400087423 */ /* 0x000fe40000010008 */
[----:B------:R-:W-:Y:S02]  /*1cb30*/  FFMA.FTZ R3, R2, R52, -0.16845393180847167969 ;  /* 0xbe2c7f3002037423 */ /* 0x000fe40000010034 */
[----:B------:R-:W-:-:S02]  /*1cb40*/  FFMA.FTZ R8, R0, R8, -0.24046532809734344482 ;  /* 0xbe763c8b00087423 */ /* 0x000fc40000010008 */
[----:B------:R-:W-:Y:S02]  /*1cb50*/  FFMA.FTZ R3, R2, R3, 0.1716887056827545166 ;  /* 0x3e2fcf2a02037423 */ /* 0x000fe40000010003 */
[----:B------:R-:W-:Y:S02]  /*1cb60*/  FFMA.FTZ R8, R0, R8, 0.28857114911079406738 ;  /* 0x3e93bf9900087423 */ /* 0x000fe40000010008 */
[C---:B------:R-:W-:Y:S01]  /*1cb70*/  FFMA.FTZ R3, R2.reuse, R3, -0.17900948226451873779 ;  /* 0xbe374e4302037423 */ /* 0x040fe20000010003 */
[----:B------:R0:W1:Y:S03]  /*1cb80*/  I2F R9, R5 ;  /* 0x0000000500097306 */ /* 0x0000660000201400 */
[----:B------:R-:W-:Y:S02]  /*1cb90*/  FFMA.FTZ R3, R2, R3, 0.20512372255325317383 ;  /* 0x3e520bf402037423 */ /* 0x000fe40000010003 */
[----:B0-----:R-:W-:-:S02]  /*1cba0*/  FFMA.FTZ R5, R0, R8, -0.36067417263984680176 ;  /* 0xbeb8aa4900057423 */ /* 0x001fc40000010008 */
[----:B------:R-:W-:Y:S02]  /*1cbb0*/  FFMA.FTZ R3, R2, R3, -0.24046532809734344482 ;  /* 0xbe763c8b02037423 */ /* 0x000fe40000010003 */
[----:B------:R-:W-:Y:S01]  /*1cbc0*/  FFMA.FTZ R5, R0, R5, 0.48089820146560668945 ;  /* 0x3ef6384a00057423 */ /* 0x000fe20000010005 */
[----:B------:R-:W-:Y:S01]  /*1cbd0*/  FSEL R8, RZ, -23, P6 ;  /* 0xc1b80000ff087808 */ /* 0x000fe20003000000 */
[----:B------:R-:W-:Y:S01]  /*1cbe0*/  FFMA.FTZ R3, R2, R3, 0.28857114911079406738 ;  /* 0x3e93bf9902037423 */ /* 0x000fe20000010003 */
[----:B------:R-:W-:Y:S01]  /*1cbf0*/  ISETP.GE.U32.AND P6, PT, R23, 0x7f800000, PT ;  /* 0x7f8000001700780c */ /* 0x000fe20003fc6070 */
[----:B------:R-:W-:Y:S02]  /*1cc00*/  FFMA.FTZ R5, R0, R5, -0.72134751081466674805 ;  /* 0xbf38aa3b00057423 */ /* 0x000fe40000010005 */
[----:B------:R-:W-:Y:S02]  /*1cc10*/  FFMA.FTZ R3, R2, R3, -0.36067417263984680176 ;  /* 0xbeb8aa4902037423 */ /* 0x000fe40000010003 */
[----:B------:R-:W-:Y:S01]  /*1cc20*/  FMUL R5, R0, R5 ;  /* 0x0000000500057220 */ /* 0x000fe20000400000 */
[----:B------:R-:W-:Y:S01]  /*1cc30*/  FSEL R12, RZ, -23, P2 ;  /* 0xc1b80000ff0c7808 */ /* 0x000fe20001000000 */
[C---:B------:R-:W-:Y:S01]  /*1cc40*/  FMUL R19, R116.reuse, 8388608 ;  /* 0x4b00000074137820 */ /* 0x040fe20000400000 */
[----:B------:R-:W-:Y:S01]  /*1cc50*/  FSETP.GEU.AND P2, PT, R116, 1.175494350822287508e-38, PT ;  /* 0x008000007400780b */ /* 0x000fe20003f4e000 */
[----:B------:R-:W-:-:S02]  /*1cc60*/  FMUL R5, R0, R5 ;  /* 0x0000000500057220 */ /* 0x000fc40000400000 */
[----:B------:R-:W-:Y:S01]  /*1cc70*/  FFMA.FTZ R3, R2, R3, 0.48089820146560668945 ;  /* 0x3ef6384a02037423 */ /* 0x000fe20000010003 */
[----:B------:R-:W-:Y:S01]  /*1cc80*/  FSEL R19, R19, R116, !P2 ;  /* 0x0000007413137208 */ /* 0x000fe20005000000 */
[----:B-1----:R-:W-:Y:S02]  /*1cc90*/  FFMA.FTZ R8, R9, 1.1920928955078125e-07, R8 ;  /* 0x3400000009087823 */ /* 0x002fe40000010008 */
[----:B------:R-:W-:Y:S02]  /*1cca0*/  FFMA.FTZ R13, R0, 1.4426950216293334961, R5 ;  /* 0x3fb8aa3b000d7823 */ /* 0x000fe40000010005 */
[----:B------:R-:W-:Y:S02]  /*1ccb0*/  FFMA.FTZ R3, R2, R3, -0.72134751081466674805 ;  /* 0xbf38aa3b02037423 */ /* 0x000fe40000010003 */
[----:B------:R-:W-:Y:S01]  /*1ccc0*/  @P6 IMAD.MOV.U32 R0, RZ, RZ, 0x7f800000 ;  /* 0x7f800000ff006424 */ /* 0x000fe200078e00ff */
[----:B------:R-:W-:Y:S01]  /*1ccd0*/  IADD3 R5, R19, -0x3f3504f3, RZ ;  /* 0xc0cafb0d13057810 */ /* 0x000fe20007ffe0ff */
[----:B------:R-:W-:-:S02]  /*1cce0*/  FADD R42, R8, R11 ;  /* 0x0000000b082a7221 */ /* 0x000fc40000000000 */
[C---:B------:R-:W-:Y:S02]  /*1ccf0*/  FMUL R3, R2.reuse, R3 ;  /* 0x0000000302037220 */ /* 0x040fe40000400000 */
[----:B------:R-:W-:Y:S01]  /*1cd00*/  @P6 FFMA.FTZ R42, R23, R0, +INF ;  /* 0x7f800000172a6423 */ /* 0x000fe20000010000 */
[C---:B------:R-:W-:Y:S01]  /*1cd10*/  FSETP.GEU.AND P6, PT, R107.reuse, 1.175494350822287508e-38, PT ;  /* 0x008000006b00780b */ /* 0x040fe20003fce000 */
[----:B------:R-:W-:Y:S01]  /*1cd20*/  FMUL R20, R107, 8388608 ;  /* 0x4b0000006b147820 */ /* 0x000fe20000400000 */
[----:B------:R-:W-:Y:S01]  /*1cd30*/  LOP3.LUT R5, R5, 0xff800000, RZ, 0xc0, !PT ;  /* 0xff80000005057812 */ /* 0x000fe200078ec0ff */
[----:B------:R-:W-:-:S03]  /*1cd40*/  FMUL R3, R2, R3 ;  /* 0x0000000302037220 */ /* 0x000fc60000400000 */
[----:B------:R-:W-:Y:S01]  /*1cd50*/  FSEL R20, R20, R107, !P6 ;  /* 0x0000006b14147208 */ /* 0x000fe20007000000 */
[----:B------:R-:W-:Y:S02]  /*1cd60*/  FFMA.FTZ R14, R2, 1.4426950216293334961, R3 ;  /* 0x3fb8aa3b020e7823 */ /* 0x000fe40000010003 */
[----:B------:R-:W-:Y:S01]  /*1cd70*/  IMAD.IADD R2, R19, 0x1, -R5 ;  /* 0x0000000113027824 */ /* 0x000fe200078e0a05 */
[----:B------:R-:W-:-:S03]  /*1cd80*/  IADD3 R3, R20, -0x3f3504f3, RZ ;  /* 0xc0cafb0d14037810 */ /* 0x000fc60007ffe0ff */
[----:B------:R-:W-:Y:S01]  /*1cd90*/  FADD R2, R2, -1 ;  /* 0xbf80000002027421 */ /* 0x000fe20000000000 */
[----:B------:R-:W-:-:S03]  /*1cda0*/  LOP3.LUT R3, R3, 0xff800000, RZ, 0xc0, !PT ;  /* 0xff80000003037812 */ /* 0x000fc600078ec0ff */
[----:B------:R-:W-:Y:S01]  /*1cdb0*/  FFMA.FTZ R8, R2, R52, -0.16845393180847167969 ;  /* 0xbe2c7f3002087423 */ /* 0x000fe20000010034 */
[----:B------:R-:W-:-:S03]  /*1cdc0*/  IADD3 R0, R20, -R3, RZ ;  /* 0x8000000314007210 */ /* 0x000fc60007ffe0ff */
[----:B------:R-:W-:Y:S02]  /*1cdd0*/  FFMA.FTZ R8, R2, R8, 0.1716887056827545166 ;  /* 0x3e2fcf2a02087423 */ /* 0x000fe40000010008 */
[----:B------:R-:W-:Y:S02]  /*1cde0*/  FADD R0, R0, -1 ;  /* 0xbf80000000007421 */ /* 0x000fe40000000000 */
[----:B------:R-:W-:Y:S02]  /*1cdf0*/  FFMA.FTZ R8, R2, R8, -0.17900948226451873779 ;  /* 0xbe374e4302087423 */ /* 0x000fe40000010008 */
[----:B------:R-:W-:Y:S02]  /*1ce00*/  FFMA.FTZ R9, R0, R52, -0.16845393180847167969 ;  /* 0xbe2c7f3000097423 */ /* 0x000fe40000010034 */
[----:B------:R-:W-:Y:S02]  /*1ce10*/  FFMA.FTZ R8, R2, R8, 0.20512372255325317383 ;  /* 0x3e520bf402087423 */ /* 0x000fe40000010008 */
[----:B------:R-:W-:-:S02]  /*1ce20*/  FFMA.FTZ R9, R0, R9, 0.1716887056827545166 ;  /* 0x3e2fcf2a00097423 */ /* 0x000fc40000010009 */
[----:B------:R-:W-:Y:S02]  /*1ce30*/  FFMA.FTZ R8, R2, R8, -0.24046532809734344482 ;  /* 0xbe763c8b02087423 */ /* 0x000fe40000010008 */
[----:B------:R-:W-:Y:S02]  /*1ce40*/  FFMA.FTZ R9, R0, R9, -0.17900948226451873779 ;  /* 0xbe374e4300097423 */ /* 0x000fe40000010009 */
[----:B------:R-:W-:Y:S02]  /*1ce50*/  FFMA.FTZ R8, R2, R8, 0.28857114911079406738 ;  /* 0x3e93bf9902087423 */ /* 0x000fe40000010008 */
[----:B------:R-:W-:Y:S02]  /*1ce60*/  FFMA.FTZ R9, R0, R9, 0.20512372255325317383 ;  /* 0x3e520bf400097423 */ /* 0x000fe40000010009 */
[----:B------:R-:W-:Y:S02]  /*1ce70*/  FFMA.FTZ R8, R2, R8, -0.36067417263984680176 ;  /* 0xbeb8aa4902087423 */ /* 0x000fe40000010008 */
[----:B------:R-:W-:-:S02]  /*1ce80*/  FFMA.FTZ R9, R0, R9, -0.24046532809734344482 ;  /* 0xbe763c8b00097423 */ /* 0x000fc40000010009 */
[----:B------:R-:W-:Y:S02]  /*1ce90*/  FFMA.FTZ R8, R2, R8, 0.48089820146560668945 ;  /* 0x3ef6384a02087423 */ /* 0x000fe40000010008 */
[----:B------:R-:W-:Y:S02]  /*1cea0*/  FFMA.FTZ R9, R0, R9, 0.28857114911079406738 ;  /* 0x3e93bf9900097423 */ /* 0x000fe40000010009 */
[----:B------:R-:W-:Y:S02]  /*1ceb0*/  FFMA.FTZ R8, R2, R8, -0.72134751081466674805 ;  /* 0xbf38aa3b02087423 */ /* 0x000fe40000010008 */
[----:B------:R-:W-:Y:S02]  /*1cec0*/  FFMA.FTZ R9, R0, R9, -0.36067417263984680176 ;  /* 0xbeb8aa4900097423 */ /* 0x000fe40000010009 */
[----:B------:R-:W-:Y:S01]  /*1ced0*/  FMUL R8, R2, R8 ;  /* 0x0000000802087220 */ /* 0x000fe20000400000 */
[----:B------:R0:W1:Y:S01]  /*1cee0*/  I2F R10, R6 ;  /* 0x00000006000a7306 */ /* 0x0000620000201400 */
[----:B------:R-:W-:-:S02]  /*1cef0*/  FFMA.FTZ R9, R0, R9, 0.48089820146560668945 ;  /* 0x3ef6384a00097423 */ /* 0x000fc40000010009 */
[----:B------:R-:W-:Y:S02]  /*1cf00*/  FMUL R18, R106, 8388608 ;  /* 0x4b0000006a127820 */ /* 0x000fe40000400000 */
[----:B------:R-:W-:Y:S02]  /*1cf10*/  FFMA.FTZ R9, R0, R9, -0.72134751081466674805 ;  /* 0xbf38aa3b00097423 */ /* 0x000fe40000010009 */
[----:B0-----:R-:W-:Y:S01]  /*1cf20*/  FMUL R6, R2, R8 ;  /* 0x0000000802067220 */ /* 0x001fe20000400000 */
[----:B------:R-:W-:Y:S02]  /*1cf30*/  FSEL R8, RZ, -23, P5 ;  /* 0xc1b80000ff087808 */ /* 0x000fe40002800000 */
[----:B------:R-:W-:Y:S01]  /*1cf40*/  FSETP.GEU.AND P5, PT, R106, 1.175494350822287508e-38, PT ;  /* 0x008000006a00780b */ /* 0x000fe20003fae000 */
[----:B------:R-:W-:Y:S02]  /*1cf50*/  FMUL R9, R0, R9 ;  /* 0x0000000900097220 */ /* 0x000fe40000400000 */
[----:B------:R-:W-:Y:S01]  /*1cf60*/  FFMA.FTZ R11, R2, 1.4426950216293334961, R6 ;  /* 0x3fb8aa3b020b7823 */ /* 0x000fe20000010006 */
[----:B------:R-:W-:Y:S01]  /*1cf70*/  FSEL R18, R18, R106, !P5 ;  /* 0x0000006a12127208 */ /* 0x000fe20006800000 */
[----:B------:R-:W0:Y:S01]  /*1cf80*/  I2F R6, R7 ;  /* 0x0000000700067306 */ /* 0x000e220000201400 */
[----:B------:R-:W-:-:S02]  /*1cf90*/  FMUL R9, R0, R9 ;  /* 0x0000000900097220 */ /* 0x000fc40000400000 */
[----:B------:R-:W-:Y:S02]  /*1cfa0*/  IADD3 R2, R18, -0x3f3504f3, RZ ;  /* 0xc0cafb0d12027810 */ /* 0x000fe40007ffe0ff */
[----:B------:R-:W-:Y:S02]  /*1cfb0*/  FFMA.FTZ R9, R0, 1.4426950216293334961, R9 ;  /* 0x3fb8aa3b00097823 */ /* 0x000fe40000010009 */
[----:B-1----:R-:W-:Y:S01]  /*1cfc0*/  FFMA.FTZ R0, R10, 1.1920928955078125e-07, R12 ;  /* 0x340000000a007823 */ /* 0x002fe2000001000c */
[----:B------:R-:W-:-:S03]  /*1cfd0*/  LOP3.LUT R2, R2, 0xff800000, RZ, 0xc0, !PT ;  /* 0xff80000002027812 */ /* 0x000fc600078ec0ff */
[----:B------:R-:W-:Y:S01]  /*1cfe0*/  FADD R41, R0, R13 ;  /* 0x0000000d00297221 */ /* 0x000fe20000000000 */
[----:B------:R-:W-:Y:S01]  /*1cff0*/  IADD3 R0, R18, -R2, RZ ;  /* 0x8000000212007210 */ /* 0x000fe20007ffe0ff */
[----:B0-----:R-:W-:Y:S01]  /*1d000*/  FFMA.FTZ R6, R6, 1.1920928955078125e-07, R8 ;  /* 0x3400000006067823 */ /* 0x001fe20000010008 */
[----:B------:R-:W-:-:S03]  /*1d010*/  FSEL R8, RZ, -23, P6 ;  /* 0xc1b80000ff087808 */ /* 0x000fc60003000000 */
[----:B------:R-:W-:Y:S01]  /*1d020*/  FADD R0, R0, -1 ;  /* 0xbf80000000007421 */ /* 0x000fe20000000000 */
[----:B------:R-:W-:Y:S01]  /*1d030*/  ISETP.GE.U32.AND P6, PT, R22, 0x7f800000, PT ;  /* 0x7f8000001600780c */ /* 0x000fe20003fc6070 */
[----:B------:R0:W1:Y:S01]  /*1d040*/  I2F R7, R3 ;  /* 0x0000000300077306 */ /* 0x0000620000201400 */
[----:B------:R-:W-:Y:S02]  /*1d050*/  FADD R40, R6, R14 ;  /* 0x0000000e06287221 */ /* 0x000fe40000000000 */
[----:B0-----:R-:W-:-:S04]  /*1d060*/  FFMA.FTZ R3, R0, R52, -0.16845393180847167969 ;  /* 0xbe2c7f3000037423 */ /* 0x001fc80000010034 */
[----:B------:R-:W-:-:S05]  /*1d070*/  FFMA.FTZ R3, R0, R3, 0.1716887056827545166 ;  /* 0x3e2fcf2a00037423 */ /* 0x000fca0000010003 */
[----:B------:R-:W-:Y:S02]  /*1d080*/  @P6 IMAD.MOV.U32 R6, RZ, RZ, 0x7f800000 ;  /* 0x7f800000ff066424 */ /* 0x000fe400078e00ff */
[----:B------:R-:W-:Y:S02]  /*1d090*/  FFMA.FTZ R3, R0, R3, -0.17900948226451873779 ;  /* 0xbe374e4300037423 */ /* 0x000fe40000010003 */
[----:B------:R-:W-:Y:S02]  /*1d0a0*/  @P6 FFMA.FTZ R41, R22, R6, +INF ;  /* 0x7f80000016296423 */ /* 0x000fe40000010006 */
[----:B------:R-:W-:Y:S01]  /*1d0b0*/  FFMA.FTZ R3, R0, R3, 0.20512372255325317383 ;  /* 0x3e520bf400037423 */ /* 0x000fe20000010003 */
[----:B------:R-:W-:-:S03]  /*1d0c0*/  ISETP.GE.U32.AND P6, PT, R21, 0x7f800000, PT ;  /* 0x7f8000001500780c */ /* 0x000fc60003fc6070 */
[----:B------:R-:W-:-:S04]  /*1d0d0*/  FFMA.FTZ R3, R0, R3, -0.24046532809734344482 ;  /* 0xbe763c8b00037423 */ /* 0x000fc80000010003 */
[C---:B------:R-:W-:Y:S01]  /*1d0e0*/  FFMA.FTZ R3, R0.reuse, R3, 0.28857114911079406738 ;  /* 0x3e93bf9900037423 */ /* 0x040fe20000010003 */
[----:B--2---:R-:W-:Y:S04]  /*1d0f0*/  STL [R1+0xd10], R102 ;  /* 0x000d106601007387 */ /* 0x004fe80000100800 */
[----:B------:R-:W2:Y:S01]  /*1d100*/  LDL.LU R101, [R1+0x5f0] ;  /* 0x0005f00001657983 */ /* 0x000ea20000300800 */
[C---:B------:R-:W-:Y:S02]  /*1d110*/  FFMA.FTZ R3, R0.reuse, R3, -0.36067417263984680176 ;  /* 0xbeb8aa4900037423 */ /* 0x040fe40000010003 */
[----:B-1----:R-:W-:Y:S01]  /*1d120*/  FFMA.FTZ R7, R7, 1.1920928955078125e-07, R8 ;  /* 0x3400000007077823 */ /* 0x002fe20000010008 */
[----:B------:R-:W-:Y:S01]  /*1d130*/  FSEL R6, RZ, -23, P2 ;  /* 0xc1b80000ff067808 */ /* 0x000fe20001000000 */
[----:B------:R0:W1:Y:S01]  /*1d140*/  I2F R8, R5 ;  /* 0x0000000500087306 */ /* 0x0000620000201400 */
[----:B------:R-:W-:Y:S01]  /*1d150*/  FFMA.FTZ R3, R0, R3, 0.48089820146560668945 ;  /* 0x3ef6384a00037423 */ /* 0x000fe20000010003 */
[----:B------:R-:W3:Y:S01]  /*1d160*/  LDL.LU R100, [R1+0x5f4] ;  /* 0x0005f40001647983 */ /* 0x000ee20000300800 */
[----:B0-----:R-:W-:-:S02]  /*1d170*/  @P6 IMAD.MOV.U32 R5, RZ, RZ, 0x7f800000 ;  /* 0x7f800000ff056424 */ /* 0x001fc400078e00ff */
[C---:B------:R-:W-:Y:S02]  /*1d180*/  FFMA.FTZ R3, R0.reuse, R3, -0.72134751081466674805 ;  /* 0xbf38aa3b00037423 */ /* 0x040fe40000010003 */
[----:B------:R-:W-:Y:S01]  /*1d190*/  @P6 FFMA.FTZ R40, R21, R5, +INF ;  /* 0x7f80000015286423 */ /* 0x000fe20000010005 */
[----:B------:R-:W-:Y:S01]  /*1d1a0*/  ISETP.GE.U32.AND P6, PT, R19, 0x7f800000, PT ;  /* 0x7f8000001300780c */ /* 0x000fe20003fc6070 */
[C---:B------:R-:W-:Y:S01]  /*1d1b0*/  FMUL R3, R0.reuse, R3 ;  /* 0x0000000300037220 */ /* 0x040fe20000400000 */
[----:B------:R-:W0:Y:S03]  /*1d1c0*/  I2F R2, R2 ;  /* 0x0000000200027306 */ /* 0x000e260000201400 */
[----:B------:R-:W-:Y:S02]  /*1d1d0*/  FMUL R3, R0, R3 ;  /* 0x0000000300037220 */ /* 0x000fe40000400000 */
[----:B-1----:R-:W-:-:S02]  /*1d1e0*/  FFMA.FTZ R6, R8, 1.1920928955078125e-07, R6 ;  /* 0x3400000008067823 */ /* 0x002fc40000010006 */
[----:B------:R-:W-:-:S04]  /*1d1f0*/  FFMA.FTZ R3, R0, 1.4426950216293334961, R3 ;  /* 0x3fb8aa3b00037823 */ /* 0x000fc80000010003 */
[----:B------:R-:W-:Y:S02]  /*1d200*/  @P6 IMAD.MOV.U32 R0, RZ, RZ, 0x7f800000 ;  /* 0x7f800000ff006424 */ /* 0x000fe400078e00ff */
[----:B------:R-:W-:Y:S02]  /*1d210*/  FADD R38, R6, R11 ;  /* 0x0000000b06267221 */ /* 0x000fe40000000000 */
[----:B------:R-:W-:Y:S01]  /*1d220*/  @P6 FFMA.FTZ R38, R19, R0, +INF ;  /* 0x7f80000013266423 */ /* 0x000fe20000010000 */
[----:B------:R-:W-:Y:S01]  /*1d230*/  ISETP.GE.U32.AND P6, PT, R18, 0x7f800000, PT ;  /* 0x7f8000001200780c */ /* 0x000fe20003fc6070 */
[C---:B------:R-:W-:Y:S01]  /*1d240*/  FMUL R17, R104.reuse, 8388608 ;  /* 0x4b00000068117820 */ /* 0x040fe20000400000 */
[----:B------:R-:W-:Y:S02]  /*1d250*/  FSEL R0, RZ, -23, P5 ;  /* 0xc1b80000ff007808 */ /* 0x000fe40002800000 */
[----:B------:R-:W-:-:S03]  /*1d260*/  FSETP.GEU.AND P5, PT, R104, 1.175494350822287508e-38, PT ;  /* 0x008000006800780b */ /* 0x000fc60003fae000 */
[----:B0-----:R-:W-:Y:S01]  /*1d270*/  FFMA.FTZ R0, R2, 1.1920928955078125e-07, R0 ;  /* 0x3400000002007823 */ /* 0x001fe20000010000 */
[----:B------:R-:W-:Y:S01]  /*1d280*/  FSEL R17, R17, R104, !P5 ;  /* 0x0000006811117208 */ /* 0x000fe20006800000 */
[----:B------:R-:W-:Y:S02]  /*1d290*/  IMAD.MOV.U32 R53, RZ, RZ, R37 ;  /* 0x000000ffff357224 */ /* 0x000fe400078e0025 */
[----:B------:R-:W-:Y:S01]  /*1d2a0*/  FADD R37, R0, R3 ;  /* 0x0000000300257221 */ /* 0x000fe20000000000 */
[----:B------:R-:W-:Y:S01]  /*1d2b0*/  IADD3 R3, R17, -0x3f3504f3, RZ ;  /* 0xc0cafb0d11037810 */ /* 0x000fe20007ffe0ff */
[----:B------:R-:W-:Y:S01]  /*1d2c0*/  @P6 IMAD.MOV.U32 R0, RZ, RZ, 0x7f800000 ;  /* 0x7f800000ff006424 */ /* 0x000fe200078e00ff */
[----:B------:R-:W-:Y:S02]  /*1d2d0*/  ISETP.GE.U32.AND P2, PT, R20, 0x7f800000, PT ;  /* 0x7f8000001400780c */ /* 0x000fe40003f46070 */
[----:B------:R-:W-:Y:S01]  /*1d2e0*/  LOP3.LUT R3, R3, 0xff800000, RZ, 0xc0, !PT ;  /* 0xff80000003037812 */ /* 0x000fe200078ec0ff */
[----:B------:R-:W-:-:S03]  /*1d2f0*/  @P6 FFMA.FTZ R37, R18, R0, +INF ;  /* 0x7f80000012256423 */ /* 0x000fc60000010000 */
[----:B------:R-:W-:Y:S01]  /*1d300*/  IADD3 R0, R17, -R3, RZ ;  /* 0x8000000311007210 */ /* 0x000fe20007ffe0ff */
[----:B------:R-:W-:-:S04]  /*1d310*/  FMUL R16, R105, 8388608 ;  /* 0x4b00000069107820 */ /* 0x000fc80000400000 */
[----:B------:R-:W-:Y:S01]  /*1d320*/  FADD R0, R0, -1 ;  /* 0xbf80000000007421 */ /* 0x000fe20000000000 */
[----:B------:R-:W-:Y:S02]  /*1d330*/  FSETP.GEU.AND P6, PT, R105, 1.175494350822287508e-38, PT ;  /* 0x008000006900780b */ /* 0x000fe40003fce000 */
[----:B------:R-:W-:Y:S01]  /*1d340*/  @P2 MOV R5, 0x7f800000 ;  /* 0x7f80000000052802 */ /* 0x000fe20000000f00 */
[----:B------:R-:W-:Y:S01]  /*1d350*/  FFMA.FTZ R2, R0, R52, -0.16845393180847167969 ;  /* 0xbe2c7f3000027423 */ /* 0x000fe20000010034 */
[----:B------:R-:W-:Y:S01]  /*1d360*/  FSEL R16, R16, R105, !P6 ;  /* 0x0000006910107208 */ /* 0x000fe20007000000 */
[----:B------:R-:W-:Y:S02]  /*1d370*/  FADD R39, R7, R9 ;  /* 0x0000000907277221 */ /* 0x000fe40000000000 */
[----:B------:R-:W-:Y:S02]  /*1d380*/  FFMA.FTZ R2, R0, R2, 0.1716887056827545166 ;  /* 0x3e2fcf2a00027423 */ /* 0x000fe40000010002 */
[----:B------:R-:W-:Y:S01]  /*1d390*/  @P2 FFMA.FTZ R39, R20, R5, +INF ;  /* 0x7f80000014272423 */ /* 0x000fe20000010005 */
[----:B------:R-:W-:Y:S01]  /*1d3a0*/  FSETP.NEU.AND P2, PT, R4, RZ, PT ;  /* 0x000000ff0400720b */ /* 0x000fe20003f4d000 */
[----:B------:R-:W-:Y:S01]  /*1d3b0*/  FFMA.FTZ R2, R0, R2, -0.17900948226451873779 ;  /* 0xbe374e4300027423 */ /* 0x000fe20000010002 */
[----:B------:R-:W-:-:S03]  /*1d3c0*/  IADD3 R4, R16, -0x3f3504f3, RZ ;  /* 0xc0cafb0d10047810 */ /* 0x000fc60007ffe0ff */
[----:B------:R-:W-:Y:S01]  /*1d3d0*/  FFMA.FTZ R2, R0, R2, 0.20512372255325317383 ;  /* 0x3e520bf400027423 */ /* 0x000fe20000010002 */
[----:B------:R-:W-:-:S03]  /*1d3e0*/  LOP3.LUT R4, R4, 0xff800000, RZ, 0xc0, !PT ;  /* 0xff80000004047812 */ /* 0x000fc600078ec0ff */
[----:B------:R-:W-:Y:S02]  /*1d3f0*/  FFMA.FTZ R5, R0, R2, -0.24046532809734344482 ;  /* 0xbe763c8b00057423 */ /* 0x000fe40000010002 */
[----:B------:R-:W-:Y:S02]  /*1d400*/  IMAD.IADD R2, R16, 0x1, -R4 ;  /* 0x0000000110027824 */ /* 0x000fe400078e0a04 */
[----:B------:R-:W-:Y:S02]  /*1d410*/  FFMA.FTZ R5, R0, R5, 0.28857114911079406738 ;  /* 0x3e93bf9900057423 */ /* 0x000fe40000010005 */
[----:B------:R-:W-:Y:S02]  /*1d420*/  FADD R2, R2, -1 ;  /* 0xbf80000002027421 */ /* 0x000fe40000000000 */
[----:B------:R-:W-:Y:S02]  /*1d430*/  FFMA.FTZ R6, R0, R5, -0.36067417263984680176 ;  /* 0xbeb8aa4900067423 */ /* 0x000fe40000010005 */
[----:B------:R-:W-:-:S02]  /*1d440*/  FFMA.FTZ R5, R2, R52, -0.16845393180847167969 ;  /* 0xbe2c7f3002057423 */ /* 0x000fc40000010034 */
[----:B------:R-:W-:Y:S02]  /*1d450*/  FFMA.FTZ R6, R0, R6, 0.48089820146560668945 ;  /* 0x3ef6384a00067423 */ /* 0x000fe40000010006 */
[----:B------:R-:W-:Y:S02]  /*1d460*/  FFMA.FTZ R5, R2, R5, 0.1716887056827545166 ;  /* 0x3e2fcf2a02057423 */ /* 0x000fe40000010005 */
[----:B------:R-:W-:Y:S02]  /*1d470*/  FFMA.FTZ R6, R0, R6, -0.72134751081466674805 ;  /* 0xbf38aa3b00067423 */ /* 0x000fe40000010006 */
[----:B------:R-:W-:Y:S02]  /*1d480*/  FFMA.FTZ R5, R2, R5, -0.17900948226451873779 ;  /* 0xbe374e4302057423 */ /* 0x000fe40000010005 */
[----:B------:R-:W-:Y:S02]  /*1d490*/  FMUL R6, R0, R6 ;  /* 0x0000000600067220 */ /* 0x000fe40000400000 */
[----:B------:R-:W-:-:S02]  /*1d4a0*/  FFMA.FTZ R5, R2, R5, 0.20512372255325317383 ;  /* 0x3e520bf402057423 */ /* 0x000fc40000010005 */
[----:B------:R-:W-:Y:S02]  /*1d4b0*/  FMUL R6, R0, R6 ;  /* 0x0000000600067220 */ /* 0x000fe40000400000 */
[----:B------:R-:W-:Y:S02]  /*1d4c0*/  FFMA.FTZ R5, R2, R5, -0.24046532809734344482 ;  /* 0xbe763c8b02057423 */ /* 0x000fe40000010005 */
[----:B------:R-:W-:Y:S02]  /*1d4d0*/  FFMA.FTZ R8, R0, 1.4426950216293334961, R6 ;  /* 0x3fb8aa3b00087823 */ /* 0x000fe40000010006 */
[----:B------:R-:W-:Y:S01]  /*1d4e0*/  FFMA.FTZ R0, R2, R5, 0.28857114911079406738 ;  /* 0x3e93bf9902007423 */ /* 0x000fe20000010005 */
[----:B------:R-:W-:-:S03]  /*1d4f0*/  FSEL R6, RZ, -23, P5 ;  /* 0xc1b80000ff067808 */ /* 0x000fc60002800000 */
[C---:B------:R-:W-:Y:S01]  /*1d500*/  FFMA.FTZ R0, R2.reuse, R0, -0.36067417263984680176 ;  /* 0xbeb8aa4902007423 */ /* 0x040fe20000010000 */
[C---:B------:R-:W-:Y:S01]  /*1d510*/  FSETP.GEU.AND P5, PT, R103.reuse, 1.175494350822287508e-38, PT ;  /* 0x008000006700780b */ /* 0x040fe20003fae000 */
[----:B------:R-:W-:Y:S02]  /*1d520*/  FMUL R15, R103, 8388608 ;  /* 0x4b000000670f7820 */ /* 0x000fe40000400000 */
[----:B------:R-:W-:-:S03]  /*1d530*/  FFMA.FTZ R0, R2, R0, 0.48089820146560668945 ;  /* 0x3ef6384a02007423 */ /* 0x000fc60000010000 */
[----:B------:R-:W-:Y:S01]  /*1d540*/  FSEL R15, R15, R103, !P5 ;  /* 0x000000670f0f7208 */ /* 0x000fe20006800000 */
[C---:B------:R-:W-:Y:S01]  /*1d550*/  FFMA.FTZ R0, R2.reuse, R0, -0.72134751081466674805 ;  /* 0xbf38aa3b02007423 */ /* 0x040fe20000010000 */
[----:B------:R0:W1:Y:S03]  /*1d560*/  I2F R5, R3 ;  /* 0x0000000300057306 */ /* 0x0000660000201400 */
[----:B------:R-:W-:Y:S01]  /*1d570*/  FMUL R0, R2, R0 ;  /* 0x0000000002007220 */ /* 0x000fe20000400000 */
[----:B0-----:R-:W-:-:S03]  /*1d580*/  IADD3 R3, R15, -0x3f3504f3, RZ ;  /* 0xc0cafb0d0f037810 */ /* 0x001fc60007ffe0ff */
[----:B------:R-:W-:Y:S01]  /*1d590*/  FMUL R0, R2, R0 ;  /* 0x0000000002007220 */ /* 0x000fe20000400000 */
[----:B------:R-:W-:-:S03]  /*1d5a0*/  LOP3.LUT R3, R3, 0xff800000, RZ, 0xc0, !PT ;  /* 0xff80000003037812 */ /* 0x000fc600078ec0ff */
[----:B------:R-:W-:Y:S02]  /*1d5b0*/  FFMA.FTZ R7, R2, 1.4426950216293334961, R0 ;  /* 0x3fb8aa3b02077823 */ /* 0x000fe40000010000 */
        /* <DEDUP_REMOVED lines=8> */
[C---:B------:R-:W-:Y:S02]  /*1d640*/  FFMA.FTZ R2, R0.reuse, R2, -0.36067417263984680176 ;  /* 0xbeb8aa4900027423 */ /* 0x040fe40000010002 */
[----:B-1----:R-:W-:Y:S02]  /*1d650*/  FFMA.FTZ R6, R5, 1.1920928955078125e-07, R6 ;  /* 0x3400000005067823 */ /* 0x002fe40000010006 */
[C---:B------:R-:W-:Y:S01]  /*1d660*/  FFMA.FTZ R2, R0.reuse, R2, 0.48089820146560668945 ;  /* 0x3ef6384a00027423 */ /* 0x040fe20000010002 */
[----:B------:R0:W1:Y:S03]  /*1d670*/  I2F R5, R4 ;  /* 0x0000000400057306 */ /* 0x0000660000201400 */
[----:B------:R-:W-:-:S04]  /*1d680*/  FFMA.FTZ R2, R0, R2, -0.72134751081466674805 ;  /* 0xbf38aa3b00027423 */ /* 0x000fc80000010002 */
[C---:B------:R-:W-:Y:S01]  /*1d690*/  FMUL R2, R0.reuse, R2 ;  /* 0x0000000200027220 */ /* 0x040fe20000400000 */
[----:B0-----:R-:W-:Y:S02]  /*1d6a0*/  FSEL R4, RZ, -23, P6 ;  /* 0xc1b80000ff047808 */ /* 0x001fe40003000000 */
[----:B------:R-:W-:Y:S01]  /*1d6b0*/  ISETP.GE.U32.AND P6, PT, R17, 0x7f800000, PT ;  /* 0x7f8000001100780c */ /* 0x000fe20003fc6070 */
[----:B------:R-:W-:Y:S01]  /*1d6c0*/  FMUL R2, R0, R2 ;  /* 0x0000000200027220 */ /* 0x000fe20000400000 */
[----:B------:R-:W-:Y:S01]  /*1d6d0*/  MOV R55, R36 ;  /* 0x0000002400377202 */ /* 0x000fe20000000f00 */
[----:B------:R-:W-:Y:S02]  /*1d6e0*/  FADD R36, R6, R8 ;  /* 0x0000000806247221 */ /* 0x000fe40000000000 */
[----:B------:R-:W-:Y:S01]  /*1d6f0*/  FFMA.FTZ R6, R0, 1.4426950216293334961, R2 ;  /* 0x3fb8aa3b00067823 */ /* 0x000fe20000010002 */
[----:B------:R-:W-:Y:S01]  /*1d700*/  FSEL R2, RZ, -23, P5 ;  /* 0xc1b80000ff027808 */ /* 0x000fe20002800000 */
[----:B-1----:R-:W-:Y:S01]  /*1d710*/  FFMA.FTZ R0, R5, 1.1920928955078125e-07, R4 ;  /* 0x3400000005007823 */ /* 0x002fe20000010004 */
[----:B------:R-:W-:Y:S01]  /*1d720*/  ISETP.GE.U32.AND P5, PT, R16, 0x7f800000, PT ;  /* 0x7f8000001000780c */ /* 0x000fe20003fa6070 */
[----:B------:R-:W-:-:S02]  /*1d730*/  IMAD.MOV.U32 R54, RZ, RZ, R53 ;  /* 0x000000ffff367224 */ /* 0x000fc400078e0035 */
[----:B------:R-:W-:Y:S02]  /*1d740*/  IMAD.MOV.U32 R53, RZ, RZ, R35 ;  /* 0x000000ffff357224 */ /* 0x000fe400078e0023 */
[----:B------:R-:W-:Y:S01]  /*1d750*/  FADD R35, R0, R7 ;  /* 0x0000000700237221 */ /* 0x000fe20000000000 */
[----:B------:R-:W-:Y:S01]  /*1d760*/  @P6 MOV R0, 0x7f800000 ;  /* 0x7f80000000006802 */ /* 0x000fe20000000f00 */
[----:B------:R-:W0:Y:S01]  /*1d770*/  I2F R3, R3 ;  /* 0x0000000300037306 */ /* 0x000e220000201400 */
[----:B------:R-:W-:-:S03]  /*1d780*/  FMUL R14, R102, 8388608 ;  /* 0x4b000000660e7820 */ /* 0x000fc60000400000 */
[----:B------:R-:W-:Y:S01]  /*1d790*/  @P6 FFMA.FTZ R36, R17, R0, +INF ;  /* 0x7f80000011246423 */ /* 0x000fe20000010000 */
[----:B------:R-:W-:Y:S01]  /*1d7a0*/  FSETP.GEU.AND P6, PT, R102, 1.175494350822287508e-38, PT ;  /* 0x008000006600780b */ /* 0x000fe20003fce000 */
[----:B------:R-:W-:-:S03]  /*1d7b0*/  @P5 IMAD.MOV.U32 R0, RZ, RZ, 0x7f800000 ;  /* 0x7f800000ff005424 */ /* 0x000fc600078e00ff */
[----:B------:R-:W-:Y:S01]  /*1d7c0*/  FSEL R14, R14, R102, !P6 ;  /* 0x000000660e0e7208 */ /* 0x000fe20007000000 */
[----:B------:R-:W-:Y:S01]  /*1d7d0*/  @P5 FFMA.FTZ R35, R16, R0, +INF ;  /* 0x7f80000010235423 */ /* 0x000fe20000010000 */
[----:B------:R-:W-:Y:S02]  /*1d7e0*/  ISETP.GE.U32.AND P5, PT, R15, 0x7f800000, PT ;  /* 0x7f8000000f00780c */ /* 0x000fe40003fa6070 */
[----:B------:R-:W-:-:S04]  /*1d7f0*/  IADD3 R0, R14, -0x3f3504f3, RZ ;  /* 0xc0cafb0d0e007810 */ /* 0x000fc80007ffe0ff */
[----:B------:R-:W-:Y:S01]  /*1d800*/  LOP3.LUT R0, R0, 0xff800000, RZ, 0xc0, !PT ;  /* 0xff80000000007812 */ /* 0x000fe200078ec0ff */
[----:B0-----:R-:W-:-:S03]  /*1d810*/  FFMA.FTZ R2, R3, 1.1920928955078125e-07, R2 ;  /* 0x3400000003027823 */ /* 0x001fc60000010002 */
[----:B------:R0:W1:Y:S01]  /*1d820*/  I2F R3, R0 ;  /* 0x0000000000037306 */ /* 0x0000620000201400 */
[----:B------:R-:W-:Y:S02]  /*1d830*/  IMAD.MOV.U32 R56, RZ, RZ, R55 ;  /* 0x000000ffff387224 */ /* 0x000fe400078e0037 */
[----:B------:R-:W-:Y:S01]  /*1d840*/  IMAD.MOV.U32 R55, RZ, RZ, R54 ;  /* 0x000000ffff377224 */ /* 0x000fe200078e0036 */
[----:B------:R-:W-:Y:S01]  /*1d850*/  MOV R54, R34 ;  /* 0x0000002200367202 */ /* 0x000fe20000000f00 */
[----:B------:R-:W-:Y:S02]  /*1d860*/  FADD R34, R2, R6 ;  /* 0x0000000602227221 */ /* 0x000fe40000000000 */
[----:B------:R-:W-:Y:S01]  /*1d870*/  @P5 IMAD.MOV.U32 R2, RZ, RZ, 0x7f800000 ;  /* 0x7f800000ff025424 */ /* 0x000fe200078e00ff */
[----:B0-----:R-:W-:-:S03]  /*1d880*/  IADD3 R0, R14, -R0, RZ ;  /* 0x800000000e007210 */ /* 0x001fc60007ffe0ff */
[----:B------:R-:W-:Y:S01]  /*1d890*/  @P5 FFMA.FTZ R34, R15, R2, +INF ;  /* 0x7f8000000f225423 */ /* 0x000fe20000010002 */
[----:B------:R-:W-:Y:S01]  /*1d8a0*/  FSEL R2, RZ, -23, P6 ;  /* 0xc1b80000ff027808 */ /* 0x000fe20003000000 */
[----:B------:R-:W-:-:S04]  /*1d8b0*/  FADD R0, R0, -1 ;  /* 0xbf80000000007421 */ /* 0x000fc80000000000 */
[----:B-1----:R-:W-:Y:S02]  /*1d8c0*/  FFMA.FTZ R3, R3, 1.1920928955078125e-07, R2 ;  /* 0x3400000003037823 */ /* 0x002fe40000010002 */
        /* <DEDUP_REMOVED lines=8> */
[----:B------:R-:W-:Y:S01]  /*1d950*/  FFMA.FTZ R2, R0, R2, -0.72134751081466674805 ;  /* 0xbf38aa3b00027423 */ /* 0x000fe20000010002 */
[----:B------:R-:W-:-:S03]  /*1d960*/  ISETP.GE.U32.AND P6, PT, R14, 0x7f800000, PT ;  /* 0x7f8000000e00780c */ /* 0x000fc60003fc6070 */
[----:B------:R-:W-:-:S04]  /*1d970*/  FMUL R2, R0, R2 ;  /* 0x0000000200027220 */ /* 0x000fc80000400000 */
[C---:B------:R-:W-:Y:S02]  /*1d980*/  FMUL R2, R0.reuse, R2 ;  /* 0x0000000200027220 */ /* 0x040fe40000400000 */
[----:B------:R-:W-:Y:S02]  /*1d990*/  IMAD.MOV.U32 R58, RZ, RZ, R56 ;  /* 0x000000ffff3a7224 */ /* 0x000fe400078e0038 */
[----:B------:R-:W-:Y:S02]  /*1d9a0*/  FFMA.FTZ R0, R0, 1.4426950216293334961, R2 ;  /* 0x3fb8aa3b00007823 */ /* 0x000fe40000010002 */
[----:B------:R-:W-:Y:S02]  /*1d9b0*/  IMAD.MOV.U32 R56, RZ, RZ, R33 ;  /* 0x000000ffff387224 */ /* 0x000fe400078e0021 */
[----:B------:R-:W-:Y:S02]  /*1d9c0*/  FADD R33, R3, R0 ;  /* 0x0000000003217221 */ /* 0x000fe40000000000 */
[----:B------:R-:W-:-:S02]  /*1d9d0*/  @P6 IMAD.MOV.U32 R0, RZ, RZ, 0x7f800000 ;  /* 0x7f800000ff006424 */ /* 0x000fc400078e00ff */
[C---:B--2---:R-:W-:Y:S01]  /*1d9e0*/  FMUL R13, R101.reuse, 8388608 ;  /* 0x4b000000650d7820 */ /* 0x044fe20000400000 */
[----:B------:R-:W-:Y:S01]  /*1d9f0*/  FSETP.GEU.AND P5, PT, R101, 1.175494350822287508e-38, PT ;  /* 0x008000006500780b */ /* 0x000fe20003fae000 */
[----:B------:R-:W-:-:S03]  /*1da00*/  @P6 FFMA.FTZ R33, R14, R0, +INF ;  /* 0x7f8000000e216423 */ /* 0x000fc60000010000 */
[----:B------:R-:W-:-:S04]  /*1da10*/  FSEL R13, R13, R101, !P5 ;  /* 0x000000650d0d7208 */ /* 0x000fc80006800000 */
[----:B------:R-:W-:-:S04]  /*1da20*/  IADD3 R0, R13, -0x3f3504f3, RZ ;  /* 0xc0cafb0d0d007810 */ /* 0x000fc80007ffe0ff */
[----:B------:R-:W-:-:S04]  /*1da30*/  LOP3.LUT R0, R0, 0xff800000, RZ, 0xc0, !PT ;  /* 0xff80000000007812 */ /* 0x000fc800078ec0ff */
[----:B------:R0:W1:Y:S01]  /*1da40*/  I2F R3, R0 ;  /* 0x0000000000037306 */ /* 0x0000620000201400 */
[----:B------:R-:W-:Y:S01]  /*1da50*/  FSEL R2, RZ, -23, P5 ;  /* 0xc1b80000ff027808 */ /* 0x000fe20002800000 */
[----:B0-----:R-:W-:-:S04]  /*1da60*/  IMAD.IADD R0, R13, 0x1, -R0 ;  /* 0x000000010d007824 */ /* 0x001fc800078e0a00 */
[----:B------:R-:W-:Y:S02]  /*1da70*/  FADD R0, R0, -1 ;  /* 0xbf80000000007421 */ /* 0x000fe40000000000 */
        /* <DEDUP_REMOVED lines=12> */
[----:B------:R-:W-:Y:S01]  /*1db40*/  FMUL R2, R0, R2 ;  /* 0x0000000200027220 */ /* 0x000fe20000400000 */
[----:B------:R-:W-:-:S03]  /*1db50*/  MOV R57, R32 ;  /* 0x0000002000397202 */ /* 0x000fc60000000f00 */
[----:B------:R-:W-:-:S04]  /*1db60*/  FFMA.FTZ R0, R0, 1.4426950216293334961, R2 ;  /* 0x3fb8aa3b00007823 */ /* 0x000fc80000010002 */
[----:B------:R-:W-:Y:S01]  /*1db70*/  FADD R32, R3, R0 ;  /* 0x0000000003207221 */ /* 0x000fe20000000000 */
[----:B------:R-:W-:Y:S01]  /*1db80*/  @P5 MOV R0, 0x7f800000 ;  /* 0x7f80000000005802 */ /* 0x000fe20000000f00 */
[----:B---3--:R-:W-:-:S04]  /*1db90*/  FMUL R12, R100, 8388608 ;  /* 0x4b000000640c7820 */ /* 0x008fc80000400000 */
[----:B------:R-:W-:Y:S01]  /*1dba0*/  @P5 FFMA.FTZ R32, R13, R0, +INF ;  /* 0x7f8000000d205423 */ /* 0x000fe20000010000 */
[----:B------:R-:W-:-:S04]  /*1dbb0*/  FSETP.GEU.AND P5, PT, R100, 1.175494350822287508e-38, PT ;  /* 0x008000006400780b */ /* 0x000fc80003fae000 */
        /* <DEDUP_REMOVED lines=22> */
[----:B------:R-:W-:Y:S01]  /*1dd20*/  IMAD.MOV.U32 R55, RZ, RZ, R54 ;  /* 0x000000ffff377224 */ /* 0x000fe200078e0036 */
[----:B------:R-:W-:Y:S01]  /*1dd30*/  MOV R54, R31 ;  /* 0x0000001f00367202 */ /* 0x000fe20000000f00 */
[----:B------:R-:W-:Y:S01]  /*1dd40*/  FADD R31, R3, R0 ;  /* 0x00000000031f7221 */ /* 0x000fe20000000000 */
[----:B------:R-:W-:Y:S01]  /*1dd50*/  MOV R99, R59 ;  /* 0x0000003b00637202 */ /* 0x000fe20000000f00 */
[----:B------:R-:W-:-:S04]  /*1dd60*/  @P5 IMAD.MOV.U32 R0, RZ, RZ, 0x7f800000 ;  /* 0x7f800000ff005424 */ /* 0x000fc800078e00ff */
[----:B------:R-:W-:Y:S01]  /*1dd70*/  @P5 FFMA.FTZ R31, R12, R0, +INF ;  /* 0x7f8000000c1f5423 */ /* 0x000fe20000010000 */
[C---:B------:R-:W-:Y:S01]  /*1dd80*/  FSETP.GEU.AND P5, PT, R99.reuse, 1.175494350822287508e-38, PT ;  /* 0x008000006300780b */ /* 0x040fe20003fae000 */
[----:B------:R-:W-:-:S05]  /*1dd90*/  FMUL R11, R99, 8388608 ;  /* 0x4b000000630b7820 */ /* 0x000fca0000400000 */
[----:B------:R-:W-:-:S04]  /*1dda0*/  FSEL R11, R11, R99, !P5 ;  /* 0x000000630b0b7208 */ /* 0x000fc80006800000 */
[----:B------:R-:W-:-:S04]  /*1ddb0*/  IADD3 R0, R11, -0x3f3504f3, RZ ;  /* 0xc0cafb0d0b007810 */ /* 0x000fc80007ffe0ff */
[----:B------:R-:W-:-:S04]  /*1ddc0*/  LOP3.LUT R0, R0, 0xff800000, RZ, 0xc0, !PT ;  /* 0xff80000000007812 */ /* 0x000fc800078ec0ff */
[----:B------:R0:W1:Y:S01]  /*1ddd0*/  I2F R2, R0 ;  /* 0x0000000000027306 */ /* 0x0000620000201400 */
[----:B------:R-:W-:Y:S02]  /*1dde0*/  FSEL R3, RZ, -23, P5 ;  /* 0xc1b80000ff037808 */ /* 0x000fe40002800000 */
[----:B0-----:R-:W-:-:S05]  /*1ddf0*/  IADD3 R0, R11, -R0, RZ ;  /* 0x800000000b007210 */ /* 0x001fca0007ffe0ff */
        /* <DEDUP_REMOVED lines=19> */
[----:B------:R-:W-:Y:S02]  /*1df30*/  IMAD.MOV.U32 R98, RZ, RZ, R59 ;  /* 0x000000ffff627224 */ /* 0x000fe400078e003b */
[----:B------:R-:W-:Y:S02]  /*1df40*/  @P5 FFMA.FTZ R30, R11, R0, +INF ;  /* 0x7f8000000b1e5423 */ /* 0x000fe40000010000 */
[C---:B------:R-:W-:Y:S01]  /*1df50*/  FMUL R10, R98.reuse, 8388608 ;  /* 0x4b000000620a7820 */ /* 0x040fe20000400000 */
[----:B------:R-:W-:-:S04]  /*1df60*/  FSETP.GEU.AND P5, PT, R98, 1.175494350822287508e-38, PT ;  /* 0x008000006200780b */ /* 0x000fc80003fae000 */
        /* <DEDUP_REMOVED lines=19> */
[C---:B------:R-:W-:Y:S01]  /*1e0a0*/  FMUL R2, R0.reuse, R2 ;  /* 0x0000000200027220 */ /* 0x040fe20000400000 */
[----:B------:R-:W-:Y:S01]  /*1e0b0*/  MOV R59, R58 ;  /* 0x0000003a003b7202 */ /* 0x000fe20000000f00 */
        /* <DEDUP_REMOVED lines=28> */
[----:B------:R-:W-:-:S04]  /*1e280*/  FMUL R2, R0, R2 ;  /* 0x0000000200027220 */ /* 0x000fc80000400000 */
[----:B------:R-:W-:Y:S02]  /*1e290*/  FFMA.FTZ R0, R0, 1.4426950216293334961, R2 ;  /* 0x3fb8aa3b00007823 */ /* 0x000fe40000010002 */
[----:B------:R-:W-:Y:S02]  /*1e2a0*/  IMAD.MOV.U32 R95, RZ, RZ, R58 ;  /* 0x000000ffff5f7224 */ /* 0x000fe400078e003a */
[----:B------:R-:W-:Y:S02]  /*1e2b0*/  FADD R90, R3, R0 ;  /* 0x00000000035a7221 */ /* 0x000fe40000000000 */
[----:B------:R-:W-:Y:S02]  /*1e2c0*/  @P5 IMAD.MOV.U32 R0, RZ, RZ, 0x7f800000 ;  /* 0x7f800000ff005424 */ /* 0x000fe400078e00ff */
[----:B------:R-:W-:Y:S02]  /*1e2d0*/  FMUL R89, R95, 8388608 ;  /* 0x4b0000005f597820 */ /* 0x000fe40000400000 */
[----:B------:R-:W-:Y:S01]  /*1e2e0*/  @P5 FFMA.FTZ R90, R61, R0, +INF ;  /* 0x7f8000003d5a5423 */ /* 0x000fe20000010000 */
        /* <DEDUP_REMOVED lines=25> */
[C---:B------:R-:W-:Y:S02]  /*1e480*/  FMUL R9, R94.reuse, 8388608 ;  /* 0x4b0000005e097820 */ /* 0x040fe40000400000 */
        /* <DEDUP_REMOVED lines=60> */
[----:B------:R2:W-:Y:S01]  /*1e850*/  STL [R1+0x5c8], R4 ;  /* 0x0005c80401007387 */ /* 0x0005e20000100800 */
[----:B0-----:R-:W-:Y:S02]  /*1e860*/  IADD3 R0, R8, -R0, RZ ;  /* 0x8000000008007210 */ /* 0x001fe40007ffe0ff */
[----:B--2---:R-:W-:-:S03]  /*1e870*/  FSEL R4, RZ, -23, P5 ;  /* 0xc1b80000ff047808 */ /* 0x004fc60002800000 */
        /* <DEDUP_REMOVED lines=69> */
[----:B------:R0:W-:Y:S03]  /*1ecd0*/  STL [R1+0x5d4], R54 ;  /* 0x0005d43601007387 */ /* 0x0001e60000100800 */
[----:B------:R-:W-:Y:S02]  /*1ece0*/  FFMA.FTZ R0, R0, 1.4426950216293334961, R5 ;  /* 0x3fb8aa3b00007823 */ /* 0x000fe40000010005 */
[----:B------:R-:W-:Y:S02]  /*1ecf0*/  IMAD.MOV.U32 R5, RZ, RZ, R53 ;  /* 0x000000ffff057224 */ /* 0x000fe400078e0035 */
[----:B0-----:R-:W-:Y:S02]  /*1ed00*/  FADD R54, R29, R0 ;  /* 0x000000001d367221 */ /* 0x001fe40000000000 */
[----:B------:R-:W-:-:S04]  /*1ed10*/  @P5 IMAD.MOV.U32 R0, RZ, RZ, 0x7f800000 ;  /* 0x7f800000ff005424 */ /* 0x000fc800078e00ff */
[----:B------:R-:W-:Y:S01]  /*1ed20*/  @P5 FFMA.FTZ R54, R55, R0, +INF ;  /* 0x7f80000037365423 */ /* 0x000fe20000010000 */
[C---:B------:R-:W-:Y:S01]  /*1ed30*/  FSETP.GEU.AND P5, PT, R5.reuse, 1.175494350822287508e-38, PT ;  /* 0x008000000500780b */ /* 0x040fe20003fae000 */
[----:B------:R-:W-:-:S05]  /*1ed40*/  FMUL R0, R5, 8388608 ;  /* 0x4b00000005007820 */ /* 0x000fca0000400000 */
[----:B------:R-:W-:-:S04]  /*1ed50*/  FSEL R53, R0, R5, !P5 ;  /* 0x0000000500357208 */ /* 0x000fc80006800000 */
[----:B------:R-:W-:Y:S02]  /*1ed60*/  IADD3 R0, R53, -0x3f3504f3, RZ ;  /* 0xc0cafb0d35007810 */ /* 0x000fe40007ffe0ff */
[----:B------:R-:W-:Y:S02]  /*1ed70*/  FSETP.NEU.AND P6, PT, R9, RZ, PT ;  /* 0x000000ff0900720b */ /* 0x000fe40003fcd000 */
[----:B------:R-:W-:Y:S02]  /*1ed80*/  LOP3.LUT R0, R0, 0xff800000, RZ, 0xc0, !PT ;  /* 0xff80000000007812 */ /* 0x000fe400078ec0ff */
[----:B------:R-:W-:Y:S02]  /*1ed90*/  FSEL R9, RZ, -23, P5 ;  /* 0xc1b80000ff097808 */ /* 0x000fe40002800000 */
[----:B------:R-:W-:Y:S02]  /*1eda0*/  FSETP.NEU.AND P5, PT, R6, RZ, PT ;  /* 0x000000ff0600720b */ /* 0x000fe40003fad000 */
[----:B------:R0:W1:Y:S02]  /*1edb0*/  I2F R6, R0 ;  /* 0x0000000000067306 */ /* 0x0000640000201400 */
[----:B0-----:R-:W-:-:S05]  /*1edc0*/  IADD3 R0, R53, -R0, RZ ;  /* 0x8000000035007210 */ /* 0x001fca0007ffe0ff */
[----:B------:R-:W-:Y:S02]  /*1edd0*/  FADD R0, R0, -1 ;  /* 0xbf80000000007421 */ /* 0x000fe40000000000 */
[----:B-1----:R-:W-:Y:S02]  /*1ede0*/  FFMA.FTZ R29, R6, 1.1920928955078125e-07, R9 ;  /* 0x34000000061d7823 */ /* 0x002fe40000010009 */
[----:B------:R-:W-:-:S04]  /*1edf0*/  FFMA.FTZ R6, R0, R52, -0.16845393180847167969 ;  /* 0xbe2c7f3000067423 */ /* 0x000fc80000010034 */
[----:B------:R-:W-:-:S04]  /*1ee00*/  FFMA.FTZ R6, R0, R6, 0.1716887056827545166 ;  /* 0x3e2fcf2a00067423 */ /* 0x000fc80000010006 */
[----:B------:R-:W-:-:S04]  /*1ee10*/  FFMA.FTZ R6, R0, R6, -0.17900948226451873779 ;  /* 0xbe374e4300067423 */ /* 0x000fc80000010006 */
[C---:B------:R-:W-:Y:S01]  /*1ee20*/  FFMA.FTZ R6, R0.reuse, R6, 0.20512372255325317383 ;  /* 0x3e520bf400067423 */ /* 0x040fe20000010006 */
[----:B------:R-:W-:Y:S03]  /*1ee30*/  STL [R1+0x540], R55 ;  /* 0x0005403701007387 */ /* 0x000fe60000100800 */
[C---:B------:R-:W-:Y:S01]  /*1ee40*/  FFMA.FTZ R6, R0.reuse, R6, -0.24046532809734344482 ;  /* 0xbe763c8b00067423 */ /* 0x040fe20000010006 */
[----:B------:R0:W-:Y:S03]  /*1ee50*/  STL [R1+0x5cc], R54 ;  /* 0x0005cc3601007387 */ /* 0x0001e60000100800 */
[C---:B------:R-:W-:Y:S01]  /*1ee60*/  FFMA.FTZ R6, R0.reuse, R6, 0.28857114911079406738 ;  /* 0x3e93bf9900067423 */ /* 0x040fe20000010006 */
[----:B------:R-:W1:Y:S03]  /*1ee70*/  S2R R52, SR_TID.X ;  /* 0x0000000000347919 */ /* 0x000e660000002100 */
[C---:B------:R-:W-:Y:S01]  /*1ee80*/  FFMA.FTZ R6, R0.reuse, R6, -0.36067417263984680176 ;  /* 0xbeb8aa4900067423 */ /* 0x040fe20000010006 */
[----:B0-----:R-:W0:Y:S03]  /*1ee90*/  S2R R54, SR_TID.X ;  /* 0x0000000000367919 */ /* 0x001e260000002100 */
[----:B------:R-:W-:-:S04]  /*1eea0*/  FFMA.FTZ R6, R0, R6, 0.48089820146560668945 ;  /* 0x3ef6384a00067423 */ /* 0x000fc80000010006 */
[----:B------:R-:W-:-:S04]  /*1eeb0*/  FFMA.FTZ R6, R0, R6, -0.72134751081466674805 ;  /* 0xbf38aa3b00067423 */ /* 0x000fc80000010006 */
[----:B------:R-:W-:-:S04]  /*1eec0*/  FMUL R6, R0, R6 ;  /* 0x0000000600067220 */ /* 0x000fc80000400000 */
[----:B------:R-:W-:-:S04]  /*1eed0*/  FMUL R6, R0, R6 ;  /* 0x0000000600067220 */ /* 0x000fc80000400000 */
[----:B------:R-:W-:Y:S01]  /*1eee0*/  FFMA.FTZ R9, R0, 1.4426950216293334961, R6 ;  /* 0x3fb8aa3b00097823 */ /* 0x000fe20000010006 */
[----:B-1----:R-:W-:Y:S01]  /*1eef0*/  LOP3.LUT R52, R52, 0xf, RZ, 0xc0, !PT ;  /* 0x0000000f34347812 */ /* 0x002fe200078ec0ff */
[----:B0-----:R-:W-:Y:S01]  /*1ef00*/  IMAD.SHL.U32 R6, R54, 0x80, RZ ;  /* 0x0000008036067824 */ /* 0x001fe200078e00ff */
[----:B------:R-:W0:Y:S04]  /*1ef10*/  S2R R56, SR_CTAID.X ;  /* 0x0000000000387919 */ /* 0x000e280000002500 */
[----:B------:R-:W-:-:S05]  /*1ef20*/  LOP3.LUT R6, R6, 0xf000, RZ, 0xc0, !PT ;  /* 0x0000f00006067812 */ /* 0x000fca00078ec0ff */
[----:B------:R-:W-:Y:S02]  /*1ef30*/  IMAD R6, R52, 0x8, R6 ;  /* 0x0000000834067824 */ /* 0x000fe400078e0206 */
[----:B------:R-:W1:Y:S01]  /*1ef40*/  S2R R52, SR_CTAID.Y ;  /* 0x0000000000347919 */ /* 0x000e620000002600 */
[----:B------:R-:W-:Y:S02]  /*1ef50*/  @P6 LOP3.LUT R120, R120, 0x10, RZ, 0xfc, !PT ;  /* 0x0000001078786812 */ /* 0x000fe400078efcff */
[----:B------:R-:W-:Y:S02]  /*1ef60*/  FSETP.NEU.AND P6, PT, R8, RZ, PT ;  /* 0x000000ff0800720b */ /* 0x000fe40003fcd000 */
[----:B------:R-:W-:Y:S02]  /*1ef70*/  LOP3.LUT R120, R120, 0xfffffffd, RZ, 0xc0, !PT ;  /* 0xfffffffd78787812 */ /* 0x000fe400078ec0ff */
[----:B------:R-:W-:Y:S02]  /*1ef80*/  SHF.R.S32.HI R55, RZ, 0x4, R54 ;  /* 0x00000004ff377819 */ /* 0x000fe40000011436 */
[----:B------:R-:W-:-:S02]  /*1ef90*/  @P5 LOP3.LUT R120, R120, 0x2, RZ, 0xfc, !PT ;  /* 0x0000000278785812 */ /* 0x000fc400078efcff */
[----:B------:R-:W-:Y:S02]  /*1efa0*/  FSETP.NEU.AND P5, PT, R7, RZ, PT ;  /* 0x000000ff0700720b */ /* 0x000fe40003fad000 */
[----:B0-----:R-:W-:Y:S02]  /*1efb0*/  PRMT R54, R54, 0x6540, R56 ;  /* 0x0000654036367816 */ /* 0x001fe40000000038 */
[----:B------:R-:W-:-:S03]  /*1efc0*/  LOP3.LUT R120, R120, 0xfffffffb, RZ, 0xc0, !PT ;  /* 0xfffffffb78787812 */ /* 0x000fc600078ec0ff */
[----:B------:R-:W-:Y:S01]  /*1efd0*/  IMAD R60, R54, c[0x0][0x1c4], RZ ;  /* 0x00007100363c7a24 */ /* 0x000fe200078e02ff */
[----:B------:R-:W-:Y:S01]  /*1efe0*/  @P6 LOP3.LUT R120, R120, 0x4, RZ, 0xfc, !PT ;  /* 0x0000000478786812 */ /* 0x000fe200078efcff */
[----:B-1----:R-:W-:-:S03]  /*1eff0*/  IMAD R52, R52, c[0x0][0x1c0], RZ ;  /* 0x0000700034347a24 */ /* 0x002fc600078e02ff */
[----:B------:R-:W-:Y:S01]  /*1f000*/  LOP3.LUT R120, R120, 0xfffffff7, RZ, 0xc0, !PT ;  /* 0xfffffff778787812 */ /* 0x000fe200078ec0ff */
[----:B------:R-:W-:Y:S01]  /*1f010*/  IMAD.SHL.U32 R0, R60, 0x2, RZ ;  /* 0x000000023c007824 */ /* 0x000fe200078e00ff */
[----:B------:R-:W-:Y:S02]  /*1f020*/  SGXT R55, R55, 0x1 ;  /* 0x000000013737781a */ /* 0x000fe40000000200 */
[C---:B------:R-:W-:Y:S01]  /*1f030*/  SHF.L.U32 R8, R52.reuse, 0x1, RZ ;  /* 0x0000000134087819 */ /* 0x040fe200000006ff */
[----:B------:R-:W-:Y:S01]  /*1f040*/  IMAD.HI R52, R52, 0x2, RZ ;  /* 0x0000000234347827 */ /* 0x000fe200078e02ff */
[----:B------:R-:W-:Y:S02]  /*1f050*/  @P5 LOP3.LUT R120, R120, 0x8, RZ, 0xfc, !PT ;  /* 0x0000000878785812 */ /* 0x000fe400078efcff */
[----:B------:R-:W-:Y:S01]  /*1f060*/  LOP3.LUT R6, R6, 0x10008, R55, 0x78, !PT ;  /* 0x0001000806067812 */ /* 0x000fe200078e7837 */
[----:B------:R-:W-:Y:S01]  /*1f070*/  IMAD.HI R60, R60, 0x2, RZ ;  /* 0x000000023c3c7827 */ /* 0x000fe200078e02ff */
[----:B------:R-:W-:Y:S01]  /*1f080*/  IADD3 R0, P5, P6, R0, c[0x0][0x178], R8 ;  /* 0x00005e0000007a10 */ /* 0x000fe20007ebe008 */
[----:B------:R-:W-:Y:S01]  /*1f090*/  STL [R1+0x53c], R53 ;  /* 0x00053c3501007387 */ /* 0x000fe20000100800 */
[----:B------:R-:W-:-:S02]  /*1f0a0*/  FSEL R7, R51, -INF , P4 ;  /* 0xff80000033077808 */ /* 0x000fc40002000000 */
[----:B------:R-:W-:Y:S01]  /*1f0b0*/  IADD3.X R60, R60, c[0x0][0x17c], R52, P5, P6 ;  /* 0x00005f003c3c7a10 */ /* 0x000fe20002fec434 */
[----:B------:R0:W-:Y:S04]  /*1f0c0*/  STL [R1+0xb7c], R6 ;  /* 0x000b7c0601007387 */ /* 0x0001e80000100800 */
[----:B------:R1:W-:Y:S01]  /*1f0d0*/  STL [R1+0xb2c], R0 ;  /* 0x000b2c0001007387 */ /* 0x0003e20000100800 */
[----:B0-----:R-:W-:-:S03]  /*1f0e0*/  FSEL R6, R50, -INF , P1 ;  /* 0xff80000032067808 */ /* 0x001fc60000800000 */
[----:B------:R-:W-:Y:S01]  /*1f0f0*/  STL [R1+0xb20], R60 ;  /* 0x000b203c01007387 */ /* 0x000fe20000100800 */
[----:B-1----:R-:W-:-:S03]  /*1f100*/  FSEL R0, R49, -INF , P0 ;  /* 0xff80000031007808 */ /* 0x002fc60000000000 */
[----:B------:R0:W-:Y:S01]  /*1f110*/  STL [R1+0x62c], R7 ;  /* 0x00062c0701007387 */ /* 0x0001e20000100800 */
[----:B------:R-:W-:-:S03]  /*1f120*/  FSETP.NEU.AND P5, PT, R27, RZ, PT ;  /* 0x000000ff1b00720b */ /* 0x000fc60003fad000 */
[----:B------:R-:W-:Y:S01]  /*1f130*/  STL [R1+0x630], R6 ;  /* 0x0006300601007387 */ /* 0x000fe20000100800 */
[----:B------:R-:W-:-:S03]  /*1f140*/  FSETP.NEU.AND P6, PT, R26, RZ, PT ;  /* 0x000000ff1a00720b */ /* 0x000fc60003fcd000 */
[----:B------:R1:W-:Y:S01]  /*1f150*/  STL [R1+0x634], R0 ;  /* 0x0006340001007387 */ /* 0x0003e20000100800 */
[----:B0-----:R-:W-:Y:S02]  /*1f160*/  FSEL R7, R47, -INF , P2 ;  /* 0xff8000002f077808 */ /* 0x001fe40001000000 */
[----:B-1----:R-:W-:Y:S02]  /*1f170*/  FSEL R0, R48, -INF , P3 ;  /* 0xff80000030007808 */ /* 0x002fe40001800000 */
[----:B------:R-:W-:-:S03]  /*1f180*/  FSEL R6, R46, -INF , P5 ;  /* 0xff8000002e067808 */ /* 0x000fc60002800000 */
[----:B------:R0:W-:Y:S01]  /*1f190*/  STL [R1+0x61c], R0 ;  /* 0x00061c0001007387 */ /* 0x0001e20000100800 */
[----:B------:R-:W-:-:S03]  /*1f1a0*/  FSETP.NEU.AND P1, PT, R25, RZ, PT ;  /* 0x000000ff1900720b */ /* 0x000fc60003f2d000 */
[----:B------:R1:W-:Y:S01]  /*1f1b0*/  STL [R1+0x620], R7 ;  /* 0x0006200701007387 */ /* 0x0003e20000100800 */
[----:B0-----:R-:W-:-:S03]  /*1f1c0*/  FSEL R0, R45, -INF , P6 ;  /* 0xff8000002d007808 */ /* 0x001fc60003000000 */
[----:B------:R-:W-:Y:S01]  /*1f1d0*/  STL [R1+0x624], R6 ;  /* 0x0006240601007387 */ /* 0x000fe20000100800 */
[----:B------:R-:W-:-:S03]  /*1f1e0*/  FSETP.NEU.AND P4, PT, R24, RZ, PT ;  /* 0x000000ff1800720b */ /* 0x000fc60003f8d000 */
[----:B------:R0:W-:Y:S01]  /*1f1f0*/  STL [R1+0x628], R0 ;  /* 0x0006280001007387 */ /* 0x0001e20000100800 */
[----:B------:R-:W-:Y:S02]  /*1f200*/  FSETP.NEU.AND P5, PT, R23, RZ, PT ;  /* 0x000000ff1700720b */ /* 0x000fe40003fad000 */
[----:B------:R-:W-:Y:S02]  /*1f210*/  FSETP.NEU.AND P6, PT, R22, RZ, PT ;  /* 0x000000ff1600720b */ /* 0x000fe40003fcd000 */
[----:B-1----:R-:W-:Y:S02]  /*1f220*/  FSEL R7, R43, -INF , P4 ;  /* 0xff8000002b077808 */ /* 0x002fe40002000000 */
[----:B0-----:R-:W-:Y:S02]  /*1f230*/  FSEL R0, R44, -INF , P1 ;  /* 0xff8000002c007808 */ /* 0x001fe40000800000 */
        /* <DEDUP_REMOVED lines=16> */
[----:B------:R-:W-:Y:S02]  /*1f340*/  FSETP.NEU.AND P4, PT, R16, RZ, PT ;  /* 0x000000ff1000720b */ /* 0x000fe40003f8d000 */
[----:B0-----:R-:W-:Y:S01]  /*1f350*/  FSEL R0, R37, -INF , P6 ;  /* 0xff80000025007808 */ /* 0x001fe20003000000 */
[----:B------:R0:W-:Y:S01]  /*1f360*/  STL [R1+0x604], R6 ;  /* 0x0006040601007387 */ /* 0x0001e20000100800 */
[----:B------:R-:W-:-:S03]  /*1f370*/  FSETP.NEU.AND P5, PT, R15, RZ, PT ;  /* 0x000000ff0f00720b */ /* 0x000fc60003fad000 */
[----:B------:R2:W-:Y:S01]  /*1f380*/  STL [R1+0x608], R0 ;  /* 0x0006080001007387 */ /* 0x0005e20000100800 */
[----:B------:R-:W-:Y:S02]  /*1f390*/  FSETP.NEU.AND P6, PT, R14, RZ, PT ;  /* 0x000000ff0e00720b */ /* 0x000fe40003fcd000 */
[----:B-1----:R-:W-:Y:S02]  /*1f3a0*/  FSEL R7, R35, -INF , P4 ;  /* 0xff80000023077808 */ /* 0x002fe40002000000 */
[----:B0-----:R-:W-:Y:S02]  /*1f3b0*/  FSEL R6, R34, -INF , P5 ;  /* 0xff80000022067808 */ /* 0x001fe40002800000 */
[----:B--2---:R-:W-:Y:S02]  /*1f3c0*/  FSEL R0, R36, -INF , P1 ;  /* 0xff80000024007808 */ /* 0x004fe40000800000 */
[----:B------:R-:W-:-:S03]  /*1f3d0*/  FSETP.NEU.AND P1, PT, R13, RZ, PT ;  /* 0x000000ff0d00720b */ /* 0x000fc60003f2d000 */
[----:B------:R0:W-:Y:S01]  /*1f3e0*/  STL [R1+0x5ec], R0 ;  /* 0x0005ec0001007387 */ /* 0x0001e20000100800 */
[----:B------:R-:W-:Y:S02]  /*1f3f0*/  FSETP.NEU.AND P5, PT, R11, RZ, PT ;  /* 0x000000ff0b00720b */ /* 0x000fe40003fad000 */
[----:B------:R-:W-:Y:S01]  /*1f400*/  FSETP.NEU.AND P4, PT, R12, RZ, PT ;  /* 0x000000ff0c00720b */ /* 0x000fe20003f8d000 */
[----:B------:R-:W-:Y:S01]  /*1f410*/  STL [R1+0x5f0], R7 ;  /* 0x0005f00701007387 */ /* 0x000fe20000100800 */
[----:B------:R-:W-:Y:S02]  /*1f420*/  FSEL R125, R30, -INF , P5 ;  /* 0xff8000001e7d7808 */ /* 0x000fe40002800000 */
[----:B0-----:R-:W-:Y:S01]  /*1f430*/  FSEL R0, R33, -INF , P6 ;  /* 0xff80000021007808 */ /* 0x001fe20003000000 */
[----:B------:R0:W-:Y:S01]  /*1f440*/  STL [R1+0x5f4], R6 ;  /* 0x0005f40601007387 */ /* 0x0001e20000100800 */
[----:B------:R-:W-:-:S03]  /*1f450*/  FSETP.NEU.AND P6, PT, R10, RZ, PT ;  /* 0x000000ff0a00720b */ /* 0x000fc60003fcd000 */
[----:B------:R1:W-:Y:S01]  /*1f460*/  STL [R1+0x5f8], R0 ;  /* 0x0005f80001007387 */ /* 0x0003e20000100800 */
[----:B------:R-:W-:Y:S02]  /*1f470*/  FSEL R124, R28, -INF , P6 ;  /* 0xff8000001c7c7808 */ /* 0x000fe40003000000 */
[----:B0-----:R-:W-:Y:S02]  /*1f480*/  FSEL R6, R32, -INF , P1 ;  /* 0xff80000020067808 */ /* 0x001fe40000800000 */
[----:B-1----:R-:W-:-:S03]  /*1f490*/  FSEL R0, R31, -INF , P4 ;  /* 0xff8000001f007808 */ /* 0x002fc60002000000 */
[----:B------:R0:W-:Y:S04]  /*1f4a0*/  STL [R1+0x5e4], R6 ;  /* 0x0005e40601007387 */ /* 0x0001e80000100800 */
[----:B------:R-:W-:Y:S04]  /*1f4b0*/  STL [R1+0x864], R125 ;  /* 0x0008647d01007387 */ /* 0x000fe80000100800 */
[----:B------:R1:W-:Y:S04]  /*1f4c0*/  STL [R1+0x5e8], R0 ;  /* 0x0005e80001007387 */ /* 0x0003e80000100800 */
[----:B------:R-:W-:Y:S04]  /*1f4d0*/  STL [R1+0xa38], R125 ;  /* 0x000a387d01007387 */ /* 0x000fe80000100800 */
[----:B------:R-:W-:Y:S04]  /*1f4e0*/  STL [R1+0x868], R124 ;  /* 0x0008687c01007387 */ /* 0x000fe80000100800 */
[----:B------:R-:W-:Y:S04]  /*1f4f0*/  STL [R1+0xa3c], R124 ;  /* 0x000a3c7c01007387 */ /* 0x000fe80000100800 */
[----:B0-----:R-:W2:Y:S01]  /*1f500*/  LDL.LU R6, [R1+0x1e0] ;  /* 0x0001e00001067983 */ /* 0x001ea20000300800 */
[----:B------:R-:W-:Y:S01]  /*1f510*/  ISETP.GE.U32.AND P0, PT, R53, 0x7f800000, PT ;  /* 0x7f8000003500780c */ /* 0x000fe20003f06070 */
[----:B-1----:R-:W-:-:S12]  /*1f520*/  FADD R0, R29, R9 ;  /* 0x000000091d007221 */ /* 0x002fd80000000000 */
[----:B------:R-:W-:-:S04]  /*1f530*/  @P0 IMAD.MOV.U32 R7, RZ, RZ, 0x7f800000 ;  /* 0x7f800000ff070424 */ /* 0x000fc800078e00ff */
[----:B------:R-:W-:-:S05]  /*1f540*/  @P0 FFMA.FTZ R0, R53, R7, +INF ;  /* 0x7f80000035000423 */ /* 0x000fca0000010007 */
[----:B------:R0:W-:Y:S04]  /*1f550*/  STL [R1+0x5c4], R0 ;  /* 0x0005c40001007387 */ /* 0x0001e80000100800 */
[----:B0-----:R-:W3:Y:S04]  /*1f560*/  LDL.LU R0, [R1+0x1e4] ;  /* 0x0001e40001007983 */ /* 0x001ee80000300800 */
[----:B--2---:R-:W-:Y:S04]  /*1f570*/  STL [R1+0x5b0], R6 ;  /* 0x0005b00601007387 */ /* 0x004fe80000100800 */
[----:B------:R-:W2:Y:S04]  /*1f580*/  LDL.LU R124, [R1+0x1e8] ;  /* 0x0001e800017c7983 */ /* 0x000ea80000300800 */
[----:B---3--:R0:W-:Y:S04]  /*1f590*/  STL [R1+0x5ac], R0 ;  /* 0x0005ac0001007387 */ /* 0x0081e80000100800 */
[----:B--2---:R-:W-:Y:S04]  /*1f5a0*/  STL [R1+0xc20], R124 ;  /* 0x000c207c01007387 */ /* 0x004fe80000100800 */
[----:B0-----:R-:W2:Y:S04]  /*1f5b0*/  LDL.LU R0, [R1+0x1ec] ;  /* 0x0001ec0001007983 */ /* 0x001ea80000300800 */
[----:B------:R-:W3:Y:S04]  /*1f5c0*/  LDL.LU R6, [R1+0x1d0] ;  /* 0x0001d00001067983 */ /* 0x000ee80000300800 */
[----:B--2---:R0:W-:Y:S04]  /*1f5d0*/  STL [R1+0x5bc], R0 ;  /* 0x0005bc0001007387 */ /* 0x0041e80000100800 */
[----:B0-----:R-:W2:Y:S04]  /*1f5e0*/  LDL.LU R0, [R1+0x1d4] ;  /* 0x0001d40001007983 */ /* 0x001ea80000300800 */
[----:B---3--:R-:W-:Y:S04]  /*1f5f0*/  STL [R1+0x5a4], R6 ;  /* 0x0005a40601007387 */ /* 0x008fe80000100800 */
[----:B------:R-:W3:Y:S04]  /*1f600*/  LDL.LU R124, [R1+0x1d8] ;  /* 0x0001d800017c7983 */ /* 0x000ee80000300800 */
[----:B--2---:R-:W-:Y:S04]  /*1f610*/  STL [R1+0x59c], R0 ;  /* 0x00059c0001007387 */ /* 0x004fe80000100800 */
[----:B---3--:R0:W-:Y:S04]  /*1f620*/  STL [R1+0xc24], R124 ;  /* 0x000c247c01007387 */ /* 0x0081e80000100800 */
[----:B0-----:R-:W2:Y:S04]  /*1f630*/  LDL.LU R124, [R1+0x1dc] ;  /* 0x0001dc00017c7983 */ /* 0x001ea80000300800 */
[----:B--2---:R0:W-:Y:S04]  /*1f640*/  STL [R1+0xc28], R124 ;  /* 0x000c287c01007387 */ /* 0x0041e80000100800 */
[----:B------:R-:W2:Y:S04]  /*1f650*/  LDL.LU R6, [R1+0x150] ;  /* 0x0001500001067983 */ /* 0x000ea80000300800 */
[----:B------:R-:W3:Y:S04]  /*1f660*/  LDL.LU R0, [R1+0x154] ;  /* 0x0001540001007983 */ /* 0x000ee80000300800 */
[----:B--2---:R-:W-:Y:S04]  /*1f670*/  STL [R1+0x598], R6 ;  /* 0x0005980601007387 */ /* 0x004fe80000100800 */
[----:B0-----:R-:W2:Y:S04]  /*1f680*/  LDL.LU R124, [R1+0x158] ;  /* 0x00015800017c7983 */ /* 0x001ea80000300800 */
[----:B---3--:R-:W-:Y:S04]  /*1f690*/  STL [R1+0x590], R0 ;  /* 0x0005900001007387 */ /* 0x008fe80000100800 */
[----:B--2---:R0:W-:Y:S04]  /*1f6a0*/  STL [R1+0xc2c], R124 ;  /* 0x000c2c7c01007387 */ /* 0x0041e80000100800 */
        /* <DEDUP_REMOVED lines=9> */
[----:B--2---:R-:W-:Y:S04]  /*1f740*/  STL [R1+0xc38], R124 ;  /* 0x000c387c01007387 */ /* 0x004fe80000100800 */
[----:B------:R-:W2:Y:S04]  /*1f750*/  LDL.LU R6, [R1+0x30] ;  /* 0x0000300001067983 */ /* 0x000ea80000300800 */
[----:B--2---:R0:W-:Y:S04]  /*1f760*/  STL [R1+0xc50], R6 ;  /* 0x000c500601007387 */ /* 0x0041e80000100800 */
[----:B------:R-:W2:Y:S04]  /*1f770*/  LDL.LU R0, [R1+0x34] ;  /* 0x0000340001007983 */ /* 0x000ea80000300800 */
[----:B0-----:R-:W3:Y:S04]  /*1f780*/  LDL.LU R6, [R1+0x38] ;  /* 0x0000380001067983 */ /* 0x001ee80000300800 */
[----:B--2---:R0:W-:Y:S04]  /*1f790*/  STL [R1+0x57c], R0 ;  /* 0x00057c0001007387 */ /* 0x0041e80000100800 */
[----:B---3--:R1:W-:Y:S04]  /*1f7a0*/  STL [R1+0xc58], R6 ;  /* 0x000c580601007387 */ /* 0x0083e80000100800 */
[----:B0-----:R-:W2:Y:S04]  /*1f7b0*/  LDL.LU R0, [R1+0x3c] ;  /* 0x00003c0001007983 */ /* 0x001ea80000300800 */
[----:B-1----:R-:W3:Y:S04]  /*1f7c0*/  LDL.LU R6, [R1+0x20] ;  /* 0x0000200001067983 */ /* 0x002ee80000300800 */
[----:B--2---:R0:W-:Y:S04]  /*1f7d0*/  STL [R1+0x56c], R0 ;  /* 0x00056c0001007387 */ /* 0x0041e80000100800 */
[----:B0-----:R-:W2:Y:S04]  /*1f7e0*/  LDL.LU R0, [R1+0x24] ;  /* 0x0000240001007983 */ /* 0x001ea80000300800 */
[----:B---3--:R0:W-:Y:S04]  /*1f7f0*/  STL [R1+0x574], R6 ;  /* 0x0005740601007387 */ /* 0x0081e80000100800 */
[----:B0-----:R-:W3:Y:S04]  /*1f800*/  LDL.LU R6, [R1+0x28] ;  /* 0x0000280001067983 */ /* 0x001ee80000300800 */
        /* <DEDUP_REMOVED lines=11> */
[----:B------:R-:W-:Y:S04]  /*1f8c0*/  STL [R1+0x558], R108 ;  /* 0x0005586c01007387 */ /* 0x000fe80000100800 */
[----:B--2---:R1:W-:Y:S04]  /*1f8d0*/  STL [R1+0x54c], R0 ;  /* 0x00054c0001007387 */ /* 0x0043e80000100800 */
[----:B------:R-:W-:Y:S04]  /*1f8e0*/  STL [R1+0x554], R109 ;  /* 0x0005546d01007387 */ /* 0x000fe80000100800 */
[----:B------:R-:W-:Y:S04]  /*1f8f0*/  STL [R1+0x548], R110 ;  /* 0x0005486e01007387 */ /* 0x000fe80000100800 */
[----:B------:R-:W-:Y:S04]  /*1f900*/  STL [R1+0x544], R111 ;  /* 0x0005446f01007387 */ /* 0x000fe80000100800 */
[----:B0-----:R-:W2:Y:S04]  /*1f910*/  LDL.LU R6, [R1+0x1f0] ;  /* 0x0001f00001067983 */ /* 0x001ea80000300800 */
[----:B--2---:R0:W-:Y:S04]  /*1f920*/  STL [R1+0xc5c], R6 ;  /* 0x000c5c0601007387 */ /* 0x0041e80000100800 */
[----:B-1----:R-:W2:Y:S04]  /*1f930*/  LDL.LU R0, [R1+0x1f4] ;  /* 0x0001f40001007983 */ /* 0x002ea80000300800 */
[----:B0-----:R-:W3:Y:S04]  /*1f940*/  LDL.LU R6, [R1+0x1f8] ;  /* 0x0001f80001067983 */ /* 0x001ee80000300800 */
[----:B--2---:R-:W-:Y:S04]  /*1f950*/  STL [R1+0x534], R0 ;  /* 0x0005340001007387 */ /* 0x004fe80000100800 */
[----:B---3--:R0:W-:Y:S04]  /*1f960*/  STL [R1+0xc60], R6 ;  /* 0x000c600601007387 */ /* 0x0081e80000100800 */
[----:B0-----:R-:W2:Y:S04]  /*1f970*/  LDL.LU R6, [R1+0x1fc] ;  /* 0x0001fc0001067983 */ /* 0x001ea80000300800 */
[----:B------:R-:W3:Y:S04]  /*1f980*/  LDL.LU R0, [R1+0x70] ;  /* 0x0000700001007983 */ /* 0x000ee80000300800 */
        /* <DEDUP_REMOVED lines=21> */
[----:B------:R-:W2:Y:S04]  /*1fae0*/  LDL.LU R124, [R1+0x5c] ;  /* 0x00005c00017c7983 */ /* 0x000ea80000300800 */
[----:B---3--:R-:W-:Y:S04]  /*1faf0*/  STL [R1+0x500], R0 ;  /* 0x0005000001007387 */ /* 0x008fe80000100800 */
[----:B--2---:R1:W-:Y:S04]  /*1fb00*/  STL [R1+0xc64], R124 ;  /* 0x000c647c01007387 */ /* 0x0043e80000100800 */
[----:B0-----:R-:W2:Y:S04]  /*1fb10*/  LDL.LU R6, [R1+0x40] ;  /* 0x0000400001067983 */ /* 0x001ea80000300800 */
[----:B--2---:R0:W-:Y:S04]  /*1fb20*/  STL [R1+0xc68], R6 ;  /* 0x000c680601007387 */ /* 0x0041e80000100800 */
[----:B-1----:R-:W2:Y:S04]  /*1fb30*/  LDL.LU R124, [R1+0x44] ;  /* 0x00004400017c7983 */ /* 0x002ea80000300800 */
[----:B--2---:R1:W-:Y:S04]  /*1fb40*/  STL [R1+0xc6c], R124 ;  /* 0x000c6c7c01007387 */ /* 0x0043e80000100800 */
[----:B0-----:R-:W2:Y:S04]  /*1fb50*/  LDL.LU R6, [R1+0x48] ;  /* 0x0000480001067983 */ /* 0x001ea80000300800 */
[----:B--2---:R0:W-:Y:S04]  /*1fb60*/  STL [R1+0xc70], R6 ;  /* 0x000c700601007387 */ /* 0x0041e80000100800 */
[----:B-1----:R-:W2:Y:S04]  /*1fb70*/  LDL.LU R124, [R1+0x4c] ;  /* 0x00004c00017c7983 */ /* 0x002ea80000300800 */
[----:B--2---:R-:W-:Y:S04]  /*1fb80*/  STL [R1+0xc74], R124 ;  /* 0x000c747c01007387 */ /* 0x004fe80000100800 */
        /* <DEDUP_REMOVED lines=15> */
[----:B------:R-:W-:Y:S04]  /*1fc80*/  STL [R1+0x4c8], R112 ;  /* 0x0004c87001007387 */ /* 0x000fe80000100800 */
[----:B---3--:R-:W-:Y:S04]  /*1fc90*/  STL [R1+0x4cc], R0 ;  /* 0x0004cc0001007387 */ /* 0x008fe80000100800 */
[----:B------:R-:W-:Y:S04]  /*1fca0*/  STL [R1+0x4c4], R113 ;  /* 0x0004c47101007387 */ /* 0x000fe80000100800 */
[----:B------:R-:W-:Y:S04]  /*1fcb0*/  STL [R1+0x4c0], R114 ;  /* 0x0004c07201007387 */ /* 0x000fe80000100800 */
[----:B------:R-:W-:Y:S04]  /*1fcc0*/  STL [R1+0x21c], R115 ;  /* 0x00021c7301007387 */ /* 0x000fe80000100800 */
[----:B0-----:R-:W2:Y:S04]  /*1fcd0*/  LDL.LU R6, [R1+0xd0] ;  /* 0x0000d00001067983 */ /* 0x001ea80000300800 */
[----:B--2---:R0:W-:Y:S04]  /*1fce0*/  STL [R1+0xc78], R6 ;  /* 0x000c780601007387 */ /* 0x0041e80000100800 */
[----:B------:R-:W2:Y:S04]  /*1fcf0*/  LDL.LU R124, [R1+0xd4] ;  /* 0x0000d400017c7983 */ /* 0x000ea80000300800 */
        /* <DEDUP_REMOVED lines=29> */
[----:B---3--:R-:W-:Y:S04]  /*1fed0*/  STL [R1+0x1dc], R0 ;  /* 0x0001dc0001007387 */ /* 0x008fe80000100800 */
[----:B--2---:R0:W-:Y:S04]  /*1fee0*/  STL [R1+0xc88], R6 ;  /* 0x000c880601007387 */ /* 0x0041e80000100800 */
[----:B------:R-:W2:Y:S04]  /*1fef0*/  LDL.LU R124, [R1+0x94] ;  /* 0x00009400017c7983 */ /* 0x000ea80000300800 */
[----:B--2---:R-:W-:Y:S04]  /*1ff00*/  STL [R1+0xc90], R124 ;  /* 0x000c907c01007387 */ /* 0x004fe80000100800 */
[----:B0-----:R-:W2:Y:S04]  /*1ff10*/  LDL.LU R6, [R1+0x98] ;  /* 0x0000980001067983 */ /* 0x001ea80000300800 */
[----:B--2---:R0:W-:Y:S04]  /*1ff20*/  STL [R1+0xc94], R6 ;  /* 0x000c940601007387 */ /* 0x0041e80000100800 */
[----:B------:R-:W2:Y:S04]  /*1ff30*/  LDL.LU R119, [R1+0x9c] ;  /* 0x00009c0001777983 */ /* 0x000ea80000300800 */
[----:B--2---:R-:W-:Y:S04]  /*1ff40*/  STL [R1+0xca0], R119 ;  /* 0x000ca07701007387 */ /* 0x004fe80000100800 */
[----:B0-----:R-:W2:Y:S04]  /*1ff50*/  LDL.LU R6, [R1+0x80] ;  /* 0x0000800001067983 */ /* 0x001ea80000300800 */
[----:B------:R-:W3:Y:S04]  /*1ff60*/  LDL.LU R0, [R1+0x84] ;  /* 0x0000840001007983 */ /* 0x000ee80000300800 */
        /* <DEDUP_REMOVED lines=22> */
[----:B--2---:R-:W-:Y:S04]  /*200d0*/  STL [R1+0x15c], R0 ;  /* 0x00015c0001007387 */ /* 0x004fe80000100800 */
[----:B---3--:R0:W-:Y:S04]  /*200e0*/  STL [R1+0xca8], R6 ;  /* 0x000ca80601007387 */ /* 0x0081e80000100800 */
[----:B0-----:R-:W2:Y:S04]  /*200f0*/  LDL.LU R6, [R1+0x274] ;  /* 0x0002740001067983 */ /* 0x001ea80000300800 */
[----:B------:R-:W3:Y:S04]  /*20100*/  LDL.LU R0, [R1+0x278] ;  /* 0x0002780001007983 */ /* 0x000ee80000300800 */
[----:B--2---:R0:W-:Y:S04]  /*20110*/  STL [R1+0x154], R6 ;  /* 0x0001540601007387 */ /* 0x0041e80000100800 */
[----:B------:R-:W2:Y:S04]  /*20120*/  LDL.LU R117, [R1+0x27c] ;  /* 0x00027c0001757983 */ /* 0x000ea80000300800 */
[----:B---3--:R1:W-:Y:S04]  /*20130*/  STL [R1+0x150], R0 ;  /* 0x0001500001007387 */ /* 0x0083e80000100800 */
[----:B--2---:R-:W-:Y:S04]  /*20140*/  STL [R1+0xcb4], R117 ;  /* 0x000cb47501007387 */ /* 0x004fe80000100800 */
[----:B0-----:R-:W2:Y:S04]  /*20150*/  LDL.LU R6, [R1+0x260] ;  /* 0x0002600001067983 */ /* 0x001ea80000300800 */
[----:B-1----:R-:W3:Y:S04]  /*20160*/  LDL.LU R0, [R1+0x264] ;  /* 0x0002640001007983 */ /* 0x002ee80000300800 */
[----:B--2---:R0:W-:Y:S04]  /*20170*/  STL [R1+0x148], R6 ;  /* 0x0001480601007387 */ /* 0x0041e80000100800 */
[----:B------:R-:W2:Y:S04]  /*20180*/  LDL.LU R118, [R1+0x268] ;  /* 0x0002680001767983 */ /* 0x000ea80000300800 */
[----:B---3--:R1:W-:Y:S04]  /*20190*/  STL [R1+0x144], R0 ;  /* 0x0001440001007387 */ /* 0x0083e80000100800 */
[----:B--2---:R-:W-:Y:S04]  /*201a0*/  STL [R1+0xcb8], R118 ;  /* 0x000cb87601007387 */ /* 0x004fe80000100800 */
[----:B------:R-:W2:Y:S04]  /*201b0*/  LDL.LU R119, [R1+0x26c] ;  /* 0x00026c0001777983 */ /* 0x000ea80000300800 */
[----:B--2---:R-:W-:Y:S04]  /*201c0*/  STL [R1+0xcbc], R119 ;  /* 0x000cbc7701007387 */ /* 0x004fe80000100800 */
[----:B0-----:R-:W2:Y:S04]  /*201d0*/  LDL.LU R6, [R1+0x250] ;  /* 0x0002500001067983 */ /* 0x001ea80000300800 */
[----:B-1----:R-:W3:Y:S04]  /*201e0*/  LDL.LU R0, [R1+0x254] ;  /* 0x0002540001007983 */ /* 0x002ee80000300800 */
[----:B--2---:R0:W-:Y:S04]  /*201f0*/  STL [R1+0x108], R6 ;  /* 0x0001080601007387 */ /* 0x0041e80000100800 */
[----:B------:R-:W2:Y:S04]  /*20200*/  LDL.LU R124, [R1+0x258] ;  /* 0x00025800017c7983 */ /* 0x000ea80000300800 */
[----:B---3--:R-:W-:Y:S04]  /*20210*/  STL [R1+0x104], R0 ;  /* 0x0001040001007387 */ /* 0x008fe80000100800 */
[----:B--2---:R-:W-:Y:S04]  /*20220*/  STL [R1+0xcc0], R124 ;  /* 0x000cc07c01007387 */ /* 0x004fe80000100800 */
[----:B0-----:R-:W2:Y:S04]  /*20230*/  LDL.LU R6, [R1+0x25c] ;  /* 0x00025c0001067983 */ /* 0x001ea80000300800 */
[----:B--2---:R0:W-:Y:S04]  /*20240*/  STL [R1+0xccc], R6 ;  /* 0x000ccc0601007387 */ /* 0x0041e80000100800 */
[----:B0-----:R-:W2:Y:S04]  /*20250*/  LDL.LU R6, [R1+0x240] ;  /* 0x0002400001067983 */ /* 0x001ea80000300800 */
[----:B------:R-:W3:Y:S04]  /*20260*/  LDL.LU R0, [R1+0x244] ;  /* 0x0002440001007983 */ /* 0x000ee80000300800 */
[----:B--2---:R0:W-:Y:S04]  /*20270*/  STL [R1+0xf8], R6 ;  /* 0x0000f80601007387 */ /* 0x0041e80000100800 */
[----:B0-----:R-:W2:Y:S04]  /*20280*/  LDL.LU R6, [R1+0x248] ;  /* 0x0002480001067983 */ /* 0x001ea80000300800 */
[----:B---3--:R0:W-:Y:S04]  /*20290*/  STL [R1+0xf4], R0 ;  /* 0x0000f40001007387 */ /* 0x0081e80000100800 */
[----:B0-----:R-:W3:Y:S04]  /*202a0*/  LDL.LU R0, [R1+0x24c] ;  /* 0x00024c0001007983 */ /* 0x001ee80000300800 */
[----:B--2---:R0:W-:Y:S04]  /*202b0*/  STL [R1+0xf0], R6 ;  /* 0x0000f00601007387 */ /* 0x0041e80000100800 */
[----:B------:R-:W2:Y:S04]  /*202c0*/  LDL.LU R122, [R1+0x2e0] ;  /* 0x0002e000017a7983 */ /* 0x000ea80000300800 */
[----:B---3--:R1:W-:Y:S04]  /*202d0*/  STL [R1+0xdc], R0 ;  /* 0x0000dc0001007387 */ /* 0x0083e80000100800 */
[----:B------:R-:W3:Y:S04]  /*202e0*/  LDL.LU R125, [R1+0x2e4] ;  /* 0x0002e400017d7983 */ /* 0x000ee80000300800 */
[----:B---3--:R-:W-:Y:S04]  /*202f0*/  STL [R1+0xcd0], R125 ;  /* 0x000cd07d01007387 */ /* 0x008fe80000100800 */
[----:B------:R-:W3:Y:S04]  /*20300*/  LDL.LU R107, [R1+0x2e8] ;  /* 0x0002e800016b7983 */ /* 0x000ee80000300800 */
[----:B---3--:R-:W-:Y:S04]  /*20310*/  STL [R1+0xcd4], R107 ;  /* 0x000cd46b01007387 */ /* 0x008fe80000100800 */
[----:B------:R-:W3:Y:S04]  /*20320*/  LDL.LU R116, [R1+0x2ec] ;  /* 0x0002ec0001747983 */ /* 0x000ee80000300800 */
[----:B---3--:R-:W-:Y:S04]  /*20330*/  STL [R1+0xcd8], R116 ;  /* 0x000cd87401007387 */ /* 0x008fe80000100800 */
[----:B0-----:R-:W3:Y:S04]  /*20340*/  LDL.LU R6, [R1+0x2d0] ;  /* 0x0002d00001067983 */ /* 0x001ee80000300800 */
[----:B-1----:R-:W4:Y:S04]  /*20350*/  LDL.LU R0, [R1+0x2d4] ;  /* 0x0002d40001007983 */ /* 0x002f280000300800 */
[----:B---3--:R0:W-:Y:S04]  /*20360*/  STL [R1+0xc8], R6 ;  /* 0x0000c80601007387 */ /* 0x0081e80000100800 */
[----:B------:R-:W3:Y:S04]  /*20370*/  LDL.LU R117, [R1+0x2d8] ;  /* 0x0002d80001757983 */ /* 0x000ee80000300800 */
[----:B----4-:R1:W-:Y:S04]  /*20380*/  STL [R1+0xc4], R0 ;  /* 0x0000c40001007387 */ /* 0x0103e80000100800 */
[----:B---3--:R-:W-:Y:S04]  /*20390*/  STL [R1+0xcdc], R117 ;  /* 0x000cdc7501007387 */ /* 0x008fe80000100800 */
[----:B------:R-:W3:Y:S04]  /*203a0*/  LDL.LU R118, [R1+0x2dc] ;  /* 0x0002dc0001767983 */ /* 0x000ee80000300800 */
[----:B---3--:R-:W-:Y:S04]  /*203b0*/  STL [R1+0xce0], R118 ;  /* 0x000ce07601007387 */ /* 0x008fe80000100800 */
[----:B0-----:R-:W3:Y:S04]  /*203c0*/  LDL.LU R6, [R1+0x2c0] ;  /* 0x0002c00001067983 */ /* 0x001ee80000300800 */
[----:B-1----:R-:W4:Y:S04]  /*203d0*/  LDL.LU R0, [R1+0x2c4] ;  /* 0x0002c40001007983 */ /* 0x002f280000300800 */
[----:B---3--:R-:W-:Y:S04]  /*203e0*/  STL [R1+0xb8], R6 ;  /* 0x0000b80601007387 */ /* 0x008fe80000100800 */
[----:B------:R-:W3:Y:S04]  /*203f0*/  LDL.LU R119, [R1+0x2c8] ;  /* 0x0002c80001777983 */ /* 0x000ee80000300800 */
[----:B----4-:R0:W-:Y:S04]  /*20400*/  STL [R1+0xb4], R0 ;  /* 0x0000b40001007387 */ /* 0x0101e80000100800 */
[----:B---3--:R-:W-:Y:S04]  /*20410*/  STL [R1+0xce8], R119 ;  /* 0x000ce87701007387 */ /* 0x008fe80000100800 */
[----:B0-----:R-:W3:Y:S04]  /*20420*/  LDL.LU R0, [R1+0x2cc] ;  /* 0x0002cc0001007983 */ /* 0x001ee80000300800 */
[----:B------:R-:W4:Y:S04]  /*20430*/  LDL.LU R6, [R1+0x2a0] ;  /* 0x0002a00001067983 */ /* 0x000f280000300800 */
[----:B---3--:R0:W-:Y:S04]  /*20440*/  STL [R1+0xac], R0 ;  /* 0x0000ac0001007387 */ /* 0x0081e80000100800 */
[----:B0-----:R-:W3:Y:S04]  /*20450*/  LDL.LU R0, [R1+0x2a4] ;  /* 0x0002a40001007983 */ /* 0x001ee80000300800 */
[----:B----4-:R-:W-:Y:S04]  /*20460*/  STL [R1+0xa8], R6 ;  /* 0x0000a80601007387 */ /* 0x010fe80000100800 */
[----:B------:R-:W4:Y:S04]  /*20470*/  LDL.LU R124, [R1+0x2a8] ;  /* 0x0002a800017c7983 */ /* 0x000f280000300800 */
[----:B---3--:R0:W-:Y:S04]  /*20480*/  STL [R1+0xa4], R0 ;  /* 0x0000a40001007387 */ /* 0x0081e80000100800 */
[----:B----4-:R-:W-:Y:S04]  /*20490*/  STL [R1+0xcec], R124 ;  /* 0x000cec7c01007387 */ /* 0x010fe80000100800 */
        /* <DEDUP_REMOVED lines=9> */
[----:B---3--:R0:W-:Y:S04]  /*20530*/  STL [R1+0xcf4], R0 ;  /* 0x000cf40001007387 */ /* 0x0081e80000100800 */
[----:B0-----:R-:W3:Y:S04]  /*20540*/  LDL.LU R0, [R1+0x2b0] ;  /* 0x0002b00001007983 */ /* 0x001ee80000300800 */
[----:B------:R-:W4:Y:S04]  /*20550*/  LDL.LU R102, [R1+0x2b4] ;  /* 0x0002b40001667983 */ /* 0x000f280000300800 */
[----:B---3--:R-:W-:Y:S04]  /*20560*/  STL [R1+0x88], R0 ;  /* 0x0000880001007387 */ /* 0x008fe80000100800 */
[----:B------:R-:W3:Y:S04]  /*20570*/  LDL.LU R104, [R1+0x2b8] ;  /* 0x0002b80001687983 */ /* 0x000ee80000300800 */
[----:B---3--:R-:W-:Y:S04]  /*20580*/  STL [R1+0xcf8], R104 ;  /* 0x000cf86801007387 */ /* 0x008fe80000100800 */
[----:B------:R-:W3:Y:S04]  /*20590*/  LDL.LU R6, [R1+0x2bc] ;  /* 0x0002bc0001067983 */ /* 0x000ee80000300800 */
[----:B---3--:R0:W-:Y:S04]  /*205a0*/  STL [R1+0xd00], R6 ;  /* 0x000d000601007387 */ /* 0x0081e80000100800 */
[----:B0-----:R-:W3:Y:S04]  /*205b0*/  LDL.LU R6, [R1+0x290] ;  /* 0x0002900001067983 */ /* 0x001ee80000300800 */
[----:B------:R-:W2:Y:S04]  /*205c0*/  LDL.LU R0, [R1+0x294] ;  /* 0x0002940001007983 */ /* 0x000ea80000300800 */
[----:B---3--:R0:W-:Y:S04]  /*205d0*/  STL [R1+0x78], R6 ;  /* 0x0000780601007387 */ /* 0x0081e80000100800 */
[----:B------:R-:W3:Y:S04]  /*205e0*/  LDL.LU R125, [R1+0x298] ;  /* 0x00029800017d7983 */ /* 0x000ee80000300800 */
[----:B--2---:R1:W-:Y:S04]  /*205f0*/  STL [R1+0x74], R0 ;  /* 0x0000740001007387 */ /* 0x0043e80000100800 */
[----:B---3--:R-:W-:Y:S04]  /*20600*/  STL [R1+0xd04], R125 ;  /* 0x000d047d01007387 */ /* 0x008fe80000100800 */
[----:B------:R-:W2:Y:S04]  /*20610*/  LDL.LU R107, [R1+0x29c] ;  /* 0x00029c00016b7983 */ /* 0x000ea80000300800 */
[----:B--2---:R-:W-:Y:S04]  /*20620*/  STL [R1+0xd08], R107 ;  /* 0x000d086b01007387 */ /* 0x004fe80000100800 */
[----:B0-----:R-:W2:Y:S04]  /*20630*/  LDL.LU R6, [R1+0x280] ;  /* 0x0002800001067983 */ /* 0x001ea80000300800 */
[----:B-1----:R-:W3:Y:S04]  /*20640*/  LDL.LU R0, [R1+0x284] ;  /* 0x0002840001007983 */ /* 0x002ee80000300800 */
[----:B--2---:R-:W-:Y:S04]  /*20650*/  STL [R1+0x68], R6 ;  /* 0x0000680601007387 */ /* 0x004fe80000100800 */
[----:B------:R-:W2:Y:S04]  /*20660*/  LDL.LU R116, [R1+0x288] ;  /* 0x0002880001747983 */ /* 0x000ea80000300800 */
[----:B---3--:R0:W-:Y:S04]  /*20670*/  STL [R1+0x64], R0 ;  /* 0x0000640001007387 */ /* 0x0081e80000100800 */
[----:B--2---:R-:W-:Y:S04]  /*20680*/  STL [R1+0xd0c], R116 ;  /* 0x000d0c7401007387 */ /* 0x004fe80000100800 */
[----:B------:R-:W2:Y:S04]  /*20690*/  LDL.LU R117, [R1+0x28c] ;  /* 0x00028c0001757983 */ /* 0x000ea80000300800 */
[----:B------:R-:W3:Y:S04]  /*206a0*/  LDL.LU R118, [R1+0x330] ;  /* 0x0003300001767983 */ /* 0x000ee80000300800 */
[----:B0-----:R-:W2:Y:S04]  /*206b0*/  LDL.LU R0, [R1+0x334] ;  /* 0x0003340001007983 */ /* 0x001ea80000300800 */
[----:B------:R-:W3:Y:S04]  /*206c0*/  LDL.LU R106, [R1+0x338] ;  /* 0x00033800016a7983 */ /* 0x000ee80000300800 */
[----:B--2---:R0:W-:Y:S04]  /*206d0*/  STL [R1+0x54], R0 ;  /* 0x0000540001007387 */ /* 0x0041e80000100800 */
[----:B0-----:R-:W2:Y:S04]  /*206e0*/  LDL.LU R0, [R1+0x33c] ;  /* 0x00033c0001007983 */ /* 0x001ea80000300800 */
[----:B------:R-:W2:Y:S04]  /*206f0*/  LDL.LU R92, [R1+0x320] ;  /* 0x00032000015c7983 */ /* 0x000ea80000300800 */
[----:B------:R-:W2:Y:S04]  /*20700*/  LDL.LU R6, [R1+0x324] ;  /* 0x0003240001067983 */ /* 0x000ea80000300800 */
[----:B------:R-:W3:Y:S04]  /*20710*/  LDL.LU R104, [R1+0x328] ;  /* 0x0003280001687983 */ /* 0x000ee80000300800 */
[----:B--2---:R0:W-:Y:S04]  /*20720*/  STL [R1+0x44], R6 ;  /* 0x0000440601007387 */ /* 0x0041e80000100800 */
[----:B------:R-:W2:Y:S04]  /*20730*/  LDL.LU R103, [R1+0x32c] ;  /* 0x00032c0001677983 */ /* 0x000ea80000300800 */
[----:B------:R-:W2:Y:S04]  /*20740*/  LDL.LU R105, [R1+0x310] ;  /* 0x0003100001697983 */ /* 0x000ea80000300800 */
[----:B------:R-:W2:Y:S04]  /*20750*/  LDL.LU R119, [R1+0x314] ;  /* 0x0003140001777983 */ /* 0x000ea80000300800 */
[----:B------:R-:W2:Y:S04]  /*20760*/  LDL.LU R60, [R1+0x318] ;  /* 0x00031800013c7983 */ /* 0x000ea80000300800 */
[----:B0-----:R-:W2:Y:S04]  /*20770*/  LDL.LU R6, [R1+0x31c] ;  /* 0x00031c0001067983 */ /* 0x001ea80000300800 */
[----:B------:R-:W2:Y:S04]  /*20780*/  LDL.LU R124, [R1+0x300] ;  /* 0x00030000017c7983 */ /* 0x000ea80000300800 */
[----:B------:R-:W2:Y:S04]  /*20790*/  LDL.LU R7, [R1+0x304] ;  /* 0x0003040001077983 */ /* 0x000ea80000300800 */
[----:B------:R-:W3:Y:S04]  /*207a0*/  LDL.LU R125, [R1+0x308] ;  /* 0x00030800017d7983 */ /* 0x000ee80000300800 */
[----:B--2---:R0:W-:Y:S04]  /*207b0*/  STL [R1+0x24], R7 ;  /* 0x0000240701007387 */ /* 0x0041e80000100800 */
[----:B0-----:R-:W2:Y:S04]  /*207c0*/  LDL.LU R7, [R1+0x30c] ;  /* 0x00030c0001077983 */ /* 0x001ea80000300800 */
[----:B------:R-:W3:Y:S04]  /*207d0*/  LDL.LU R107, [R1+0x4b0] ;  /* 0x0004b000016b7983 */ /* 0x000ee80000300800 */
[----:B--2---:R0:W-:Y:S04]  /*207e0*/  STL [R1+0x1c], R7 ;  /* 0x00001c0701007387 */ /* 0x0041e80000100800 */
[----:B------:R-:W2:Y:S04]  /*207f0*/  LDL.LU R116, [R1+0x4b4] ;  /* 0x0004b40001747983 */ /* 0x000ea80000300800 */
[----:B0-----:R-:W2:Y:S04]  /*20800*/  LDL.LU R7, [R1+0x4b8] ;  /* 0x0004b80001077983 */ /* 0x001ea80000300800 */
[----:B------:R-:W3:Y:S01]  /*20810*/  LDL.LU R115, [R1+0x4bc] ;  /* 0x0004bc0001737983 */ /* 0x000ee20000300800 */
[----:B------:R-:W-:-:S04]  /*20820*/  FSETP.NEU.AND P6, PT, R61, RZ, PT ;  /* 0x000000ff3d00720b */ /* 0x000fc80003fcd000 */
[----:B------:R-:W-:Y:S02]  /*20830*/  FSEL R123, R90, -INF , P6 ;  /* 0xff8000005a7b7808 */ /* 0x000fe40003000000 */
[----:B------:R-:W-:Y:S01]  /*20840*/  FSETP.NEU.AND P6, PT, R89, RZ, PT ;  /* 0x000000ff5900720b */ /* 0x000fe20003fcd000 */
[----:B--2---:R0:W-:Y:S04]  /*20850*/  STL [R1+0x10], R7 ;  /* 0x0000100701007387 */ /* 0x0041e80000100800 */
        /* <DEDUP_REMOVED lines=87> */
[----:B------:R-:W3:Y:S04]  /*20dd0*/  LDL.LU R87, [R1+0x358] ;  /* 0x0003580001577983 */ /* 0x000ee80000300800 */
[----:B------:R-:W3:Y:S04]  /*20de0*/  LDL.LU R88, [R1+0x35c] ;  /* 0x00035c0001587983 */ /* 0x000ee80000300800 */
[----:B------:R-:W-:Y:S04]  /*20df0*/  STL [R1+0x86c], R123 ;  /* 0x00086c7b01007387 */ /* 0x000fe80000100800 */
[----:B------:R0:W-:Y:S04]  /*20e00*/  STL [R1+0xa40], R123 ;  /* 0x000a407b01007387 */ /* 0x0001e80000100800 */
[----:B------:R-:W3:Y:S04]  /*20e10*/  LDL.LU R89, [R1+0x340] ;  /* 0x0003400001597983 */ /* 0x000ee80000300800 */
[----:B------:R-:W3:Y:S01]  /*20e20*/  LDL.LU R90, [R1+0x344] ;  /* 0x00034400015a7983 */ /* 0x000ee20000300800 */
[----:B0-----:R-:W-:-:S02]  /*20e30*/  MOV R123, R122 ;  /* 0x0000007a007b7202 */ /* 0x001fc40000000f00 */
[----:B------:R-:W-:-:S05]  /*20e40*/  FSEL R122, R91, -INF , P6 ;  /* 0xff8000005b7a7808 */ /* 0x000fca0003000000 */
[----:B------:R-:W-:Y:S04]  /*20e50*/  STL [R1+0x870], R122 ;  /* 0x0008707a01007387 */ /* 0x000fe80000100800 */
[----:B------:R4:W-:Y:S02]  /*20e60*/  STL [R1+0xa44], R122 ;  /* 0x000a447a01007387 */ /* 0x0009e40000100800 */
[----:B----4-:R-:W-:Y:S02]  /*20e70*/  IMAD.MOV.U32 R122, RZ, RZ, R102 ;  /* 0x000000ffff7a7224 */ /* 0x010fe400078e0066 */
[----:B------:R-:W4:Y:S04]  /*20e80*/  LDL.LU R102, [R1+0xd10] ;  /* 0x000d100001667983 */ /* 0x000f280000300800 */
[----:B------:R0:W-:Y:S04]  /*20e90*/  STL.64 [R1+0xa68], R120 ;  /* 0x000a687801007387 */ /* 0x0001e80000100a00 */
[----:B------:R-:W4:Y:S01]  /*20ea0*/  LDL.LU R91, [R1+0x348] ;  /* 0x00034800015b7983 */ /* 0x000f220000300800 */
[----:B0-----:R-:W-:-:S03]  /*20eb0*/  IMAD.MOV.U32 R121, RZ, RZ, R92 ;  /* 0x000000ffff797224 */ /* 0x001fc600078e005c */
[----:B------:R-:W4:Y:S01]  /*20ec0*/  LDL.LU R92, [R1+0x34c] ;  /* 0x00034c00015c7983 */ /* 0x000f220000300800 */
[C---:B------:R-:W-:Y:S02]  /*20ed0*/  LOP3.LUT P5, RZ, R120.reuse, 0x10, RZ, 0xc0, !PT ;  /* 0x0000001078ff7812 */ /* 0x040fe400078ac0ff */
[----:B------:R-:W-:Y:S01]  /*20ee0*/  LOP3.LUT P6, RZ, R120, 0x2, RZ, 0xc0, !PT ;  /* 0x0000000278ff7812 */ /* 0x000fe200078cc0ff */
[C---:B--2---:R-:W-:Y:S01]  /*20ef0*/  FMUL R120, R61.reuse, 8388608 ;  /* 0x4b0000003d787820 */ /* 0x044fe20000400000 */
[C---:B------:R-:W-:Y:S02]  /*20f00*/  FSETP.GEU.AND P1, PT, R61.reuse, 1.175494350822287508e-38, PT ;  /* 0x008000003d00780b */ /* 0x040fe40003f2e000 */
[C---:B------:R-:W-:Y:S02]  /*20f10*/  FSETP.GT.AND P0, PT, |R61|.reuse, 8.50705917302346158658e+37, PT ;  /* 0x7e8000003d00780b */ /* 0x040fe40003f04200 */
[----:B------:R-:W-:Y:S02]  /*20f20*/  FSEL R120, R120, R61, !P1 ;  /* 0x0000003d78787208 */ /* 0x000fe40004800000 */
[----:B------:R-:W-:-:S03]  /*20f30*/  FSETP.GEU.AND P2, PT, |R61|, 1.175494350822287508e-38, PT ;  /* 0x008000003d00780b */ /* 0x000fc60003f4e200 */
[----:B------:R0:W-:Y:S02]  /*20f40*/  STL [R1+0x4b0], R120 ;  /* 0x0004b07801007387 */ /* 0x0001e40000100800 */
[----:B0-----:R-:W-:Y:S02]  /*20f50*/  FSEL R120, RZ, -23, P1 ;  /* 0xc1b80000ff787808 */ /* 0x001fe40000800000 */
[----:B------:R-:W-:Y:S02]  /*20f60*/  FSETP.GT.AND P1, PT, |R5|, 8.50705917302346158658e+37, PT ;  /* 0x7e8000000500780b */ /* 0x000fe40003f24200 */
[----:B---3--:R-:W-:Y:S02]  /*20f70*/  @P0 FMUL R88, R88, 0.25 ;  /* 0x3e80000058580820 */ /* 0x008fe40000400000 */
[----:B------:R-:W-:Y:S02]  /*20f80*/  @P0 FMUL R87, R87, 0.25 ;  /* 0x3e80000057570820 */ /* 0x000fe40000400000 */
[----:B------:R-:W-:-:S02]  /*20f90*/  @P0 FMUL R84, R84, 0.25 ;  /* 0x3e80000054540820 */ /* 0x000fc40000400000 */
[----:B------:R-:W-:Y:S02]  /*20fa0*/  @P0 FMUL R83, R83, 0.25 ;  /* 0x3e80000053530820 */ /* 0x000fe40000400000 */
[----:B------:R-:W-:Y:S02]  /*20fb0*/  @P0 FMUL R80, R80, 0.25 ;  /* 0x3e80000050500820 */ /* 0x000fe40000400000 */
[----:B------:R-:W-:Y:S02]  /*20fc0*/  @P0 FMUL R61, R61, 0.25 ;  /* 0x3e8000003d3d0820 */ /* 0x000fe40000400000 */
[----:B------:R-:W-:Y:S02]  /*20fd0*/  @P0 FMUL R79, R79, 0.25 ;  /* 0x3e8000004f4f0820 */ /* 0x000fe40000400000 */
[----:B------:R-:W-:Y:S02]  /*20fe0*/  @!P2 FMUL R88, R88, 16777216 ;  /* 0x4b8000005858a820 */ /* 0x000fe40000400000 */
[----:B------:R-:W-:-:S02]  /*20ff0*/  @!P2 FMUL R87, R87, 16777216 ;  /* 0x4b8000005757a820 */ /* 0x000fc40000400000 */
[----:B------:R-:W-:Y:S02]  /*21000*/  @!P2 FMUL R84, R84, 16777216 ;  /* 0x4b8000005454a820 */ /* 0x000fe40000400000 */
[----:B------:R-:W-:Y:S02]  /*21010*/  @!P2 FMUL R83, R83, 16777216 ;  /* 0x4b8000005353a820 */ /* 0x000fe40000400000 */
[----:B------:R-:W-:Y:S02]  /*21020*/  @!P2 FMUL R80, R80, 16777216 ;  /* 0x4b8000005050a820 */ /* 0x000fe40000400000 */
[----:B------:R-:W-:Y:S02]  /*21030*/  @!P2 FMUL R61, R61, 16777216 ;  /* 0x4b8000003d3da820 */ /* 0x000fe40000400000 */
[----:B------:R-:W-:Y:S02]  /*21040*/  @!P2 FMUL R79, R79, 16777216 ;  /* 0x4b8000004f4fa820 */ /* 0x000fe40000400000 */
[----:B----4-:R-:W-:Y:S01]  /*21050*/  @P0 FMUL R91, R91, 0.25 ;  /* 0x3e8000005b5b0820 */ /* 0x010fe20000400000 */
[----:B------:R-:W-:Y:S03]  /*21060*/  STL [R1+0x24c], R120 ;  /* 0x00024c7801007387 */ /* 0x000fe60000100800 */
[----:B------:R-:W-:-:S02]  /*21070*/  @!P2 FMUL R91, R91, 16777216 ;  /* 0x4b8000005b5ba820 */ /* 0x000fc40000400000 */
[----:B------:R-:W-:Y:S01]  /*21080*/  @P0 FMUL R92, R92, 0.25 ;  /* 0x3e8000005c5c0820 */ /* 0x000fe20000400000 */
[----:B------:R-:W-:-:S03]  /*21090*/  FSETP.GEU.AND P0, PT, |R5|, 1.175494350822287508e-38, PT ;  /* 0x008000000500780b */ /* 0x000fc60003f0e200 */
[----:B------:R-:W-:Y:S01]  /*210a0*/  @!P2 FMUL R92, R92, 16777216 ;  /* 0x4b8000005c5ca820 */ /* 0x000fe20000400000 */
[----:B------:R-:W-:Y:S01]  /*210b0*/  FSETP.GT.AND P2, PT, |R4|, 8.50705917302346158658e+37, PT ;  /* 0x7e8000000400780b */ /* 0x000fe20003f44200 */
[----:B------:R-:W-:Y:S02]  /*210c0*/  @P1 FMUL R90, R90, 0.25 ;  /* 0x3e8000005a5a1820 */ /* 0x000fe40000400000 */
[----:B------:R-:W-:Y:S01]  /*210d0*/  @P1 FMUL R89, R89, 0.25 ;  /* 0x3e80000059591820 */ /* 0x000fe20000400000 */
[----:B------:R-:W-:Y:S01]  /*210e0*/  STL [R1+0xbf4], R92 ;  /* 0x000bf45c01007387 */ /* 0x000fe20000100800 */
[----:B------:R-:W-:Y:S02]  /*210f0*/  @P1 FMUL R86, R86, 0.25 ;  /* 0x3e80000056561820 */ /* 0x000fe40000400000 */
[----:B------:R-:W-:Y:S01]  /*21100*/  @P1 FMUL R85, R85, 0.25 ;  /* 0x3e80000055551820 */ /* 0x000fe20000400000 */
[----:B------:R-:W-:Y:S01]  /*21110*/  STL [R1+0xbf8], R91 ;  /* 0x000bf85b01007387 */ /* 0x000fe20000100800 */
[----:B------:R-:W-:-:S02]  /*21120*/  @P1 FMUL R82, R82, 0.25 ;  /* 0x3e80000052521820 */ /* 0x000fc40000400000 */
[----:B------:R-:W-:Y:S02]  /*21130*/  @P1 FMUL R81, R81, 0.25 ;  /* 0x3e80000051511820 */ /* 0x000fe40000400000 */
[----:B------:R-:W-:Y:S02]  /*21140*/  @P1 FMUL R78, R78, 0.25 ;  /* 0x3e8000004e4e1820 */ /* 0x000fe40000400000 */
[----:B------:R-:W-:Y:S02]  /*21150*/  @P1 FMUL R5, R5, 0.25 ;  /* 0x3e80000005051820 */ /* 0x000fe40000400000 */
[----:B------:R-:W-:Y:S01]  /*21160*/  @P1 FMUL R77, R77, 0.25 ;  /* 0x3e8000004d4d1820 */ /* 0x000fe20000400000 */
[----:B------:R-:W-:Y:S01]  /*21170*/  FSETP.GEU.AND P1, PT, |R4|, 1.175494350822287508e-38, PT ;  /* 0x008000000400780b */ /* 0x000fe20003f2e200 */
[----:B------:R-:W-:Y:S01]  /*21180*/  STL [R1+0xbfc], R88 ;  /* 0x000bfc5801007387 */ /* 0x000fe20000100800 */
[----:B------:R-:W-:-:S03]  /*21190*/  @!P0 FMUL R90, R90, 16777216 ;  /* 0x4b8000005a5a8820 */ /* 0x000fc60000400000 */
[----:B------:R-:W-:Y:S01]  /*211a0*/  STL [R1+0xbf0], R87 ;  /* 0x000bf05701007387 */ /* 0x000fe20000100800 */
[----:B------:R-:W-:-:S03]  /*211b0*/  @!P0 FMUL R89, R89, 16777216 ;  /* 0x4b80000059598820 */ /* 0x000fc60000400000 */
[----:B------:R-:W-:Y:S01]  /*211c0*/  STL [R1+0xbe8], R84 ;  /* 0x000be85401007387 */ /* 0x000fe20000100800 */
[----:B------:R-:W-:-:S03]  /*211d0*/  @!P0 FMUL R86, R86, 16777216 ;  /* 0x4b80000056568820 */ /* 0x000fc60000400000 */
[----:B------:R-:W-:Y:S01]  /*211e0*/  STL [R1+0xbe4], R83 ;  /* 0x000be45301007387 */ /* 0x000fe20000100800 */
[----:B------:R-:W-:-:S03]  /*211f0*/  @!P0 FMUL R85, R85, 16777216 ;  /* 0x4b80000055558820 */ /* 0x000fc60000400000 */
[----:B------:R0:W-:Y:S01]  /*21200*/  STL [R1+0xbec], R80 ;  /* 0x000bec5001007387 */ /* 0x0001e20000100800 */
[----:B------:R-:W-:Y:S02]  /*21210*/  @!P0 FMUL R82, R82, 16777216 ;  /* 0x4b80000052528820 */ /* 0x000fe40000400000 */
[----:B------:R-:W-:Y:S02]  /*21220*/  @!P0 FMUL R81, R81, 16777216 ;  /* 0x4b80000051518820 */ /* 0x000fe40000400000 */
[----:B------:R-:W-:Y:S01]  /*21230*/  @P2 FMUL R76, R76, 0.25 ;  /* 0x3e8000004c4c2820 */ /* 0x000fe20000400000 */
[----:B0-----:R-:W2:Y:S01]  /*21240*/  LDL.LU R80, [R1+0x24] ;  /* 0x0000240001507983 */ /* 0x001ea20000300800 */
[----:B------:R-:W-:-:S03]  /*21250*/  @!P0 FMUL R78, R78, 16777216 ;  /* 0x4b8000004e4e8820 */ /* 0x000fc60000400000 */
[----:B------:R-:W-:Y:S01]  /*21260*/  STL [R1+0xc18], R61 ;  /* 0x000c183d01007387 */ /* 0x000fe20000100800 */
[----:B------:R-:W-:-:S03]  /*21270*/  @P2 FMUL R75, R75, 0.25 ;  /* 0x3e8000004b4b2820 */ /* 0x000fc60000400000 */
[----:B------:R-:W-:Y:S01]  /*21280*/  STL [R1+0xbe0], R79 ;  /* 0x000be04f01007387 */ /* 0x000fe20000100800 */
[----:B------:R-:W-:-:S03]  /*21290*/  @!P0 FMUL R5, R5, 16777216 ;  /* 0x4b80000005058820 */ /* 0x000fc60000400000 */
[----:B------:R-:W-:Y:S01]  /*212a0*/  STL [R1+0xbd4], R90 ;  /* 0x000bd45a01007387 */ /* 0x000fe20000100800 */
[----:B------:R-:W-:-:S03]  /*212b0*/  @P2 FMUL R72, R72, 0.25 ;  /* 0x3e80000048482820 */ /* 0x000fc60000400000 */
[----:B------:R-:W-:Y:S01]  /*212c0*/  STL [R1+0xbd0], R89 ;  /* 0x000bd05901007387 */ /* 0x000fe20000100800 */
[----:B------:R-:W-:Y:S02]  /*212d0*/  @!P0 FMUL R77, R77, 16777216 ;  /* 0x4b8000004d4d8820 */ /* 0x000fe40000400000 */
[----:B------:R-:W-:Y:S01]  /*212e0*/  @P2 FMUL R71, R71, 0.25 ;  /* 0x3e80000047472820 */ /* 0x000fe20000400000 */
        /* <DEDUP_REMOVED lines=8> */
[----:B------:R-:W-:Y:S04]  /*21370*/  STL [R1+0xbb4], R78 ;  /* 0x000bb44e01007387 */ /* 0x000fe80000100800 */
[----:B------:R-:W-:Y:S04]  /*21380*/  STL [R1+0xc04], R5 ;  /* 0x000c040501007387 */ /* 0x000fe80000100800 */
[----:B------:R-:W-:Y:S04]  /*21390*/  STL [R1+0xbb8], R77 ;  /* 0x000bb84d01007387 */ /* 0x000fe80000100800 */
[----:B------:R-:W-:Y:S04]  /*213a0*/  STL [R1+0xbb0], R76 ;  /* 0x000bb04c01007387 */ /* 0x000fe80000100800 */
[----:B------:R-:W-:Y:S04]  /*213b0*/  STL [R1+0xbac], R75 ;  /* 0x000bac4b01007387 */ /* 0x000fe80000100800 */
[----:B------:R-:W-:Y:S04]  /*213c0*/  STL [R1+0xba4], R72 ;  /* 0x000ba44801007387 */ /* 0x000fe80000100800 */
[----:B------:R0:W-:Y:S04]  /*213d0*/  STL [R1+0xba0], R71 ;  /* 0x000ba04701007387 */ /* 0x0001e80000100800 */
[----:B0-----:R-:W3:Y:S01]  /*213e0*/  LDL.LU R71, [R1+0x10] ;  /* 0x0000100001477983 */ /* 0x001ee20000300800 */
[----:B------:R-:W-:Y:S01]  /*213f0*/  FSETP.GT.AND P0, PT, |R3|, 8.50705917302346158658e+37, PT ;  /* 0x7e8000000300780b */ /* 0x000fe20003f04200 */
[----:B------:R-:W-:-:S02]  /*21400*/  @P2 FMUL R68, R68, 0.25 ;  /* 0x3e80000044442820 */ /* 0x000fc40000400000 */
[----:B------:R-:W-:Y:S02]  /*21410*/  @P2 FMUL R67, R67, 0.25 ;  /* 0x3e80000043432820 */ /* 0x000fe40000400000 */
[----:B------:R-:W-:Y:S02]  /*21420*/  @P2 FMUL R64, R64, 0.25 ;  /* 0x3e80000040402820 */ /* 0x000fe40000400000 */
[----:B------:R-:W-:Y:S02]  /*21430*/  @P2 FMUL R4, R4, 0.25 ;  /* 0x3e80000004042820 */ /* 0x000fe40000400000 */
[----:B------:R-:W-:Y:S01]  /*21440*/  @P2 FMUL R63, R63, 0.25 ;  /* 0x3e8000003f3f2820 */ /* 0x000fe20000400000 */
[----:B------:R-:W-:Y:S01]  /*21450*/  FSETP.GEU.AND P2, PT, |R3|, 1.175494350822287508e-38, PT ;  /* 0x008000000300780b */ /* 0x000fe20003f4e200 */
[----:B------:R-:W-:Y:S02]  /*21460*/  @!P1 FMUL R68, R68, 16777216 ;  /* 0x4b80000044449820 */ /* 0x000fe40000400000 */
[----:B------:R-:W-:-:S02]  /*21470*/  @!P1 FMUL R67, R67, 16777216 ;  /* 0x4b80000043439820 */ /* 0x000fc40000400000 */
[----:B------:R-:W-:Y:S02]  /*21480*/  @!P1 FMUL R64, R64, 16777216 ;  /* 0x4b80000040409820 */ /* 0x000fe40000400000 */
[----:B------:R-:W-:Y:S02]  /*21490*/  @!P1 FMUL R4, R4, 16777216 ;  /* 0x4b80000004049820 */ /* 0x000fe40000400000 */
[----:B------:R-:W-:Y:S01]  /*214a0*/  @!P1 FMUL R63, R63, 16777216 ;  /* 0x4b8000003f3f9820 */ /* 0x000fe20000400000 */
[----:B------:R-:W-:Y:S01]  /*214b0*/  FSETP.GT.AND P1, PT, |R2|, 8.50705917302346158658e+37, PT ;  /* 0x7e8000000200780b */ /* 0x000fe20003f24200 */
[----:B------:R-:W-:Y:S02]  /*214c0*/  @P0 FMUL R74, R74, 0.25 ;  /* 0x3e8000004a4a0820 */ /* 0x000fe40000400000 */
[----:B------:R-:W-:Y:S02]  /*214d0*/  @P0 FMUL R73, R73, 0.25 ;  /* 0x3e80000049490820 */ /* 0x000fe40000400000 */
[----:B------:R-:W-:-:S02]  /*214e0*/  @P0 FMUL R70, R70, 0.25 ;  /* 0x3e80000046460820 */ /* 0x000fc40000400000 */
[----:B------:R-:W-:Y:S02]  /*214f0*/  @P0 FMUL R69, R69, 0.25 ;  /* 0x3e80000045450820 */ /* 0x000fe40000400000 */
[----:B------:R-:W-:Y:S02]  /*21500*/  @P0 FMUL R66, R66, 0.25 ;  /* 0x3e80000042420820 */ /* 0x000fe40000400000 */
[----:B------:R-:W-:Y:S02]  /*21510*/  @P0 FMUL R65, R65, 0.25 ;  /* 0x3e80000041410820 */ /* 0x000fe40000400000 */
[----:B------:R-:W-:Y:S02]  /*21520*/  @P0 FMUL R62, R62, 0.25 ;  /* 0x3e8000003e3e0820 */ /* 0x000fe40000400000 */
[----:B------:R-:W-:Y:S02]  /*21530*/  @P0 FMUL R3, R3, 0.25 ;  /* 0x3e80000003030820 */ /* 0x000fe40000400000 */
[----:B------:R-:W-:Y:S01]  /*21540*/  @P0 FMUL R59, R59, 0.25 ;  /* 0x3e8000003b3b0820 */ /* 0x000fe20000400000 */
[----:B------:R-:W-:Y:S01]  /*21550*/  FSETP.GEU.AND P0, PT, |R2|, 1.175494350822287508e-38, PT ;  /* 0x008000000200780b */ /* 0x000fe20003f0e200 */
[----:B------:R-:W-:-:S02]  /*21560*/  @!P2 FMUL R74, R74, 16777216 ;  /* 0x4b8000004a4aa820 */ /* 0x000fc40000400000 */
[----:B------:R-:W-:Y:S02]  /*21570*/  @!P2 FMUL R73, R73, 16777216 ;  /* 0x4b8000004949a820 */ /* 0x000fe40000400000 */
[----:B------:R-:W-:Y:S02]  /*21580*/  @!P2 FMUL R70, R70, 16777216 ;  /* 0x4b8000004646a820 */ /* 0x000fe40000400000 */
[----:B------:R-:W-:Y:S02]  /*21590*/  @!P2 FMUL R69, R69, 16777216 ;  /* 0x4b8000004545a820 */ /* 0x000fe40000400000 */
[----:B------:R-:W-:Y:S02]  /*215a0*/  @!P2 FMUL R66, R66, 16777216 ;  /* 0x4b8000004242a820 */ /* 0x000fe40000400000 */
[----:B------:R-:W-:Y:S02]  /*215b0*/  @!P2 FMUL R65, R65, 16777216 ;  /* 0x4b8000004141a820 */ /* 0x000fe40000400000 */
[----:B------:R-:W-:-:S02]  /*215c0*/  @!P2 FMUL R62, R62, 16777216 ;  /* 0x4b8000003e3ea820 */ /* 0x000fc40000400000 */
[----:B------:R-:W-:Y:S02]  /*215d0*/  @!P2 FMUL R3, R3, 16777216 ;  /* 0x4b8000000303a820 */ /* 0x000fe40000400000 */
[----:B------:R-:W-:Y:S01]  /*215e0*/  @!P2 FMUL R59, R59, 16777216 ;  /* 0x4b8000003b3ba820 */ /* 0x000fe20000400000 */
[----:B------:R-:W-:Y:S01]  /*215f0*/  FSETP.GT.AND P2, PT, |R93|, 8.50705917302346158658e+37, PT ;  /* 0x7e8000005d00780b */ /* 0x000fe20003f44200 */
[----:B------:R-:W-:Y:S02]  /*21600*/  @P1 FMUL R58, R58, 0.25 ;  /* 0x3e8000003a3a1820 */ /* 0x000fe40000400000 */
[----:B------:R-:W-:Y:S02]  /*21610*/  @P1 FMUL R57, R57, 0.25 ;  /* 0x3e80000039391820 */ /* 0x000fe40000400000 */
[----:B------:R-:W-:Y:S02]  /*21620*/  @P1 FMUL R54, R54, 0.25 ;  /* 0x3e80000036361820 */ /* 0x000fe40000400000 */
[----:B------:R-:W-:-:S02]  /*21630*/  @P1 FMUL R53, R53, 0.25 ;  /* 0x3e80000035351820 */ /* 0x000fc40000400000 */
        /* <DEDUP_REMOVED lines=116> */
[----:B------:R-:W-:Y:S01]  /*21d80*/  STL [R1+0xba8], R68 ;  /* 0x000ba84401007387 */ /* 0x000fe20000100800 */
        /* <DEDUP_REMOVED lines=9> */
[----:B------:R-:W-:Y:S01]  /*21e20*/  @P1 FMUL R99, R99, 0.25 ;  /* 0x3e80000063631820 */ /* 0x000fe20000400000 */
[----:B------:R-:W-:Y:S01]  /*21e30*/  STL [R1+0xc00], R4 ;  /* 0x000c000401007387 */ /* 0x000fe20000100800 */
[----:B------:R-:W-:Y:S02]  /*21e40*/  @!P0 FMUL R10, R10, 16777216 ;  /* 0x4b8000000a0a8820 */ /* 0x000fe40000400000 */
[----:B------:R-:W-:Y:S01]  /*21e50*/  @!P0 FMUL R9, R9, 16777216 ;  /* 0x4b80000009098820 */ /* 0x000fe20000400000 */
[----:B------:R0:W-:Y:S01]  /*21e60*/  STL [R1+0xb98], R63 ;  /* 0x000b983f01007387 */ /* 0x0001e20000100800 */
[----:B------:R-:W-:-:S02]  /*21e70*/  @!P0 FMUL R97, R97, 16777216 ;  /* 0x4b80000061618820 */ /* 0x000fc40000400000 */
[----:B---3--:R-:W-:Y:S01]  /*21e80*/  @P1 FMUL R71, R71, 0.25 ;  /* 0x3e80000047471820 */ /* 0x008fe20000400000 */
[----:B------:R-:W-:Y:S01]  /*21e90*/  FSETP.GEU.AND P1, PT, |R100|, 1.175494350822287508e-38, PT ;  /* 0x008000006400780b */ /* 0x000fe20003f2e200 */
[----:B------:R-:W-:Y:S01]  /*21ea0*/  @!P0 FMUL R108, R108, 16777216 ;  /* 0x4b8000006c6c8820 */ /* 0x000fe20000400000 */
[----:B0-----:R-:W3:Y:S01]  /*21eb0*/  LDL.LU R63, [R1+0x1c] ;  /* 0x00001c00013f7983 */ /* 0x001ee20000300800 */
[----:B------:R-:W-:Y:S02]  /*21ec0*/  @!P0 FMUL R111, R111, 16777216 ;  /* 0x4b8000006f6f8820 */ /* 0x000fe40000400000 */
[----:B------:R-:W-:Y:S01]  /*21ed0*/  @!P0 FMUL R112, R112, 16777216 ;  /* 0x4b80000070708820 */ /* 0x000fe20000400000 */
[----:B------:R-:W-:Y:S01]  /*21ee0*/  STL [R1+0xb94], R74 ;  /* 0x000b944a01007387 */ /* 0x000fe20000100800 */
[----:B------:R-:W-:Y:S02]  /*21ef0*/  @!P0 FMUL R115, R115, 16777216 ;  /* 0x4b80000073738820 */ /* 0x000fe40000400000 */
[----:B------:R-:W-:-:S02]  /*21f00*/  @!P0 FMUL R99, R99, 16777216 ;  /* 0x4b80000063638820 */ /* 0x000fc40000400000 */
[----:B------:R-:W-:Y:S01]  /*21f10*/  @!P0 FMUL R71, R71, 16777216 ;  /* 0x4b80000047478820 */ /* 0x000fe20000400000 */
[----:B------:R-:W-:Y:S01]  /*21f20*/  FSETP.GT.AND P0, PT, |R101|, 8.50705917302346158658e+37, PT ;  /* 0x7e8000006500780b */ /* 0x000fe20003f04200 */
[----:B------:R0:W-:Y:S01]  /*21f30*/  STL [R1+0xb90], R73 ;  /* 0x000b904901007387 */ /* 0x0001e20000100800 */
[----:B------:R-:W-:Y:S02]  /*21f40*/  @P2 FMUL R8, R8, 0.25 ;  /* 0x3e80000008082820 */ /* 0x000fe40000400000 */
[----:B------:R-:W-:Y:S02]  /*21f50*/  @P2 FMUL R7, R7, 0.25 ;  /* 0x3e80000007072820 */ /* 0x000fe40000400000 */
[----:B------:R-:W-:Y:S02]  /*21f60*/  @P2 FMUL R109, R109, 0.25 ;  /* 0x3e8000006d6d2820 */ /* 0x000fe40000400000 */
[----:B------:R-:W-:Y:S02]  /*21f70*/  @P2 FMUL R110, R110, 0.25 ;  /* 0x3e8000006e6e2820 */ /* 0x000fe40000400000 */
[----:B------:R-:W-:Y:S01]  /*21f80*/  @P2 FMUL R113, R113, 0.25 ;  /* 0x3e80000071712820 */ /* 0x000fe20000400000 */
[----:B0-----:R-:W4:Y:S01]  /*21f90*/  LDL.LU R73, [R1+0x44] ;  /* 0x0000440001497983 */ /* 0x001f220000300800 */
[----:B------:R-:W-:-:S02]  /*21fa0*/  @P2 FMUL R114, R114, 0.25 ;  /* 0x3e80000072722820 */ /* 0x000fc40000400000 */
[----:B------:R-:W-:Y:S01]  /*21fb0*/  @P2 FMUL R116, R116, 0.25 ;  /* 0x3e80000074742820 */ /* 0x000fe20000400000 */
[----:B------:R-:W-:Y:S01]  /*21fc0*/  STL [R1+0xbc0], R70 ;  /* 0x000bc04601007387 */ /* 0x000fe20000100800 */
[----:B------:R-:W-:Y:S02]  /*21fd0*/  @P2 FMUL R100, R100, 0.25 ;  /* 0x3e80000064642820 */ /* 0x000fe40000400000 */
[----:B------:R-:W-:Y:S01]  /*21fe0*/  @P2 FMUL R107, R107, 0.25 ;  /* 0x3e8000006b6b2820 */ /* 0x000fe20000400000 */
[----:B------:R-:W-:Y:S01]  /*21ff0*/  STL [R1+0xbdc], R69 ;  /* 0x000bdc4501007387 */ /* 0x000fe20000100800 */
[----:B------:R-:W-:-:S03]  /*22000*/  FSETP.GEU.AND P2, PT, |R101|, 1.175494350822287508e-38, PT ;  /* 0x008000006500780b */ /* 0x000fc60003f4e200 */
[----:B------:R-:W-:Y:S04]  /*22010*/  STL [R1+0xc08], R66 ;  /* 0x000c084201007387 */ /* 0x000fe80000100800 */
[----:B------:R-:W-:Y:S04]  /*22020*/  STL [R1+0xc0c], R65 ;  /* 0x000c0c4101007387 */ /* 0x000fe80000100800 */
[----:B------:R-:W-:Y:S01]  /*22030*/  STL [R1+0xc10], R62 ;  /* 0x000c103e01007387 */ /* 0x000fe20000100800 */
[----:B------:R-:W-:-:S03]  /*22040*/  @!P1 FMUL R8, R8, 16777216 ;  /* 0x4b80000008089820 */ /* 0x000fc60000400000 */
[----:B------:R-:W-:Y:S01]  /*22050*/  STL [R1+0xc14], R3 ;  /* 0x000c140301007387 */ /* 0x000fe20000100800 */
[----:B------:R-:W-:-:S03]  /*22060*/  @!P1 FMUL R116, R116, 16777216 ;  /* 0x4b80000074749820 */ /* 0x000fc60000400000 */
[----:B------:R-:W-:Y:S01]  /*22070*/  STL [R1+0xc1c], R59 ;  /* 0x000c1c3b01007387 */ /* 0x000fe20000100800 */
[----:B------:R-:W-:-:S03]  /*22080*/  @P0 FMUL R125, R125, 0.25 ;  /* 0x3e8000007d7d0820 */ /* 0x000fc60000400000 */
[----:B------:R-:W-:Y:S04]  /*22090*/  STL [R1+0xc3c], R58 ;  /* 0x000c3c3a01007387 */ /* 0x000fe80000100800 */
[----:B------:R-:W-:Y:S01]  /*220a0*/  STL [R1+0xc40], R57 ;  /* 0x000c403901007387 */ /* 0x000fe20000100800 */
[----:B------:R-:W-:-:S03]  /*220b0*/  @!P1 FMUL R107, R107, 16777216 ;  /* 0x4b8000006b6b9820 */ /* 0x000fc60000400000 */
[----:B------:R-:W-:Y:S01]  /*220c0*/  STL [R1+0xc44], R54 ;  /* 0x000c443601007387 */ /* 0x000fe20000100800 */
[----:B------:R-:W-:-:S03]  /*220d0*/  @P0 FMUL R6, R6, 0.25 ;  /* 0x3e80000006060820 */ /* 0x000fc60000400000 */
[----:B------:R-:W-:Y:S01]  /*220e0*/  STL [R1+0xc48], R53 ;  /* 0x000c483501007387 */ /* 0x000fe20000100800 */
[----:B------:R-:W-:-:S03]  /*220f0*/  @P0 FMUL R60, R60, 0.25 ;  /* 0x3e8000003c3c0820 */ /* 0x000fc60000400000 */
[----:B------:R-:W-:Y:S01]  /*22100*/  STL [R1+0xc4c], R50 ;  /* 0x000c4c3201007387 */ /* 0x000fe20000100800 */
[----:B------:R-:W-:-:S03]  /*22110*/  @!P2 FMUL R125, R125, 16777216 ;  /* 0x4b8000007d7da820 */ /* 0x000fc60000400000 */
[----:B------:R-:W-:Y:S01]  /*22120*/  STL [R1+0xc54], R49 ;  /* 0x000c543101007387 */ /* 0x000fe20000100800 */
[----:B------:R-:W-:-:S03]  /*22130*/  @P0 FMUL R103, R103, 0.25 ;  /* 0x3e80000067670820 */ /* 0x000fc60000400000 */
[----:B------:R-:W-:Y:S01]  /*22140*/  STL [R1+0xb8c], R8 ;  /* 0x000b8c0801007387 */ /* 0x000fe20000100800 */
[----:B------:R-:W-:-:S03]  /*22150*/  @!P2 FMUL R6, R6, 16777216 ;  /* 0x4b8000000606a820 */ /* 0x000fc60000400000 */
[----:B------:R0:W-:Y:S01]  /*22160*/  STL [R1+0x14], R116 ;  /* 0x0000147401007387 */ /* 0x0001e20000100800 */
[----:B------:R-:W-:Y:S02]  /*22170*/  @!P2 FMUL R60, R60, 16777216 ;  /* 0x4b8000003c3ca820 */ /* 0x000fe40000400000 */
[----:B------:R-:W-:Y:S01]  /*22180*/  @!P2 FMUL R103, R103, 16777216 ;  /* 0x4b8000006767a820 */ /* 0x000fe20000400000 */
[----:B0-----:R-:W4:Y:S04]  /*22190*/  LDL.LU R116, [R1+0xd0c] ;  /* 0x000d0c0001747983 */ /* 0x001f280000300800 */
[----:B------:R-:W4:Y:S04]  /*221a0*/  LDL.LU R74, [R1+0x54] ;  /* 0x00005400014a7983 */ /* 0x000f280000300800 */
[----:B------:R0:W-:Y:S04]  /*221b0*/  STL [R1+0x18], R107 ;  /* 0x0000186b01007387 */ /* 0x0001e80000100800 */
[----:B0-----:R-:W4:Y:S04]  /*221c0*/  LDL.LU R107, [R1+0xd08] ;  /* 0x000d0800016b7983 */ /* 0x001f280000300800 */
[----:B------:R0:W-:Y:S04]  /*221d0*/  STL [R1+0x20], R125 ;  /* 0x0000207d01007387 */ /* 0x0001e80000100800 */
[----:B0-----:R-:W4:Y:S04]  /*221e0*/  LDL.LU R125, [R1+0xd04] ;  /* 0x000d0400017d7983 */ /* 0x001f280000300800 */
[----:B------:R0:W-:Y:S04]  /*221f0*/  STL [R1+0x2c], R6 ;  /* 0x00002c0601007387 */ /* 0x0001e80000100800 */
[----:B0-----:R-:W4:Y:S04]  /*22200*/  LDL.LU R6, [R1+0xd00] ;  /* 0x000d000001067983 */ /* 0x001f280000300800 */
[----:B------:R-:W-:Y:S04]  /*22210*/  STL [R1+0xb88], R60 ;  /* 0x000b883c01007387 */ /* 0x000fe80000100800 */
[----:B------:R0:W-:Y:S04]  /*22220*/  STL [R1+0x3c], R103 ;  /* 0x00003c6701007387 */ /* 0x0001e80000100800 */
[----:B0-----:R-:W4:Y:S01]  /*22230*/  LDL.LU R103, [R1+0xcfc] ;  /* 0x000cfc0001677983 */ /* 0x001f220000300800 */
[----:B------:R-:W-:-:S04]  /*22240*/  @P0 FMUL R104, R104, 0.25 ;  /* 0x3e80000068680820 */ /* 0x000fc80000400000 */
[----:B------:R-:W-:-:S05]  /*22250*/  @!P2 FMUL R104, R104, 16777216 ;  /* 0x4b8000006868a820 */ /* 0x000fca0000400000 */
[----:B------:R0:W-:Y:S04]  /*22260*/  STL [R1+0x40], R104 ;  /* 0x0000406801007387 */ /* 0x0001e80000100800 */
[----:B0-----:R-:W4:Y:S01]  /*22270*/  LDL.LU R104, [R1+0xcf8] ;  /* 0x000cf80001687983 */ /* 0x001f220000300800 */
        /* <DEDUP_REMOVED lines=9> */
[----:B------:R-:W-:Y:S01]  /*22310*/  @P0 FMUL R106, R106, 0.25 ;  /* 0x3e8000006a6a0820 */ /* 0x000fe20000400000 */
[----:B------:R-:W-:Y:S01]  /*22320*/  MOV R120, R121 ;  /* 0x0000007900787202 */ /* 0x000fe20000000f00 */
[----:B------:R-:W-:-:S02]  /*22330*/  @!P2 FMUL R0, R0, 16777216 ;  /* 0x4b8000000000a820 */ /* 0x000fc40000400000 */
[----:B------:R-:W-:Y:S02]  /*22340*/  @!P2 FMUL R101, R101, 16777216 ;  /* 0x4b8000006565a820 */ /* 0x000fe40000400000 */
[----:B------:R-:W-:Y:S02]  /*22350*/  @!P2 FMUL R106, R106, 16777216 ;  /* 0x4b8000006a6aa820 */ /* 0x000fe40000400000 */
[----:B------:R-:W-:Y:S02]  /*22360*/  @P1 FMUL R124, R124, 0.25 ;  /* 0x3e8000007c7c1820 */ /* 0x000fe40000400000 */
[----:B------:R-:W-:Y:S01]  /*22370*/  @P1 FMUL R119, R119, 0.25 ;  /* 0x3e80000077771820 */ /* 0x000fe20000400000 */
[----:B------:R0:W-:Y:S01]  /*22380*/  STL [R1+0x4c], R0 ;  /* 0x00004c0001007387 */ /* 0x0001e20000100800 */
[----:B--2---:R-:W-:Y:S02]  /*22390*/  @P1 FMUL R80, R80, 0.25 ;  /* 0x3e80000050501820 */ /* 0x004fe40000400000 */
[----:B------:R-:W-:-:S02]  /*223a0*/  @P1 FMUL R105, R105, 0.25 ;  /* 0x3e80000069691820 */ /* 0x000fc40000400000 */
[----:B------:R-:W-:Y:S02]  /*223b0*/  @P1 FMUL R120, R120, 0.25 ;  /* 0x3e80000078781820 */ /* 0x000fe40000400000 */
[----:B------:R-:W-:Y:S01]  /*223c0*/  @P1 FMUL R118, R118, 0.25 ;  /* 0x3e80000076761820 */ /* 0x000fe20000400000 */
[----:B0-----:R-:W2:Y:S04]  /*223d0*/  LDL.LU R0, [R1+0xcf4] ;  /* 0x000cf40001007983 */ /* 0x001ea80000300800 */
[----:B------:R0:W-:Y:S04]  /*223e0*/  STL [R1+0x50], R106 ;  /* 0x0000506a01007387 */ /* 0x0001e80000100800 */
[----:B0-----:R-:W2:Y:S01]  /*223f0*/  LDL.LU R106, [R1+0xcf0] ;  /* 0x000cf000016a7983 */ /* 0x001ea20000300800 */
[----:B---3--:R-:W-:Y:S01]  /*22400*/  @P0 FMUL R63, R63, 0.25 ;  /* 0x3e8000003f3f0820 */ /* 0x008fe20000400000 */
[----:B------:R-:W-:-:S03]  /*22410*/  FSETP.GEU.AND P0, PT, |R102|, 1.175494350822287508e-38, PT ;  /* 0x008000006600780b */ /* 0x000fc60003f0e200 */
[----:B------:R-:W-:Y:S02]  /*22420*/  @!P2 FMUL R63, R63, 16777216 ;  /* 0x4b8000003f3fa820 */ /* 0x000fe40000400000 */
[----:B------:R-:W-:-:S08]  /*22430*/  @P1 FMUL R102, R102, 0.25 ;  /* 0x3e80000066661820 */ /* 0x000fd00000400000 */
[----:B------:R-:W-:Y:S02]  /*22440*/  @!P0 FMUL R124, R124, 16777216 ;  /* 0x4b8000007c7c8820 */ /* 0x000fe40000400000 */
[----:B------:R-:W-:Y:S02]  /*22450*/  @!P0 FMUL R119, R119, 16777216 ;  /* 0x4b80000077778820 */ /* 0x000fe40000400000 */
[----:B----4-:R-:W-:Y:S01]  /*22460*/  @P1 FMUL R73, R73, 0.25 ;  /* 0x3e80000049491820 */ /* 0x010fe20000400000 */
[----:B------:R0:W-:Y:S01]  /*22470*/  STL [R1+0x28], R124 ;  /* 0x0000287c01007387 */ /* 0x0001e20000100800 */
[----:B------:R-:W-:Y:S02]  /*22480*/  @!P0 FMUL R105, R105, 16777216 ;  /* 0x4b80000069698820 */ /* 0x000fe40000400000 */
[----:B------:R-:W-:Y:S01]  /*22490*/  @!P0 FMUL R118, R118, 16777216 ;  /* 0x4b80000076768820 */ /* 0x000fe20000400000 */
[----:B0-----:R-:W3:Y:S04]  /*224a0*/  LDL.LU R124, [R1+0xcec] ;  /* 0x000cec00017c7983 */ /* 0x001ee80000300800 */
[----:B------:R-:W4:Y:S04]  /*224b0*/  LDL.LU R64, [R1+0x64] ;  /* 0x0000640001407983 */ /* 0x000f280000300800 */
[----:B------:R0:W-:Y:S04]  /*224c0*/  STL [R1+0x34], R119 ;  /* 0x0000347701007387 */ /* 0x0001e80000100800 */
[----:B0-----:R-:W3:Y:S04]  /*224d0*/  LDL.LU R119, [R1+0xce8] ;  /* 0x000ce80001777983 */ /* 0x001ee80000300800 */
[----:B------:R-:W3:Y:S04]  /*224e0*/  LDL.LU R60, [R1+0x78] ;  /* 0x00007800013c7983 */ /* 0x000ee80000300800 */
[----:B------:R0:W-:Y:S04]  /*224f0*/  STL [R1+0x38], R105 ;  /* 0x0000386901007387 */ /* 0x0001e80000100800 */
[----:B0-----:R-:W3:Y:S04]  /*22500*/  LDL.LU R105, [R1+0xce4] ;  /* 0x000ce40001697983 */ /* 0x001ee80000300800 */
[----:B------:R-:W4:Y:S04]  /*22510*/  LDL.LU R67, [R1+0x74] ;  /* 0x0000740001437983 */ /* 0x000f280000300800 */
[----:B------:R-:W4:Y:S04]  /*22520*/  LDL.LU R78, [R1+0x68] ;  /* 0x00006800014e7983 */ /* 0x000f280000300800 */
[----:B------:R0:W-:Y:S04]  /*22530*/  STL [R1+0x58], R118 ;  /* 0x0000587601007387 */ /* 0x0001e80000100800 */
[----:B0-----:R-:W4:Y:S04]  /*22540*/  LDL.LU R118, [R1+0xce0] ;  /* 0x000ce00001767983 */ /* 0x001f280000300800 */
[----:B------:R-:W4:Y:S01]  /*22550*/  LDL.LU R87, [R1+0x98] ;  /* 0x0000980001577983 */ /* 0x000f220000300800 */
[----:B------:R-:W-:-:S03]  /*22560*/  @P1 FMUL R74, R74, 0.25 ;  /* 0x3e8000004a4a1820 */ /* 0x000fc60000400000 */
[----:B------:R-:W4:Y:S04]  /*22570*/  LDL.LU R90, [R1+0x88] ;  /* 0x00008800015a7983 */ /* 0x000f280000300800 */
[----:B------:R-:W4:Y:S01]  /*22580*/  LDL.LU R82, [R1+0x94] ;  /* 0x0000940001527983 */ /* 0x000f220000300800 */
[C---:B------:R-:W-:Y:S02]  /*22590*/  FSETP.GT.AND P2, PT, |R103|.reuse, 8.50705917302346158658e+37, PT ;  /* 0x7e8000006700780b */ /* 0x040fe40003f44200 */
[----:B------:R-:W-:-:S11]  /*225a0*/  FSETP.GEU.AND P1, PT, |R103|, 1.175494350822287508e-38, PT ;  /* 0x008000006700780b */ /* 0x000fd60003f2e200 */
[----:B------:R-:W-:Y:S02]  /*225b0*/  @P2 FMUL R117, R117, 0.25 ;  /* 0x3e80000075752820 */ /* 0x000fe40000400000 */
[----:B------:R-:W-:Y:S02]  /*225c0*/  @P2 FMUL R116, R116, 0.25 ;  /* 0x3e80000074742820 */ /* 0x000fe40000400000 */
[----:B------:R-:W-:Y:S02]  /*225d0*/  @!P1 FMUL R117, R117, 16777216 ;  /* 0x4b80000075759820 */ /* 0x000fe40000400000 */
[----:B------:R-:W-:Y:S02]  /*225e0*/  @P2 FMUL R107, R107, 0.25 ;  /* 0x3e8000006b6b2820 */ /* 0x000fe40000400000 */
[----:B------:R-:W-:Y:S01]  /*225f0*/  @!P1 FMUL R116, R116, 16777216 ;  /* 0x4b80000074749820 */ /* 0x000fe20000400000 */
[----:B------:R0:W-:Y:S01]  /*22600*/  STL [R1+0x5c], R117 ;  /* 0x00005c7501007387 */ /* 0x0001e20000100800 */
[----:B------:R-:W-:-:S02]  /*22610*/  @P2 FMUL R125, R125, 0.25 ;  /* 0x3e8000007d7d2820 */ /* 0x000fc40000400000 */
[----:B------:R-:W-:Y:S02]  /*22620*/  @!P1 FMUL R107, R107, 16777216 ;  /* 0x4b8000006b6b9820 */ /* 0x000fe40000400000 */
[----:B------:R-:W-:Y:S02]  /*22630*/  @P2 FMUL R6, R6, 0.25 ;  /* 0x3e80000006062820 */ /* 0x000fe40000400000 */
[----:B------:R-:W-:Y:S01]  /*22640*/  @P2 FMUL R104, R104, 0.25 ;  /* 0x3e80000068682820 */ /* 0x000fe20000400000 */
[----:B0-----:R-:W4:Y:S01]  /*22650*/  LDL.LU R117, [R1+0xcdc] ;  /* 0x000cdc0001757983 */ /* 0x001f220000300800 */
[----:B------:R-:W-:-:S03]  /*22660*/  @!P1 FMUL R125, R125, 16777216 ;  /* 0x4b8000007d7d9820 */ /* 0x000fc60000400000 */
[----:B------:R-:W4:Y:S01]  /*22670*/  LDL.LU R72, [R1+0x9c] ;  /* 0x00009c0001487983 */ /* 0x000f220000300800 */
[----:B------:R-:W-:-:S03]  /*22680*/  @!P1 FMUL R6, R6, 16777216 ;  /* 0x4b80000006069820 */ /* 0x000fc60000400000 */
[----:B------:R0:W-:Y:S01]  /*22690*/  STL [R1+0x60], R116 ;  /* 0x0000607401007387 */ /* 0x0001e20000100800 */
[----:B------:R-:W-:-:S03]  /*226a0*/  @!P1 FMUL R104, R104, 16777216 ;  /* 0x4b80000068689820 */ /* 0x000fc60000400000 */
[----:B0-----:R-:W4:Y:S04]  /*226b0*/  LDL.LU R116, [R1+0xcd8] ;  /* 0x000cd80001747983 */ /* 0x001f280000300800 */
[----:B------:R0:W-:Y:S04]  /*226c0*/  STL [R1+0x6c], R107 ;  /* 0x00006c6b01007387 */ /* 0x0001e80000100800 */
[----:B0-----:R-:W4:Y:S04]  /*226d0*/  LDL.LU R107, [R1+0xcd4] ;  /* 0x000cd400016b7983 */ /* 0x001f280000300800 */
[----:B------:R-:W4:Y:S04]  /*226e0*/  LDL.LU R68, [R1+0xac] ;  /* 0x0000ac0001447983 */ /* 0x000f280000300800 */
[----:B------:R0:W-:Y:S04]  /*226f0*/  STL [R1+0x70], R125 ;  /* 0x0000707d01007387 */ /* 0x0001e80000100800 */
[----:B0-----:R-:W4:Y:S04]  /*22700*/  LDL.LU R125, [R1+0xcd0] ;  /* 0x000cd000017d7983 */ /* 0x001f280000300800 */
[----:B------:R0:W-:Y:S04]  /*22710*/  STL [R1+0x7c], R6 ;  /* 0x00007c0601007387 */ /* 0x0001e80000100800 */
[----:B0-----:R-:W4:Y:S04]  /*22720*/  LDL.LU R6, [R1+0xccc] ;  /* 0x000ccc0001067983 */ /* 0x001f280000300800 */
[----:B------:R0:W-:Y:S04]  /*22730*/  STL [R1+0x80], R104 ;  /* 0x0000806801007387 */ /* 0x0001e80000100800 */
[----:B0-----:R-:W4:Y:S01]  /*22740*/  LDL.LU R104, [R1+0xcc8] ;  /* 0x000cc80001687983 */ /* 0x001f220000300800 */
[----:B------:R-:W-:-:S02]  /*22750*/  @!P0 FMUL R80, R80, 16777216 ;  /* 0x4b80000050508820 */ /* 0x000fc40000400000 */
[----:B------:R-:W-:Y:S02]  /*22760*/  @!P0 FMUL R73, R73, 16777216 ;  /* 0x4b80000049498820 */ /* 0x000fe40000400000 */
[----:B------:R-:W-:Y:S02]  /*22770*/  @!P0 FMUL R120, R120, 16777216 ;  /* 0x4b80000078788820 */ /* 0x000fe40000400000 */
[----:B------:R-:W-:Y:S02]  /*22780*/  @!P0 FMUL R74, R74, 16777216 ;  /* 0x4b8000004a4a8820 */ /* 0x000fe40000400000 */
[----:B------:R-:W-:Y:S02]  /*22790*/  @!P0 FMUL R102, R102, 16777216 ;  /* 0x4b80000066668820 */ /* 0x000fe40000400000 */
[----:B--2---:R-:W-:Y:S02]  /*227a0*/  @P2 FMUL R0, R0, 0.25 ;  /* 0x3e80000000002820 */ /* 0x004fe40000400000 */
[----:B------:R-:W-:-:S02]  /*227b0*/  @P2 FMUL R103, R103, 0.25 ;  /* 0x3e80000067672820 */ /* 0x000fc40000400000 */
[----:B------:R-:W-:Y:S02]  /*227c0*/  @P2 FMUL R106, R106, 0.25 ;  /* 0x3e8000006a6a2820 */ /* 0x000fe40000400000 */
[----:B------:R-:W-:Y:S02]  /*227d0*/  IMAD.MOV.U32 R121, RZ, RZ, R122 ;  /* 0x000000ffff797224 */ /* 0x000fe400078e007a */
[----:B------:R-:W-:Y:S02]  /*227e0*/  @!P1 FMUL R0, R0, 16777216 ;  /* 0x4b80000000009820 */ /* 0x000fe40000400000 */
[----:B------:R-:W-:Y:S02]  /*227f0*/  @!P1 FMUL R103, R103, 16777216 ;  /* 0x4b80000067679820 */ /* 0x000fe40000400000 */
[----:B------:R-:W-:-:S05]  /*22800*/  @!P1 FMUL R106, R106, 16777216 ;  /* 0x4b8000006a6a9820 */ /* 0x000fca0000400000 */
[----:B------:R0:W-:Y:S04]  /*22810*/  STL [R1+0x90], R106 ;  /* 0x0000906a01007387 */ /* 0x0001e80000100800 */
[----:B0-----:R-:W2:Y:S04]  /*22820*/  LDL.LU R106, [R1+0xcc4] ;  /* 0x000cc400016a7983 */ /* 0x001ea80000300800 */
[----:B------:R-:W2:Y:S04]  /*22830*/  LDL.LU R69, [R1+0xa4] ;  /* 0x0000a40001457983 */ /* 0x000ea80000300800 */
[----:B------:R-:W2:Y:S04]  /*22840*/  LDL.LU R81, [R1+0xc4] ;  /* 0x0000c40001517983 */ /* 0x000ea80000300800 */
[----:B------:R-:W2:Y:S04]  /*22850*/  LDL.LU R77, [R1+0xc8] ;  /* 0x0000c800014d7983 */ /* 0x000ea80000300800 */
[----:B------:R-:W2:Y:S04]  /*22860*/  LDL.LU R76, [R1+0xb4] ;  /* 0x0000b400014c7983 */ /* 0x000ea80000300800 */
[----:B------:R-:W2:Y:S04]  /*22870*/  LDL.LU R75, [R1+0xa8] ;  /* 0x0000a800014b7983 */ /* 0x000ea80000300800 */
[----:B------:R-:W2:Y:S01]  /*22880*/  LDL.LU R8, [R1+0xb8] ;  /* 0x0000b80001087983 */ /* 0x000ea20000300800 */
[----:B---3--:R-:W-:-:S02]  /*22890*/  FSETP.GT.AND P0, PT, |R105|, 8.50705917302346158658e+37, PT ;  /* 0x7e8000006900780b */ /* 0x008fc40003f04200 */
[----:B------:R-:W-:-:S11]  /*228a0*/  FSETP.GEU.AND P2, PT, |R105|, 1.175494350822287508e-38, PT ;  /* 0x008000006900780b */ /* 0x000fd60003f4e200 */
[----:B----4-:R-:W-:Y:S02]  /*228b0*/  @P0 FMUL R64, R64, 0.25 ;  /* 0x3e80000040400820 */ /* 0x010fe40000400000 */
[----:B------:R-:W-:Y:S02]  /*228c0*/  @P0 FMUL R78, R78, 0.25 ;  /* 0x3e8000004e4e0820 */ /* 0x000fe40000400000 */
[----:B------:R-:W-:Y:S02]  /*228d0*/  @P0 FMUL R67, R67, 0.25 ;  /* 0x3e80000043430820 */ /* 0x000fe40000400000 */
[----:B------:R-:W-:Y:S02]  /*228e0*/  @P0 FMUL R60, R60, 0.25 ;  /* 0x3e8000003c3c0820 */ /* 0x000fe40000400000 */
[----:B------:R-:W-:Y:S02]  /*228f0*/  @P0 FMUL R121, R121, 0.25 ;  /* 0x3e80000079790820 */ /* 0x000fe40000400000 */
[----:B------:R-:W-:-:S02]  /*22900*/  @P0 FMUL R105, R105, 0.25 ;  /* 0x3e80000069690820 */ /* 0x000fc40000400000 */
[----:B------:R-:W-:Y:S02]  /*22910*/  @P0 FMUL R87, R87, 0.25 ;  /* 0x3e80000057570820 */ /* 0x000fe40000400000 */
[----:B------:R-:W-:Y:S02]  /*22920*/  @P0 FMUL R90, R90, 0.25 ;  /* 0x3e8000005a5a0820 */ /* 0x000fe40000400000 */
[----:B------:R-:W-:Y:S01]  /*22930*/  @P0 FMUL R82, R82, 0.25 ;  /* 0x3e80000052520820 */ /* 0x000fe20000400000 */
[C---:B------:R-:W-:Y:S02]  /*22940*/  FSETP.GT.AND P1, PT, |R104|.reuse, 8.50705917302346158658e+37, PT ;  /* 0x7e8000006800780b */ /* 0x040fe40003f24200 */
[----:B------:R-:W-:-:S11]  /*22950*/  FSETP.GEU.AND P0, PT, |R104|, 1.175494350822287508e-38, PT ;  /* 0x008000006800780b */ /* 0x000fd60003f0e200 */
[----:B------:R-:W-:Y:S02]  /*22960*/  @P1 FMUL R124, R124, 0.25 ;  /* 0x3e8000007c7c1820 */ /* 0x000fe40000400000 */
        /* <DEDUP_REMOVED lines=8> */
[----:B------:R-:W-:Y:S02]  /*229f0*/  @!P0 FMUL R117, R117, 16777216 ;  /* 0x4b80000075758820 */ /* 0x000fe40000400000 */
[----:B------:R-:W-:Y:S01]  /*22a00*/  @!P0 FMUL R116, R116, 16777216 ;  /* 0x4b80000074748820 */ /* 0x000fe20000400000 */
[----:B0-----:R-:W3:Y:S04]  /*22a10*/  LDL.LU R124, [R1+0xcc0] ;  /* 0x000cc000017c7983 */ /* 0x001ee80000300800 */
[----:B------:R0:W-:Y:S01]  /*22a20*/  STL [R1+0xb0], R119 ;  /* 0x0000b07701007387 */ /* 0x0001e20000100800 */
[----:B------:R-:W-:-:S03]  /*22a30*/  @P1 FMUL R107, R107, 0.25 ;  /* 0x3e8000006b6b1820 */ /* 0x000fc60000400000 */
[----:B0-----:R-:W4:Y:S04]  /*22a40*/  LDL.LU R119, [R1+0xcbc] ;  /* 0x000cbc0001777983 */ /* 0x001f280000300800 */
[----:B------:R0:W-:Y:S04]  /*22a50*/  STL [R1+0xbc], R118 ;  /* 0x0000bc7601007387 */ /* 0x0001e80000100800 */
[----:B0-----:R-:W3:Y:S04]  /*22a60*/  LDL.LU R118, [R1+0xcb8] ;  /* 0x000cb80001767983 */ /* 0x001ee80000300800 */
[----:B------:R0:W-:Y:S01]  /*22a70*/  STL [R1+0xc0], R117 ;  /* 0x0000c07501007387 */ /* 0x0001e20000100800 */
[----:B------:R-:W-:-:S03]  /*22a80*/  @!P0 FMUL R107, R107, 16777216 ;  /* 0x4b8000006b6b8820 */ /* 0x000fc60000400000 */
[----:B0-----:R-:W3:Y:S04]  /*22a90*/  LDL.LU R117, [R1+0xcb4] ;  /* 0x000cb40001757983 */ /* 0x001ee80000300800 */
[----:B------:R0:W-:Y:S04]  /*22aa0*/  STL [R1+0xcc], R116 ;  /* 0x0000cc7401007387 */ /* 0x0001e80000100800 */
[----:B0-----:R-:W3:Y:S04]  /*22ab0*/  LDL.LU R116, [R1+0xcb0] ;  /* 0x000cb00001747983 */ /* 0x001ee80000300800 */
[----:B------:R0:W-:Y:S04]  /*22ac0*/  STL [R1+0xd0], R107 ;  /* 0x0000d06b01007387 */ /* 0x0001e80000100800 */
[----:B0-----:R-:W4:Y:S04]  /*22ad0*/  LDL.LU R107, [R1+0xcac] ;  /* 0x000cac00016b7983 */ /* 0x001f280000300800 */
[----:B------:R-:W4:Y:S01]  /*22ae0*/  LDL.LU R92, [R1+0xdc] ;  /* 0x0000dc00015c7983 */ /* 0x000f220000300800 */
[----:B------:R-:W-:-:S02]  /*22af0*/  IMAD.MOV.U32 R122, RZ, RZ, R123 ;  /* 0x000000ffff7a7224 */ /* 0x000fc400078e007b */
[----:B------:R-:W-:Y:S01]  /*22b00*/  @!P2 FMUL R64, R64, 16777216 ;  /* 0x4b8000004040a820 */ /* 0x000fe20000400000 */
[----:B------:R-:W4:Y:S01]  /*22b10*/  LDL.LU R123, [R1+0xf0] ;  /* 0x0000f000017b7983 */ /* 0x000f220000300800 */
[----:B------:R-:W-:Y:S02]  /*22b20*/  @!P2 FMUL R78, R78, 16777216 ;  /* 0x4b8000004e4ea820 */ /* 0x000fe40000400000 */
[----:B------:R-:W-:Y:S01]  /*22b30*/  @!P2 FMUL R67, R67, 16777216 ;  /* 0x4b8000004343a820 */ /* 0x000fe20000400000 */
[----:B------:R-:W4:Y:S01]  /*22b40*/  LDL.LU R62, [R1+0xf8] ;  /* 0x0000f800013e7983 */ /* 0x000f220000300800 */
[----:B------:R-:W-:Y:S02]  /*22b50*/  @!P2 FMUL R60, R60, 16777216 ;  /* 0x4b8000003c3ca820 */ /* 0x000fe40000400000 */
[----:B------:R-:W-:Y:S01]  /*22b60*/  @!P2 FMUL R121, R121, 16777216 ;  /* 0x4b8000007979a820 */ /* 0x000fe20000400000 */
[----:B------:R-:W4:Y:S01]  /*22b70*/  LDL.LU R84, [R1+0x104] ;  /* 0x0001040001547983 */ /* 0x000f220000300800 */
[----:B------:R-:W-:-:S02]  /*22b80*/  @!P2 FMUL R90, R90, 16777216 ;  /* 0x4b8000005a5aa820 */ /* 0x000fc40000400000 */
[----:B------:R-:W-:Y:S01]  /*22b90*/  @!P2 FMUL R82, R82, 16777216 ;  /* 0x4b8000005252a820 */ /* 0x000fe20000400000 */
[----:B------:R-:W4:Y:S01]  /*22ba0*/  LDL.LU R83, [R1+0xf4] ;  /* 0x0000f40001537983 */ /* 0x000f220000300800 */
[----:B------:R-:W-:Y:S02]  /*22bb0*/  @!P2 FMUL R105, R105, 16777216 ;  /* 0x4b8000006969a820 */ /* 0x000fe40000400000 */
[----:B------:R-:W-:Y:S01]  /*22bc0*/  @!P2 FMUL R87, R87, 16777216 ;  /* 0x4b8000005757a820 */ /* 0x000fe20000400000 */
[----:B--2---:R-:W-:Y:S01]  /*22bd0*/  FSETP.GT.AND P2, PT, |R106|, 8.50705917302346158658e+37, PT ;  /* 0x7e8000006a00780b */ /* 0x004fe20003f44200 */
[----:B------:R-:W-:Y:S01]  /*22be0*/  @P1 FMUL R72, R72, 0.25 ;  /* 0x3e80000048481820 */ /* 0x000fe20000400000 */
[----:B------:R-:W2:Y:S01]  /*22bf0*/  LDL.LU R79, [R1+0x154] ;  /* 0x00015400014f7983 */ /* 0x000ea20000300800 */
[----:B------:R-:W-:Y:S02]  /*22c00*/  @P1 FMUL R68, R68, 0.25 ;  /* 0x3e80000044441820 */ /* 0x000fe40000400000 */
[----:B------:R-:W-:Y:S01]  /*22c10*/  @P1 FMUL R104, R104, 0.25 ;  /* 0x3e80000068681820 */ /* 0x000fe20000400000 */
[----:B------:R-:W2:Y:S01]  /*22c20*/  LDL.LU R86, [R1+0x144] ;  /* 0x0001440001567983 */ /* 0x000ea20000300800 */
[----:B------:R-:W-:-:S02]  /*22c30*/  @!P0 FMUL R72, R72, 16777216 ;  /* 0x4b80000048488820 */ /* 0x000fc40000400000 */
[----:B------:R-:W-:Y:S01]  /*22c40*/  @!P0 FMUL R68, R68, 16777216 ;  /* 0x4b80000044448820 */ /* 0x000fe20000400000 */
[----:B------:R-:W-:Y:S01]  /*22c50*/  FSETP.GEU.AND P1, PT, |R106|, 1.175494350822287508e-38, PT ;  /* 0x008000006a00780b */ /* 0x000fe20003f2e200 */
[----:B------:R-:W-:Y:S01]  /*22c60*/  @!P0 FMUL R104, R104, 16777216 ;  /* 0x4b80000068688820 */ /* 0x000fe20000400000 */
[----:B------:R-:W2:Y:S01]  /*22c70*/  LDL.LU R89, [R1+0x148] ;  /* 0x0001480001597983 */ /* 0x000ea20000300800 */
[----:B------:R-:W-:Y:S02]  /*22c80*/  @P2 FMUL R69, R69, 0.25 ;  /* 0x3e80000045452820 */ /* 0x000fe40000400000 */
[----:B------:R-:W-:Y:S01]  /*22c90*/  @P2 FMUL R75, R75, 0.25 ;  /* 0x3e8000004b4b2820 */ /* 0x000fe20000400000 */
[----:B------:R-:W2:Y:S01]  /*22ca0*/  LDL.LU R85, [R1+0x150] ;  /* 0x0001500001557983 */ /* 0x000ea20000300800 */
[----:B------:R-:W-:Y:S02]  /*22cb0*/  @P2 FMUL R76, R76, 0.25 ;  /* 0x3e8000004c4c2820 */ /* 0x000fe40000400000 */
[----:B------:R-:W-:Y:S01]  /*22cc0*/  @P2 FMUL R8, R8, 0.25 ;  /* 0x3e80000008082820 */ /* 0x000fe20000400000 */
[----:B------:R-:W2:Y:S01]  /*22cd0*/  LDL.LU R70, [R1+0x108] ;  /* 0x0001080001467983 */ /* 0x000ea20000300800 */
[----:B------:R-:W-:-:S02]  /*22ce0*/  @P2 FMUL R81, R81, 0.25 ;  /* 0x3e80000051512820 */ /* 0x000fc40000400000 */
[----:B------:R-:W-:Y:S02]  /*22cf0*/  @P2 FMUL R77, R77, 0.25 ;  /* 0x3e8000004d4d2820 */ /* 0x000fe40000400000 */
[----:B------:R-:W-:Y:S02]  /*22d00*/  @P2 FMUL R125, R125, 0.25 ;  /* 0x3e8000007d7d2820 */ /* 0x000fe40000400000 */
[----:B------:R-:W-:Y:S02]  /*22d10*/  @P2 FMUL R106, R106, 0.25 ;  /* 0x3e8000006a6a2820 */ /* 0x000fe40000400000 */
[----:B------:R-:W-:Y:S01]  /*22d20*/  @P2 FMUL R122, R122, 0.25 ;  /* 0x3e8000007a7a2820 */ /* 0x000fe20000400000 */
[C---:B---3--:R-:W-:Y:S02]  /*22d30*/  FSETP.GT.AND P0, PT, |R116|.reuse, 8.50705917302346158658e+37, PT ;  /* 0x7e8000007400780b */ /* 0x048fe40003f04200 */
[----:B------:R-:W-:-:S11]  /*22d40*/  FSETP.GEU.AND P2, PT, |R116|, 1.175494350822287508e-38, PT ;  /* 0x008000007400780b */ /* 0x000fd60003f4e200 */
[----:B------:R-:W-:Y:S02]  /*22d50*/  @P0 FMUL R6, R6, 0.25 ;  /* 0x3e80000006060820 */ /* 0x000fe40000400000 */
[----:B----4-:R-:W-:Y:S02]  /*22d60*/  @P0 FMUL R92, R92, 0.25 ;  /* 0x3e8000005c5c0820 */ /* 0x010fe40000400000 */
[----:B------:R-:W-:Y:S02]  /*22d70*/  @!P2 FMUL R6, R6, 16777216 ;  /* 0x4b8000000606a820 */ /* 0x000fe40000400000 */
[----:B------:R-:W-:-:S03]  /*22d80*/  @!P2 FMUL R92, R92, 16777216 ;  /* 0x4b8000005c5ca820 */ /* 0x000fc60000400000 */
[----:B------:R0:W-:Y:S04]  /*22d90*/  STL [R1+0xfc], R6 ;  /* 0x0000fc0601007387 */ /* 0x0001e80000100800 */
[----:B------:R-:W-:Y:S04]  /*22da0*/  STL [R1+0xdc], R92 ;  /* 0x0000dc5c01007387 */ /* 0x000fe80000100800 */
[----:B0-----:R-:W3:Y:S01]  /*22db0*/  LDL.LU R6, [R1+0xca8] ;  /* 0x000ca80001067983 */ /* 0x001ee20000300800 */
[----:B------:R-:W-:Y:S02]  /*22dc0*/  @P0 FMUL R123, R123, 0.25 ;  /* 0x3e8000007b7b0820 */ /* 0x000fe40000400000 */
[----:B------:R-:W-:-:S02]  /*22dd0*/  @P0 FMUL R124, R124, 0.25 ;  /* 0x3e8000007c7c0820 */ /* 0x000fc40000400000 */
[----:B------:R-:W-:Y:S02]  /*22de0*/  @P0 FMUL R119, R119, 0.25 ;  /* 0x3e80000077770820 */ /* 0x000fe40000400000 */
[----:B------:R-:W-:Y:S02]  /*22df0*/  @!P2 FMUL R123, R123, 16777216 ;  /* 0x4b8000007b7ba820 */ /* 0x000fe40000400000 */
[----:B------:R-:W-:Y:S02]  /*22e00*/  @P0 FMUL R118, R118, 0.25 ;  /* 0x3e80000076760820 */ /* 0x000fe40000400000 */
[----:B------:R-:W-:Y:S02]  /*22e10*/  @!P2 FMUL R124, R124, 16777216 ;  /* 0x4b8000007c7ca820 */ /* 0x000fe40000400000 */
[----:B------:R-:W-:Y:S01]  /*22e20*/  @!P2 FMUL R119, R119, 16777216 ;  /* 0x4b8000007777a820 */ /* 0x000fe20000400000 */
[----:B------:R-:W-:Y:S01]  /*22e30*/  STL [R1+0xf0], R123 ;  /* 0x0000f07b01007387 */ /* 0x000fe20000100800 */
[----:B------:R-:W-:-:S03]  /*22e40*/  @!P2 FMUL R118, R118, 16777216 ;  /* 0x4b8000007676a820 */ /* 0x000fc60000400000 */
[----:B------:R0:W-:Y:S01]  /*22e50*/  STL [R1+0x100], R124 ;  /* 0x0001007c01007387 */ /* 0x0001e20000100800 */
[----:B------:R-:W-:-:S03]  /*22e60*/  @P0 FMUL R117, R117, 0.25 ;  /* 0x3e80000075750820 */ /* 0x000fc60000400000 */
[----:B0-----:R-:W4:Y:S04]  /*22e70*/  LDL.LU R124, [R1+0xca4] ;  /* 0x000ca400017c7983 */ /* 0x001f280000300800 */
[----:B------:R0:W-:Y:S01]  /*22e80*/  STL [R1+0x10c], R119 ;  /* 0x00010c7701007387 */ /* 0x0001e20000100800 */
[----:B------:R-:W-:Y:S02]  /*22e90*/  @!P1 FMUL R69, R69, 16777216 ;  /* 0x4b80000045459820 */ /* 0x000fe40000400000 */
[----:B------:R-:W-:Y:S01]  /*22ea0*/  @!P1 FMUL R75, R75, 16777216 ;  /* 0x4b8000004b4b9820 */ /* 0x000fe20000400000 */
[----:B0-----:R-:W4:Y:S04]  /*22eb0*/  LDL.LU R119, [R1+0xca0] ;  /* 0x000ca00001777983 */ /* 0x001f280000300800 */
[----:B------:R0:W-:Y:S01]  /*22ec0*/  STL [R1+0x140], R118 ;  /* 0x0001407601007387 */ /* 0x0001e20000100800 */
[----:B------:R-:W-:-:S02]  /*22ed0*/  @!P1 FMUL R76, R76, 16777216 ;  /* 0x4b8000004c4c9820 */ /* 0x000fc40000400000 */
[----:B------:R-:W-:Y:S02]  /*22ee0*/  @!P1 FMUL R8, R8, 16777216 ;  /* 0x4b80000008089820 */ /* 0x000fe40000400000 */
[----:B------:R-:W-:Y:S01]  /*22ef0*/  @!P1 FMUL R81, R81, 16777216 ;  /* 0x4b80000051519820 */ /* 0x000fe20000400000 */
[----:B0-----:R-:W4:Y:S01]  /*22f00*/  LDL.LU R118, [R1+0xc9c] ;  /* 0x000c9c0001767983 */ /* 0x001f220000300800 */
[----:B------:R-:W-:Y:S02]  /*22f10*/  @!P1 FMUL R77, R77, 16777216 ;  /* 0x4b8000004d4d9820 */ /* 0x000fe40000400000 */
[----:B------:R-:W-:Y:S02]  /*22f20*/  @!P1 FMUL R125, R125, 16777216 ;  /* 0x4b8000007d7d9820 */ /* 0x000fe40000400000 */
[----:B------:R-:W-:Y:S02]  /*22f30*/  @!P1 FMUL R106, R106, 16777216 ;  /* 0x4b8000006a6a9820 */ /* 0x000fe40000400000 */
[----:B------:R-:W-:Y:S01]  /*22f40*/  @!P1 FMUL R122, R122, 16777216 ;  /* 0x4b8000007a7a9820 */ /* 0x000fe20000400000 */
[----:B------:R-:W-:Y:S01]  /*22f50*/  FSETP.GT.AND P1, PT, |R107|, 8.50705917302346158658e+37, PT ;  /* 0x7e8000006b00780b */ /* 0x000fe20003f24200 */
[----:B------:R-:W-:-:S02]  /*22f60*/  @!P2 FMUL R117, R117, 16777216 ;  /* 0x4b8000007575a820 */ /* 0x000fc40000400000 */
[----:B------:R-:W-:Y:S02]  /*22f70*/  @P0 FMUL R116, R116, 0.25 ;  /* 0x3e80000074740820 */ /* 0x000fe40000400000 */
[----:B--2---:R-:W-:Y:S01]  /*22f80*/  @P0 FMUL R85, R85, 0.25 ;  /* 0x3e80000055550820 */ /* 0x004fe20000400000 */
[----:B------:R-:W-:Y:S01]  /*22f90*/  FSETP.GEU.AND P0, PT, |R107|, 1.175494350822287508e-38, PT ;  /* 0x008000006b00780b */ /* 0x000fe20003f0e200 */
[----:B------:R0:W-:Y:S04]  /*22fa0*/  STL [R1+0x14c], R117 ;  /* 0x00014c7501007387 */ /* 0x0001e80000100800 */
[----:B0-----:R-:W2:Y:S04]  /*22fb0*/  LDL.LU R117, [R1+0xc98] ;  /* 0x000c980001757983 */ /* 0x001ea80000300800 */
[----:B------:R-:W2:Y:S04]  /*22fc0*/  LDL.LU R66, [R1+0x15c] ;  /* 0x00015c0001427983 */ /* 0x000ea80000300800 */
[----:B------:R-:W2:Y:S04]  /*22fd0*/  LDL.LU R4, [R1+0x1a0] ;  /* 0x0001a00001047983 */ /* 0x000ea80000300800 */
[----:B------:R-:W2:Y:S04]  /*22fe0*/  LDL.LU R5, [R1+0x1ac] ;  /* 0x0001ac0001057983 */ /* 0x000ea80000300800 */
[----:B------:R-:W2:Y:S04]  /*22ff0*/  LDL.LU R91, [R1+0x1b0] ;  /* 0x0001b000015b7983 */ /* 0x000ea80000300800 */
[----:B------:R-:W2:Y:S01]  /*23000*/  LDL.LU R123, [R1+0x1bc] ;  /* 0x0001bc00017b7983 */ /* 0x000ea20000300800 */
[----:B---3--:R-:W-:-:S04]  /*23010*/  @P1 FMUL R6, R6, 0.25 ;  /* 0x3e80000006061820 */ /* 0x008fc80000400000 */
[----:B------:R-:W-:-:S05]  /*23020*/  @!P0 FMUL R6, R6, 16777216 ;  /* 0x4b80000006068820 */ /* 0x000fca0000400000 */
[----:B------:R0:W-:Y:S04]  /*23030*/  STL [R1+0x158], R6 ;  /* 0x0001580601007387 */ /* 0x0001e80000100800 */
[----:B0-----:R-:W3:Y:S01]  /*23040*/  LDL.LU R6, [R1+0xc94] ;  /* 0x000c940001067983 */ /* 0x001ee20000300800 */
[----:B------:R-:W-:Y:S02]  /*23050*/  @!P2 FMUL R116, R116, 16777216 ;  /* 0x4b8000007474a820 */ /* 0x000fe40000400000 */
[----:B------:R-:W-:Y:S01]  /*23060*/  @!P2 FMUL R85, R85, 16777216 ;  /* 0x4b8000005555a820 */ /* 0x000fe20000400000 */
[----:B------:R-:W3:Y:S01]  /*23070*/  LDL.LU R54, [R1+0x1a4] ;  /* 0x0001a40001367983 */ /* 0x000ee20000300800 */
[----:B------:R-:W-:Y:S02]  /*23080*/  @P1 FMUL R83, R83, 0.25 ;  /* 0x3e80000053531820 */ /* 0x000fe40000400000 */
[----:B------:R-:W-:Y:S01]  /*23090*/  @P1 FMUL R62, R62, 0.25 ;  /* 0x3e8000003e3e1820 */ /* 0x000fe20000400000 */
[----:B------:R-:W3:Y:S01]  /*230a0*/  LDL.LU R57, [R1+0x1a8] ;  /* 0x0001a80001397983 */ /* 0x000ee20000300800 */
[----:B------:R-:W-:-:S02]  /*230b0*/  @P1 FMUL R84, R84, 0.25 ;  /* 0x3e80000054541820 */ /* 0x000fc40000400000 */
[----:B------:R-:W-:Y:S01]  /*230c0*/  @P1 FMUL R70, R70, 0.25 ;  /* 0x3e80000046461820 */ /* 0x000fe20000400000 */
[----:B------:R-:W3:Y:S01]  /*230d0*/  LDL.LU R58, [R1+0x1b4] ;  /* 0x0001b400013a7983 */ /* 0x000ee20000300800 */
[----:B------:R-:W-:Y:S02]  /*230e0*/  @P1 FMUL R86, R86, 0.25 ;  /* 0x3e80000056561820 */ /* 0x000fe40000400000 */
[----:B------:R-:W-:Y:S01]  /*230f0*/  @P1 FMUL R89, R89, 0.25 ;  /* 0x3e80000059591820 */ /* 0x000fe20000400000 */
[----:B------:R-:W3:Y:S01]  /*23100*/  LDL.LU R59, [R1+0x1b8] ;  /* 0x0001b800013b7983 */ /* 0x000ee20000300800 */
[----:B------:R-:W-:Y:S02]  /*23110*/  @P1 FMUL R79, R79, 0.25 ;  /* 0x3e8000004f4f1820 */ /* 0x000fe40000400000 */
[----:B------:R-:W-:Y:S01]  /*23120*/  @P1 FMUL R107, R107, 0.25 ;  /* 0x3e8000006b6b1820 */ /* 0x000fe20000400000 */
[----:B------:R-:W3:Y:S04]  /*23130*/  LDL.LU R61, [R1+0x1c4] ;  /* 0x0001c400013d7983 */ /* 0x000ee80000300800 */
[----:B------:R-:W3:Y:S04]  /*23140*/  LDL.LU R88, [R1+0x1c8] ;  /* 0x0001c80001587983 */ /* 0x000ee80000300800 */
[----:B------:R-:W3:Y:S01]  /*23150*/  LDL.LU R92, [R1+0x4] ;  /* 0x00000400015c7983 */ /* 0x000ee20000300800 */
[----:B----4-:R-:W-:-:S02]  /*23160*/  FSETP.GT.AND P2, PT, |R118|, 8.50705917302346158658e+37, PT ;  /* 0x7e8000007600780b */ /* 0x010fc40003f44200 */
[----:B------:R-:W-:-:S11]  /*23170*/  FSETP.GEU.AND P1, PT, |R118|, 1.175494350822287508e-38, PT ;  /* 0x008000007600780b */ /* 0x000fd60003f2e200 */
[----:B------:R-:W-:-:S04]  /*23180*/  @P2 FMUL R124, R124, 0.25 ;  /* 0x3e8000007c7c2820 */ /* 0x000fc80000400000 */
[----:B------:R-:W-:Y:S02]  /*23190*/  @!P1 FMUL R124, R124, 16777216 ;  /* 0x4b8000007c7c9820 */ /* 0x000fe40000400000 */
[----:B--2---:R-:W-:Y:S02]  /*231a0*/  @P2 FMUL R66, R66, 0.25 ;  /* 0x3e80000042422820 */ /* 0x004fe40000400000 */
[----:B------:R-:W-:Y:S02]  /*231b0*/  @P2 FMUL R4, R4, 0.25 ;  /* 0x3e80000004042820 */ /* 0x000fe40000400000 */
[----:B------:R-:W-:Y:S02]  /*231c0*/  @!P1 FMUL R66, R66, 16777216 ;  /* 0x4b80000042429820 */ /* 0x000fe40000400000 */
[----:B------:R-:W-:Y:S02]  /*231d0*/  @P2 FMUL R5, R5, 0.25 ;  /* 0x3e80000005052820 */ /* 0x000fe40000400000 */
[----:B------:R-:W-:-:S02]  /*231e0*/  @!P1 FMUL R4, R4, 16777216 ;  /* 0x4b80000004049820 */ /* 0x000fc40000400000 */
[----:B------:R-:W-:Y:S02]  /*231f0*/  @P2 FMUL R91, R91, 0.25 ;  /* 0x3e8000005b5b2820 */ /* 0x000fe40000400000 */
[----:B------:R-:W-:Y:S01]  /*23200*/  @!P1 FMUL R5, R5, 16777216 ;  /* 0x4b80000005059820 */ /* 0x000fe20000400000 */
[----:B------:R-:W-:Y:S01]  /*23210*/  STL [R1+0x15c], R66 ;  /* 0x00015c4201007387 */ /* 0x000fe20000100800 */
[----:B------:R-:W-:-:S03]  /*23220*/  @!P1 FMUL R91, R91, 16777216 ;  /* 0x4b8000005b5b9820 */ /* 0x000fc60000400000 */
[----:B------:R-:W-:Y:S01]  /*23230*/  STL [R1+0x1a0], R4 ;  /* 0x0001a00401007387 */ /* 0x000fe20000100800 */
[----:B------:R-:W-:-:S03]  /*23240*/  @P2 FMUL R123, R123, 0.25 ;  /* 0x3e8000007b7b2820 */ /* 0x000fc60000400000 */
[----:B------:R-:W-:Y:S01]  /*23250*/  STL [R1+0x1ac], R5 ;  /* 0x0001ac0501007387 */ /* 0x000fe20000100800 */
[----:B------:R-:W-:-:S03]  /*23260*/  @P2 FMUL R119, R119, 0.25 ;  /* 0x3e80000077772820 */ /* 0x000fc60000400000 */
[----:B------:R0:W-:Y:S04]  /*23270*/  STL [R1+0x1c0], R124 ;  /* 0x0001c07c01007387 */ /* 0x0001e80000100800 */
[----:B------:R-:W-:Y:S01]  /*23280*/  STL [R1+0x1b0], R91 ;  /* 0x0001b05b01007387 */ /* 0x000fe20000100800 */
[----:B------:R-:W-:-:S03]  /*23290*/  @!P1 FMUL R123, R123, 16777216 ;  /* 0x4b8000007b7b9820 */ /* 0x000fc60000400000 */
[----:B0-----:R-:W2:Y:S01]  /*232a0*/  LDL.LU R124, [R1+0xc90] ;  /* 0x000c9000017c7983 */ /* 0x001ea20000300800 */
[----:B------:R-:W-:-:S03]  /*232b0*/  @!P1 FMUL R119, R119, 16777216 ;  /* 0x4b80000077779820 */ /* 0x000fc60000400000 */
[----:B------:R-:W-:Y:S04]  /*232c0*/  STL [R1+0x1bc], R123 ;  /* 0x0001bc7b01007387 */ /* 0x000fe80000100800 */
[----:B------:R0:W-:Y:S04]  /*232d0*/  STL [R1+0x1cc], R119 ;  /* 0x0001cc7701007387 */ /* 0x0001e80000100800 */
[----:B0-----:R-:W4:Y:S01]  /*232e0*/  LDL.LU R119, [R1+0xc8c] ;  /* 0x000c8c0001777983 */ /* 0x001f220000300800 */
[----:B---3--:R-:W-:-:S04]  /*232f0*/  @P2 FMUL R6, R6, 0.25 ;  /* 0x3e80000006062820 */ /* 0x008fc80000400000 */
[----:B------:R-:W-:-:S05]  /*23300*/  @!P1 FMUL R6, R6, 16777216 ;  /* 0x4b80000006069820 */ /* 0x000fca0000400000 */
[----:B------:R0:W-:Y:S04]  /*23310*/  STL [R1+0x1d0], R6 ;  /* 0x0001d00601007387 */ /* 0x0001e80000100800 */
[----:B0-----:R-:W3:Y:S01]  /*23320*/  LDL.LU R6, [R1+0xc88] ;  /* 0x000c880001067983 */ /* 0x001ee20000300800 */
        /* <DEDUP_REMOVED lines=11> */
[C---:B------:R-:W-:Y:S01]  /*233e0*/  FSETP.GT.AND P0, PT, |R117|.reuse, 8.50705917302346158658e+37, PT ;  /* 0x7e8000007500780b */ /* 0x040fe20003f04200 */
[----:B------:R-:W-:Y:S01]  /*233f0*/  @P2 FMUL R118, R118, 0.25 ;  /* 0x3e80000076762820 */ /* 0x000fe20000400000 */
[----:B------:R-:W-:Y:S01]  /*23400*/  FSETP.GEU.AND P2, PT, |R117|, 1.175494350822287508e-38, PT ;  /* 0x008000007500780b */ /* 0x000fe20003f4e200 */
[----:B------:R-:W4:Y:S04]  /*23410*/  LDL.LU R66, [R1+0x1f0] ;  /* 0x0001f00001427983 */ /* 0x000f280000300800 */
[----:B------:R-:W4:Y:S04]  /*23420*/  LDL.LU R4, [R1+0x1fc] ;  /* 0x0001fc0001047983 */ /* 0x000f280000300800 */
[----:B------:R-:W4:Y:S02]  /*23430*/  LDL.LU R5, [R1+0x200] ;  /* 0x0002000001057983 */ /* 0x000f240000300800 */
[----:B------:R-:W-:-:S02]  /*23440*/  @P0 FMUL R54, R54, 0.25 ;  /* 0x3e80000036360820 */ /* 0x000fc40000400000 */
[----:B------:R-:W-:Y:S01]  /*23450*/  @P0 FMUL R57, R57, 0.25 ;  /* 0x3e80000039390820 */ /* 0x000fe20000400000 */
[----:B------:R-:W4:Y:S01]  /*23460*/  LDL.LU R91, [R1] ;  /* 0x00000000015b7983 */ /* 0x000f220000300800 */
[----:B------:R-:W-:Y:S02]  /*23470*/  @P0 FMUL R58, R58, 0.25 ;  /* 0x3e8000003a3a0820 */ /* 0x000fe40000400000 */
[----:B------:R-:W-:Y:S02]  /*23480*/  @P0 FMUL R59, R59, 0.25 ;  /* 0x3e8000003b3b0820 */ /* 0x000fe40000400000 */
[----:B------:R-:W-:Y:S02]  /*23490*/  @!P2 FMUL R54, R54, 16777216 ;  /* 0x4b8000003636a820 */ /* 0x000fe40000400000 */
[----:B------:R-:W-:Y:S02]  /*234a0*/  @P0 FMUL R61, R61, 0.25 ;  /* 0x3e8000003d3d0820 */ /* 0x000fe40000400000 */
[----:B------:R-:W-:-:S02]  /*234b0*/  @!P2 FMUL R57, R57, 16777216 ;  /* 0x4b8000003939a820 */ /* 0x000fc40000400000 */
[----:B------:R-:W-:Y:S02]  /*234c0*/  @!P2 FMUL R58, R58, 16777216 ;  /* 0x4b8000003a3aa820 */ /* 0x000fe40000400000 */
[----:B------:R-:W-:Y:S01]  /*234d0*/  @!P2 FMUL R59, R59, 16777216 ;  /* 0x4b8000003b3ba820 */ /* 0x000fe20000400000 */
[----:B------:R-:W-:Y:S01]  /*234e0*/  STL [R1+0x1a4], R54 ;  /* 0x0001a43601007387 */ /* 0x000fe20000100800 */
[----:B------:R-:W-:-:S03]  /*234f0*/  @!P2 FMUL R61, R61, 16777216 ;  /* 0x4b8000003d3da820 */ /* 0x000fc60000400000 */
[----:B------:R-:W-:Y:S04]  /*23500*/  STL [R1+0x1a8], R57 ;  /* 0x0001a83901007387 */ /* 0x000fe80000100800 */
[----:B------:R-:W-:Y:S01]  /*23510*/  STL [R1+0x1b4], R58 ;  /* 0x0001b43a01007387 */ /* 0x000fe20000100800 */
[----:B------:R-:W-:-:S03]  /*23520*/  @P0 FMUL R88, R88, 0.25 ;  /* 0x3e80000058580820 */ /* 0x000fc60000400000 */
[----:B------:R-:W-:Y:S01]  /*23530*/  STL [R1+0x1b8], R59 ;  /* 0x0001b83b01007387 */ /* 0x000fe20000100800 */
[----:B------:R-:W-:Y:S02]  /*23540*/  @!P2 FMUL R88, R88, 16777216 ;  /* 0x4b8000005858a820 */ /* 0x000fe40000400000 */
[----:B--2---:R-:W-:-:S04]  /*23550*/  @P0 FMUL R124, R124, 0.25 ;  /* 0x3e8000007c7c0820 */ /* 0x004fc80000400000 */
[----:B------:R-:W-:-:S05]  /*23560*/  @!P2 FMUL R124, R124, 16777216 ;  /* 0x4b8000007c7ca820 */ /* 0x000fca0000400000 */
[----:B------:R0:W-:Y:S04]  /*23570*/  STL [R1+0x1d4], R124 ;  /* 0x0001d47c01007387 */ /* 0x0001e80000100800 */
[----:B------:R-:W-:Y:S04]  /*23580*/  STL [R1+0x1c4], R61 ;  /* 0x0001c43d01007387 */ /* 0x000fe80000100800 */
[----:B0-----:R-:W2:Y:S04]  /*23590*/  LDL.LU R124, [R1+0xc84] ;  /* 0x000c8400017c7983 */ /* 0x001ea80000300800 */
[----:B------:R-:W-:Y:S01]  /*235a0*/  STL [R1+0x1c8], R88 ;  /* 0x0001c85801007387 */ /* 0x000fe20000100800 */
[----:B---3--:R-:W-:-:S04]  /*235b0*/  @P0 FMUL R6, R6, 0.25 ;  /* 0x3e80000006060820 */ /* 0x008fc80000400000 */
[----:B------:R-:W-:-:S05]  /*235c0*/  @!P2 FMUL R6, R6, 16777216 ;  /* 0x4b8000000606a820 */ /* 0x000fca0000400000 */
[----:B------:R0:W-:Y:S04]  /*235d0*/  STL [R1+0x1d8], R6 ;  /* 0x0001d80601007387 */ /* 0x0001e80000100800 */
[----:B0-----:R-:W3:Y:S01]  /*235e0*/  LDL.LU R6, [R1+0xc80] ;  /* 0x000c800001067983 */ /* 0x001ee20000300800 */
[----:B------:R-:W-:Y:S01]  /*235f0*/  @!P1 FMUL R118, R118, 16777216 ;  /* 0x4b80000076769820 */ /* 0x000fe20000400000 */
[----:B----4-:R-:W-:Y:S01]  /*23600*/  FSETP.GT.AND P1, PT, |R119|, 8.50705917302346158658e+37, PT ;  /* 0x7e8000007700780b */ /* 0x010fe20003f24200 */
[----:B------:R-:W-:Y:S01]  /*23610*/  @P0 FMUL R117, R117, 0.25 ;  /* 0x3e80000075750820 */ /* 0x000fe20000400000 */
[----:B------:R-:W-:Y:S01]  /*23620*/  FSETP.GEU.AND P0, PT, |R119|, 1.175494350822287508e-38, PT ;  /* 0x008000007700780b */ /* 0x000fe20003f0e200 */
[----:B------:R-:W4:Y:S04]  /*23630*/  LDL.LU R88, [R1+0x1e4] ;  /* 0x0001e40001587983 */ /* 0x000f280000300800 */
[----:B------:R-:W4:Y:S04]  /*23640*/  LDL.LU R54, [R1+0x1e8] ;  /* 0x0001e80001367983 */ /* 0x000f280000300800 */
[----:B------:R-:W4:Y:S02]  /*23650*/  LDL.LU R57, [R1+0x1f4] ;  /* 0x0001f40001397983 */ /* 0x000f240000300800 */
[----:B------:R-:W-:-:S02]  /*23660*/  @P1 FMUL R123, R123, 0.25 ;  /* 0x3e8000007b7b1820 */ /* 0x000fc40000400000 */
[----:B------:R-:W-:Y:S01]  /*23670*/  @P1 FMUL R3, R3, 0.25 ;  /* 0x3e80000003031820 */ /* 0x000fe20000400000 */
[----:B------:R-:W4:Y:S01]  /*23680*/  LDL.LU R58, [R1+0x1f8] ;  /* 0x0001f800013a7983 */ /* 0x000f220000300800 */
[----:B------:R-:W-:Y:S02]  /*23690*/  @P1 FMUL R65, R65, 0.25 ;  /* 0x3e80000041411820 */ /* 0x000fe40000400000 */
[----:B------:R-:W-:Y:S01]  /*236a0*/  @P1 FMUL R66, R66, 0.25 ;  /* 0x3e80000042421820 */ /* 0x000fe20000400000 */
[----:B------:R-:W4:Y:S01]  /*236b0*/  LDL.LU R59, [R1+0x204] ;  /* 0x00020400013b7983 */ /* 0x000f220000300800 */
[----:B------:R-:W-:Y:S02]  /*236c0*/  @!P0 FMUL R123, R123, 16777216 ;  /* 0x4b8000007b7b8820 */ /* 0x000fe40000400000 */
[----:B------:R-:W-:Y:S01]  /*236d0*/  @P1 FMUL R4, R4, 0.25 ;  /* 0x3e80000004041820 */ /* 0x000fe20000400000 */
[----:B------:R-:W4:Y:S01]  /*236e0*/  LDL.LU R61, [R1+0x208] ;  /* 0x00020800013d7983 */ /* 0x000f220000300800 */
[----:B------:R-:W-:-:S02]  /*236f0*/  @!P0 FMUL R3, R3, 16777216 ;  /* 0x4b80000003038820 */ /* 0x000fc40000400000 */
[----:B------:R-:W-:Y:S01]  /*23700*/  @!P0 FMUL R65, R65, 16777216 ;  /* 0x4b80000041418820 */ /* 0x000fe20000400000 */
[----:B------:R0:W-:Y:S01]  /*23710*/  STL [R1+0x1dc], R123 ;  /* 0x0001dc7b01007387 */ /* 0x0001e20000100800 */
[----:B------:R-:W-:Y:S02]  /*23720*/  @!P0 FMUL R66, R66, 16777216 ;  /* 0x4b80000042428820 */ /* 0x000fe40000400000 */
[----:B------:R-:W-:Y:S02]  /*23730*/  @!P0 FMUL R4, R4, 16777216 ;  /* 0x4b80000004048820 */ /* 0x000fe40000400000 */
[----:B------:R-:W-:Y:S01]  /*23740*/  @P1 FMUL R5, R5, 0.25 ;  /* 0x3e80000005051820 */ /* 0x000fe20000400000 */
[----:B0-----:R-:W4:Y:S04]  /*23750*/  LDL.LU R123, [R1+0xc] ;  /* 0x00000c00017b7983 */ /* 0x001f280000300800 */
[----:B------:R-:W-:Y:S04]  /*23760*/  STL [R1+0x1e0], R3 ;  /* 0x0001e00301007387 */ /* 0x000fe80000100800 */
[----:B------:R-:W-:Y:S04]  /*23770*/  STL [R1+0x1ec], R65 ;  /* 0x0001ec4101007387 */ /* 0x000fe80000100800 */
[----:B------:R-:W-:Y:S01]  /*23780*/  STL [R1+0x1f0], R66 ;  /* 0x0001f04201007387 */ /* 0x000fe20000100800 */
[----:B------:R-:W-:-:S02]  /*23790*/  @!P0 FMUL R5, R5, 16777216 ;  /* 0x4b80000005058820 */ /* 0x000fc40000400000 */
        /* <DEDUP_REMOVED lines=11> */
[C---:B------:R-:W-:Y:S01]  /*23850*/  FSETP.GT.AND P2, PT, |R92|.reuse, 8.50705917302346158658e+37, PT ;  /* 0x7e8000005c00780b */ /* 0x040fe20003f44200 */
[----:B------:R-:W-:Y:S01]  /*23860*/  @P1 FMUL R119, R119, 0.25 ;  /* 0x3e80000077771820 */ /* 0x000fe20000400000 */
[----:B------:R-:W-:Y:S01]  /*23870*/  FSETP.GEU.AND P1, PT, |R92|, 1.175494350822287508e-38, PT ;  /* 0x008000005c00780b */ /* 0x000fe20003f2e200 */
[----:B------:R-:W3:Y:S04]  /*23880*/  LDL.LU R50, [R1+0x21c] ;  /* 0x00021c0001327983 */ /* 0x000ee80000300800 */
[----:B------:R-:W3:Y:S04]  /*23890*/  LDL.LU R3, [R1+0x4c0] ;  /* 0x0004c00001037983 */ /* 0x000ee80000300800 */
[----:B------:R-:W3:Y:S02]  /*238a0*/  LDL.LU R65, [R1+0x4cc] ;  /* 0x0004cc0001417983 */ /* 0x000ee40000300800 */
[----:B----4-:R-:W-:-:S02]  /*238b0*/  @P2 FMUL R88, R88, 0.25 ;  /* 0x3e80000058582820 */ /* 0x010fc40000400000 */
        /* <DEDUP_REMOVED lines=32> */
[----:B------:R-:W-:-:S03]  /*23ac0*/  FSETP.GEU.AND P2, PT, |R91|, 1.175494350822287508e-38, PT ;  /* 0x008000005b00780b */ /* 0x000fc60003f4e200 */
[----:B------:R-:W-:-:S05]  /*23ad0*/  @!P1 FMUL R92, R92, 16777216 ;  /* 0x4b8000005c5c9820 */ /* 0x000fca0000400000 */
[----:B------:R0:W-:Y:S03]  /*23ae0*/  STL [R1+0x4], R92 ;  /* 0x0000045c01007387 */ /* 0x0001e60000100800 */
[----:B------:R-:W-:Y:S01]  /*23af0*/  @P0 FMUL R50, R50, 0.25 ;  /* 0x3e80000032320820 */ /* 0x000fe20000400000 */
[----:B------:R-:W3:Y:S01]  /*23b00*/  LDL.LU R53, [R1+0x4c4] ;  /* 0x0004c40001357983 */ /* 0x000ee20000300800 */
[----:B------:R-:W-:Y:S02]  /*23b10*/  @P0 FMUL R3, R3, 0.25 ;  /* 0x3e80000003030820 */ /* 0x000fe40000400000 */
[----:B------:R-:W-:Y:S01]  /*23b20*/  @P0 FMUL R65, R65, 0.25 ;  /* 0x3e80000041410820 */ /* 0x000fe20000400000 */
[----:B------:R-:W3:Y:S01]  /*23b30*/  LDL.LU R54, [R1+0x4c8] ;  /* 0x0004c80001367983 */ /* 0x000ee20000300800 */
[----:B----4-:R-:W-:Y:S02]  /*23b40*/  @P0 FMUL R66, R66, 0.25 ;  /* 0x3e80000042420820 */ /* 0x010fe40000400000 */
[----:B------:R-:W-:Y:S01]  /*23b50*/  @!P2 FMUL R50, R50, 16777216 ;  /* 0x4b8000003232a820 */ /* 0x000fe20000400000 */
[----:B------:R-:W4:Y:S01]  /*23b60*/  LDL.LU R57, [R1+0x4d4] ;  /* 0x0004d40001397983 */ /* 0x000f220000300800 */
[----:B------:R-:W-:-:S02]  /*23b70*/  @P0 FMUL R4, R4, 0.25 ;  /* 0x3e80000004040820 */ /* 0x000fc40000400000 */
[----:B------:R-:W-:Y:S01]  /*23b80*/  @!P2 FMUL R3, R3, 16777216 ;  /* 0x4b8000000303a820 */ /* 0x000fe20000400000 */
[----:B------:R-:W4:Y:S01]  /*23b90*/  LDL.LU R58, [R1+0x4d8] ;  /* 0x0004d800013a7983 */ /* 0x000f220000300800 */
[----:B------:R-:W-:Y:S02]  /*23ba0*/  @!P2 FMUL R65, R65, 16777216 ;  /* 0x4b8000004141a820 */ /* 0x000fe40000400000 */
[----:B------:R-:W-:Y:S01]  /*23bb0*/  @!P2 FMUL R66, R66, 16777216 ;  /* 0x4b8000004242a820 */ /* 0x000fe20000400000 */
[----:B------:R-:W4:Y:S01]  /*23bc0*/  LDL.LU R59, [R1+0x4e4] ;  /* 0x0004e400013b7983 */ /* 0x000f220000300800 */
[----:B------:R-:W-:-:S03]  /*23bd0*/  @!P2 FMUL R4, R4, 16777216 ;  /* 0x4b8000000404a820 */ /* 0x000fc60000400000 */
[----:B------:R-:W4:Y:S04]  /*23be0*/  LDL.LU R61, [R1+0x4e8] ;  /* 0x0004e800013d7983 */ /* 0x000f280000300800 */
[----:B0-----:R-:W4:Y:S01]  /*23bf0*/  LDL.LU R92, [R1+0xe4] ;  /* 0x0000e400015c7983 */ /* 0x001f220000300800 */
[----:B------:R-:W-:-:S03]  /*23c00*/  @P0 FMUL R5, R5, 0.25 ;  /* 0x3e80000005050820 */ /* 0x000fc60000400000 */
[----:B------:R-:W-:Y:S04]  /*23c10*/  STL [R1+0x21c], R50 ;  /* 0x00021c3201007387 */ /* 0x000fe80000100800 */
        /* <DEDUP_REMOVED lines=14> */
[----:B------:R-:W-:Y:S01]  /*23d00*/  FSETP.GT.AND P1, PT, |R123|, 8.50705917302346158658e+37, PT ;  /* 0x7e8000007b00780b */ /* 0x000fe20003f24200 */
[----:B------:R-:W-:Y:S01]  /*23d10*/  @P0 FMUL R91, R91, 0.25 ;  /* 0x3e8000005b5b0820 */ /* 0x000fe20000400000 */
[----:B------:R-:W-:-:S03]  /*23d20*/  FSETP.GEU.AND P0, PT, |R123|, 1.175494350822287508e-38, PT ;  /* 0x008000007b00780b */ /* 0x000fc60003f0e200 */
[----:B------:R-:W-:-:S05]  /*23d30*/  @!P2 FMUL R91, R91, 16777216 ;  /* 0x4b8000005b5ba820 */ /* 0x000fca0000400000 */
[----:B------:R0:W-:Y:S03]  /*23d40*/  STL [R1], R91 ;  /* 0x0000005b01007387 */ /* 0x0001e60000100800 */
[----:B------:R-:W-:Y:S01]  /*23d50*/  @P1 FMUL R53, R53, 0.25 ;  /* 0x3e80000035351820 */ /* 0x000fe20000400000 */
[----:B------:R-:W3:Y:S01]  /*23d60*/  LDL.LU R50, [R1+0x500] ;  /* 0x0005000001327983 */ /* 0x000ee20000300800 */
[----:B------:R-:W-:Y:S02]  /*23d70*/  @P1 FMUL R54, R54, 0.25 ;  /* 0x3e80000036361820 */ /* 0x000fe40000400000 */
[----:B----4-:R-:W-:Y:S01]  /*23d80*/  @P1 FMUL R57, R57, 0.25 ;  /* 0x3e80000039391820 */ /* 0x010fe20000400000 */
[----:B------:R-:W4:Y:S01]  /*23d90*/  LDL.LU R3, [R1+0x504] ;  /* 0x0005040001037983 */ /* 0x000f220000300800 */
[----:B------:R-:W-:Y:S02]  /*23da0*/  @P1 FMUL R58, R58, 0.25 ;  /* 0x3e8000003a3a1820 */ /* 0x000fe40000400000 */
        /* <DEDUP_REMOVED lines=9> */
[----:B------:R-:W4:Y:S01]  /*23e40*/  LDL.LU R5, [R1+0x524] ;  /* 0x0005240001057983 */ /* 0x000f220000300800 */
[----:B------:R-:W-:-:S03]  /*23e50*/  @P1 FMUL R61, R61, 0.25 ;  /* 0x3e8000003d3d1820 */ /* 0x000fc60000400000 */
[----:B0-----:R-:W4:Y:S04]  /*23e60*/  LDL.LU R91, [R1+0xe0] ;  /* 0x0000e000015b7983 */ /* 0x001f280000300800 */
[----:B------:R-:W-:Y:S04]  /*23e70*/  STL [R1+0x4c4], R53 ;  /* 0x0004c43501007387 */ /* 0x000fe80000100800 */
[----:B------:R-:W-:Y:S04]  /*23e80*/  STL [R1+0x4c8], R54 ;  /* 0x0004c83601007387 */ /* 0x000fe80000100800 */
[----:B------:R-:W-:Y:S01]  /*23e90*/  STL [R1+0x4d4], R57 ;  /* 0x0004d43901007387 */ /* 0x000fe20000100800 */
[----:B------:R-:W-:-:S03]  /*23ea0*/  @!P0 FMUL R61, R61, 16777216 ;  /* 0x4b8000003d3d8820 */ /* 0x000fc60000400000 */
[----:B------:R-:W-:Y:S01]  /*23eb0*/  STL [R1+0x4d8], R58 ;  /* 0x0004d83a01007387 */ /* 0x000fe20000100800 */
        /* <DEDUP_REMOVED lines=10> */
[C---:B------:R-:W-:Y:S01]  /*23f60*/  FSETP.GT.AND P2, PT, |R88|.reuse, 8.50705917302346158658e+37, PT ;  /* 0x7e8000005800780b */ /* 0x040fe20003f44200 */
[----:B------:R-:W-:Y:S01]  /*23f70*/  @P1 FMUL R123, R123, 0.25 ;  /* 0x3e8000007b7b1820 */ /* 0x000fe20000400000 */
[----:B------:R-:W-:-:S03]  /*23f80*/  FSETP.GEU.AND P1, PT, |R88|, 1.175494350822287508e-38, PT ;  /* 0x008000005800780b */ /* 0x000fc60003f2e200 */
[----:B------:R-:W-:-:S05]  /*23f90*/  @!P0 FMUL R123, R123, 16777216 ;  /* 0x4b8000007b7b8820 */ /* 0x000fca0000400000 */
[----:B------:R0:W-:Y:S03]  /*23fa0*/  STL [R1+0xc], R123 ;  /* 0x00000c7b01007387 */ /* 0x0001e60000100800 */
[----:B------:R-:W-:Y:S01]  /*23fb0*/  @P2 FMUL R50, R50, 0.25 ;  /* 0x3e80000032322820 */ /* 0x000fe20000400000 */
[----:B------:R-:W3:Y:S01]  /*23fc0*/  LDL.LU R53, [R1+0x50c] ;  /* 0x00050c0001357983 */ /* 0x000ee20000300800 */
[----:B----4-:R-:W-:Y:S02]  /*23fd0*/  @P2 FMUL R3, R3, 0.25 ;  /* 0x3e80000003032820 */ /* 0x010fe40000400000 */
[----:B------:R-:W-:Y:S01]  /*23fe0*/  @P2 FMUL R65, R65, 0.25 ;  /* 0x3e80000041412820 */ /* 0x000fe20000400000 */
[----:B------:R-:W4:Y:S01]  /*23ff0*/  LDL.LU R54, [R1+0x510] ;  /* 0x0005100001367983 */ /* 0x000f220000300800 */
[----:B------:R-:W-:-:S03]  /*24000*/  @P2 FMUL R66, R66, 0.25 ;  /* 0x3e80000042422820 */ /* 0x000fc60000400000 */
[----:B------:R-:W4:Y:S01]  /*24010*/  LDL.LU R57, [R1+0x51c] ;  /* 0x00051c0001397983 */ /* 0x000f220000300800 */
[----:B------:R-:W-:Y:S02]  /*24020*/  @P2 FMUL R4, R4, 0.25 ;  /* 0x3e80000004042820 */ /* 0x000fe40000400000 */
[----:B------:R-:W-:Y:S01]  /*24030*/  @!P1 FMUL R50, R50, 16777216 ;  /* 0x4b80000032329820 */ /* 0x000fe20000400000 */
[----:B------:R-:W4:Y:S01]  /*24040*/  LDL.LU R58, [R1+0x520] ;  /* 0x00052000013a7983 */ /* 0x000f220000300800 */
[----:B------:R-:W-:-:S03]  /*24050*/  @!P1 FMUL R3, R3, 16777216 ;  /* 0x4b80000003039820 */ /* 0x000fc60000400000 */
[----:B------:R-:W4:Y:S01]  /*24060*/  LDL.LU R59, [R1+0x528] ;  /* 0x00052800013b7983 */ /* 0x000f220000300800 */
[----:B------:R-:W-:Y:S02]  /*24070*/  @P2 FMUL R5, R5, 0.25 ;  /* 0x3e80000005052820 */ /* 0x000fe40000400000 */
[----:B------:R-:W-:Y:S01]  /*24080*/  @!P1 FMUL R65, R65, 16777216 ;  /* 0x4b80000041419820 */ /* 0x000fe20000400000 */
[----:B0-----:R-:W4:Y:S01]  /*24090*/  LDL.LU R123, [R1+0x52c] ;  /* 0x00052c00017b7983 */ /* 0x001f220000300800 */
[----:B------:R-:W-:-:S03]  /*240a0*/  @!P1 FMUL R66, R66, 16777216 ;  /* 0x4b80000042429820 */ /* 0x000fc60000400000 */
[----:B------:R-:W4:Y:S01]  /*240b0*/  LDL.LU R61, [R1+0x534] ;  /* 0x00053400013d7983 */ /* 0x000f220000300800 */
[----:B------:R-:W-:Y:S02]  /*240c0*/  @!P1 FMUL R4, R4, 16777216 ;  /* 0x4b80000004049820 */ /* 0x000fe40000400000 */
[----:B------:R-:W-:Y:S02]  /*240d0*/  @!P1 FMUL R5, R5, 16777216 ;  /* 0x4b80000005059820 */ /* 0x000fe40000400000 */
[----:B--2---:R-:W-:-:S04]  /*240e0*/  @P2 FMUL R124, R124, 0.25 ;  /* 0x3e8000007c7c2820 */ /* 0x004fc80000400000 */
[----:B------:R-:W-:-:S05]  /*240f0*/  @!P1 FMUL R124, R124, 16777216 ;  /* 0x4b8000007c7c9820 */ /* 0x000fca0000400000 */
[----:B------:R0:W-:Y:S04]  /*24100*/  STL [R1+0x4fc], R124 ;  /* 0x0004fc7c01007387 */ /* 0x0001e80000100800 */
[----:B0-----:R-:W2:Y:S04]  /*24110*/  LDL.LU R124, [R1+0x164] ;  /* 0x00016400017c7983 */ /* 0x001ea80000300800 */
[----:B------:R-:W-:Y:S04]  /*24120*/  STL [R1+0x500], R50 ;  /* 0x0005003201007387 */ /* 0x000fe80000100800 */
[----:B------:R-:W-:Y:S04]  /*24130*/  STL [R1+0x504], R3 ;  /* 0x0005040301007387 */ /* 0x000fe80000100800 */
[----:B------:R-:W-:Y:S04]  /*24140*/  STL [R1+0x508], R65 ;  /* 0x0005084101007387 */ /* 0x000fe80000100800 */
[----:B------:R-:W-:Y:S04]  /*24150*/  STL [R1+0x514], R66 ;  /* 0x0005144201007387 */ /* 0x000fe80000100800 */
[----:B------:R-:W-:Y:S01]  /*24160*/  STL [R1+0x518], R4 ;  /* 0x0005180401007387 */ /* 0x000fe20000100800 */
[----:B---3--:R-:W-:-:S04]  /*24170*/  @P2 FMUL R6, R6, 0.25 ;  /* 0x3e80000006062820 */ /* 0x008fc80000400000 */
[----:B------:R-:W-:-:S05]  /*24180*/  @!P1 FMUL R6, R6, 16777216 ;  /* 0x4b80000006069820 */ /* 0x000fca0000400000 */
[----:B------:R0:W-:Y:S04]  /*24190*/  STL [R1+0x530], R6 ;  /* 0x0005300601007387 */ /* 0x0001e80000100800 */
[----:B------:R1:W-:Y:S04]  /*241a0*/  STL [R1+0x524], R5 ;  /* 0x0005240501007387 */ /* 0x0003e80000100800 */
[----:B0-----:R-:W3:Y:S01]  /*241b0*/  LDL.LU R6, [R1+0xc5c] ;  /* 0x000c5c0001067983 */ /* 0x001ee20000300800 */
[----:B------:R-:W-:Y:S01]  /*241c0*/  FSETP.GT.AND P0, PT, |R92|, 8.50705917302346158658e+37, PT ;  /* 0x7e8000005c00780b */ /* 0x000fe20003f04200 */
[----:B------:R-:W-:Y:S01]  /*241d0*/  @P2 FMUL R88, R88, 0.25 ;  /* 0x3e80000058582820 */ /* 0x000fe20000400000 */
[----:B------:R-:W-:-:S03]  /*241e0*/  FSETP.GEU.AND P2, PT, |R92|, 1.175494350822287508e-38, PT ;  /* 0x008000005c00780b */ /* 0x000fc60003f4e200 */
[----:B------:R-:W-:-:S05]  /*241f0*/  @!P1 FMUL R88, R88, 16777216 ;  /* 0x4b80000058589820 */ /* 0x000fca0000400000 */
[----:B------:R0:W-:Y:S03]  /*24200*/  STL [R1+0x8], R88 ;  /* 0x0000085801007387 */ /* 0x0001e60000100800 */
[----:B------:R-:W-:Y:S01]  /*24210*/  @P0 FMUL R53, R53, 0.25 ;  /* 0x3e80000035350820 */ /* 0x000fe20000400000 */
[----:B------:R-:W2:Y:S01]  /*24220*/  LDL.LU R49, [R1+0x544] ;  /* 0x0005440001317983 */ /* 0x000ea20000300800 */
[----:B----4-:R-:W-:Y:S02]  /*24230*/  @P0 FMUL R54, R54, 0.25 ;  /* 0x3e80000036360820 */ /* 0x010fe40000400000 */
[----:B------:R-:W-:Y:S01]  /*24240*/  @P0 FMUL R57, R57, 0.25 ;  /* 0x3e80000039390820 */ /* 0x000fe20000400000 */
[----:B------:R-:W4:Y:S01]  /*24250*/  LDL.LU R3, [R1+0x548] ;  /* 0x0005480001037983 */ /* 0x000f220000300800 */
[----:B------:R-:W-:Y:S02]  /*24260*/  @P0 FMUL R123, R123, 0.25 ;  /* 0x3e8000007b7b0820 */ /* 0x000fe40000400000 */
[----:B------:R-:W-:Y:S01]  /*24270*/  @P0 FMUL R58, R58, 0.25 ;  /* 0x3e8000003a3a0820 */ /* 0x000fe20000400000 */
[----:B------:R-:W2:Y:S01]  /*24280*/  LDL.LU R65, [R1+0x54c] ;  /* 0x00054c0001417983 */ /* 0x000ea20000300800 */
[----:B------:R-:W-:-:S02]  /*24290*/  @!P2 FMUL R53, R53, 16777216 ;  /* 0x4b8000003535a820 */ /* 0x000fc40000400000 */
[----:B------:R-:W-:Y:S01]  /*242a0*/  @!P2 FMUL R54, R54, 16777216 ;  /* 0x4b8000003636a820 */ /* 0x000fe20000400000 */
[----:B------:R-:W2:Y:S01]  /*242b0*/  LDL.LU R66, [R1+0x550] ;  /* 0x0005500001427983 */ /* 0x000ea20000300800 */
[----:B------:R-:W-:Y:S02]  /*242c0*/  @P0 FMUL R59, R59, 0.25 ;  /* 0x3e8000003b3b0820 */ /* 0x000fe40000400000 */
[----:B------:R-:W-:Y:S01]  /*242d0*/  @!P2 FMUL R57, R57, 16777216 ;  /* 0x4b8000003939a820 */ /* 0x000fe20000400000 */
[----:B------:R-:W2:Y:S01]  /*242e0*/  LDL.LU R4, [R1+0x55c] ;  /* 0x00055c0001047983 */ /* 0x000ea20000300800 */
[----:B------:R-:W-:Y:S02]  /*242f0*/  @!P2 FMUL R123, R123, 16777216 ;  /* 0x4b8000007b7ba820 */ /* 0x000fe40000400000 */
[----:B------:R-:W-:Y:S01]  /*24300*/  @P0 FMUL R61, R61, 0.25 ;  /* 0x3e8000003d3d0820 */ /* 0x000fe20000400000 */
[----:B-1----:R-:W2:Y:S01]  /*24310*/  LDL.LU R5, [R1+0x560] ;  /* 0x0005600001057983 */ /* 0x002ea20000300800 */
[----:B------:R-:W-:-:S03]  /*24320*/  @!P2 FMUL R58, R58, 16777216 ;  /* 0x4b8000003a3aa820 */ /* 0x000fc60000400000 */
[----:B0-----:R-:W2:Y:S01]  /*24330*/  LDL.LU R88, [R1+0x56c] ;  /* 0x00056c0001587983 */ /* 0x001ea20000300800 */
[----:B------:R-:W-:-:S03]  /*24340*/  @!P2 FMUL R59, R59, 16777216 ;  /* 0x4b8000003b3ba820 */ /* 0x000fc60000400000 */
[----:B------:R-:W-:Y:S01]  /*24350*/  STL [R1+0x50c], R53 ;  /* 0x00050c3501007387 */ /* 0x000fe20000100800 */
[----:B------:R-:W-:-:S03]  /*24360*/  @!P2 FMUL R61, R61, 16777216 ;  /* 0x4b8000003d3da820 */ /* 0x000fc60000400000 */
[----:B------:R-:W-:Y:S04]  /*24370*/  STL [R1+0x510], R54 ;  /* 0x0005103601007387 */ /* 0x000fe80000100800 */
[----:B------:R-:W-:Y:S04]  /*24380*/  STL [R1+0x51c], R57 ;  /* 0x00051c3901007387 */ /* 0x000fe80000100800 */
[----:B------:R0:W-:Y:S04]  /*24390*/  STL [R1+0x52c], R123 ;  /* 0x00052c7b01007387 */ /* 0x0001e80000100800 */
[----:B------:R-:W-:Y:S01]  /*243a0*/  STL [R1+0x520], R58 ;  /* 0x0005203a01007387 */ /* 0x000fe20000100800 */
[----:B------:R-:W-:-:S03]  /*243b0*/  @P0 FMUL R92, R92, 0.25 ;  /* 0x3e8000005c5c0820 */ /* 0x000fc60000400000 */
[----:B0-----:R-:W4:Y:S04]  /*243c0*/  LDL R123, [R1+0xec] ;  /* 0x0000ec00017b7983 */ /* 0x001f280000100800 */
[----:B------:R-:W-:Y:S01]  /*243d0*/  STL [R1+0x528], R59 ;  /* 0x0005283b01007387 */ /* 0x000fe20000100800 */
[----:B------:R-:W-:Y:S02]  /*243e0*/  @!P2 FMUL R92, R92, 16777216 ;  /* 0x4b8000005c5ca820 */ /* 0x000fe40000400000 */
[----:B---3--:R-:W-:-:S04]  /*243f0*/  @P0 FMUL R6, R6, 0.25 ;  /* 0x3e80000006060820 */ /* 0x008fc80000400000 */
[----:B------:R-:W-:-:S05]  /*24400*/  @!P2 FMUL R6, R6, 16777216 ;  /* 0x4b8000000606a820 */ /* 0x000fca0000400000 */
[----:B------:R0:W-:Y:S04]  /*24410*/  STL [R1+0x538], R6 ;  /* 0x0005380601007387 */ /* 0x0001e80000100800 */
[----:B------:R-:W-:Y:S04]  /*24420*/  STL [R1+0x534], R61 ;  /* 0x0005343d01007387 */ /* 0x000fe80000100800 */
[----:B0-----:R-:W3:Y:S04]  /*24430*/  LDL.LU R6, [R1+0xc58] ;  /* 0x000c580001067983 */ /* 0x001ee80000300800 */
[----:B------:R0:W-:Y:S04]  /*24440*/  STL [R1+0xe4], R92 ;  /* 0x0000e45c01007387 */ /* 0x0001e80000100800 */
[----:B0-----:R-:W3:Y:S04]  /*24450*/  LDL.LU R92, [R1+0x554] ;  /* 0x00055400015c7983 */ /* 0x001ee80000300800 */
[----:B------:R-:W3:Y:S04]  /*24460*/  LDL.LU R50, [R1+0x558] ;  /* 0x0005580001327983 */ /* 0x000ee80000300800 */
[----:B------:R-:W3:Y:S04]  /*24470*/  LDL.LU R53, [R1+0x564] ;  /* 0x0005640001357983 */ /* 0x000ee80000300800 */
[----:B------:R-:W3:Y:S04]  /*24480*/  LDL.LU R61, [R1+0x568] ;  /* 0x00056800013d7983 */ /* 0x000ee80000300800 */
[----:B------:R-:W3:Y:S04]  /*24490*/  LDL.LU R54, [R1+0x570] ;  /* 0x0005700001367983 */ /* 0x000ee80000300800 */
[----:B------:R-:W3:Y:S04]  /*244a0*/  LDL.LU R57, [R1+0x574] ;  /* 0x0005740001397983 */ /* 0x000ee80000300800 */
[----:B------:R-:W3:Y:S01]  /*244b0*/  LDL.LU R58, [R1+0x57c] ;  /* 0x00057c00013a7983 */ /* 0x000ee20000300800 */
[----:B------:R-:W-:-:S02]  /*244c0*/  FSETP.GT.AND P1, PT, |R91|, 8.50705917302346158658e+37, PT ;  /* 0x7e8000005b00780b */ /* 0x000fc40003f24200 */
[----:B------:R-:W-:Y:S01]  /*244d0*/  FSETP.GEU.AND P0, PT, |R91|, 1.175494350822287508e-38, PT ;  /* 0x008000005b00780b */ /* 0x000fe20003f0e200 */
[----:B------:R-:W3:Y:S01]  /*244e0*/  LDL R59, [R1+0xe8] ;  /* 0x0000e800013b7983 */ /* 0x000ee20000100800 */
[----:B--2---:R-:W-:-:S09]  /*244f0*/  FSETP.GT.AND P2, PT, |R124|, 8.50705917302346158658e+37, PT ;  /* 0x7e8000007c00780b */ /* 0x004fd20003f44200 */
[----:B------:R-:W-:Y:S02]  /*24500*/  @P1 FMUL R49, R49, 0.25 ;  /* 0x3e80000031311820 */ /* 0x000fe40000400000 */
[----:B----4-:R-:W-:Y:S02]  /*24510*/  @P1 FMUL R3, R3, 0.25 ;  /* 0x3e80000003031820 */ /* 0x010fe40000400000 */
[----:B------:R-:W-:Y:S02]  /*24520*/  @P1 FMUL R65, R65, 0.25 ;  /* 0x3e80000041411820 */ /* 0x000fe40000400000 */
[----:B------:R-:W-:Y:S02]  /*24530*/  @P1 FMUL R66, R66, 0.25 ;  /* 0x3e80000042421820 */ /* 0x000fe40000400000 */
[----:B------:R-:W-:Y:S02]  /*24540*/  @!P0 FMUL R49, R49, 16777216 ;  /* 0x4b80000031318820 */ /* 0x000fe40000400000 */
[----:B------:R-:W-:-:S02]  /*24550*/  @P1 FMUL R4, R4, 0.25 ;  /* 0x3e80000004041820 */ /* 0x000fc40000400000 */
[----:B------:R-:W-:Y:S02]  /*24560*/  @P1 FMUL R5, R5, 0.25 ;  /* 0x3e80000005051820 */ /* 0x000fe40000400000 */
[----:B------:R-:W-:Y:S02]  /*24570*/  @!P0 FMUL R3, R3, 16777216 ;  /* 0x4b80000003038820 */ /* 0x000fe40000400000 */
[----:B------:R-:W-:Y:S01]  /*24580*/  @!P0 FMUL R65, R65, 16777216 ;  /* 0x4b80000041418820 */ /* 0x000fe20000400000 */
[----:B------:R0:W-:Y:S01]  /*24590*/  STL [R1+0x544], R49 ;  /* 0x0005443101007387 */ /* 0x0001e20000100800 */
[----:B------:R-:W-:Y:S02]  /*245a0*/  @P1 FMUL R88, R88, 0.25 ;  /* 0x3e80000058581820 */ /* 0x000fe40000400000 */
[----:B------:R-:W-:Y:S02]  /*245b0*/  @P1 FMUL R91, R91, 0.25 ;  /* 0x3e8000005b5b1820 */ /* 0x000fe40000400000 */
[----:B------:R-:W-:-:S02]  /*245c0*/  @!P0 FMUL R66, R66, 16777216 ;  /* 0x4b80000042428820 */ /* 0x000fc40000400000 */
[----:B------:R-:W-:Y:S02]  /*245d0*/  @!P0 FMUL R4, R4, 16777216 ;  /* 0x4b80000004048820 */ /* 0x000fe40000400000 */
[----:B------:R-:W-:Y:S01]  /*245e0*/  @!P0 FMUL R5, R5, 16777216 ;  /* 0x4b80000005058820 */ /* 0x000fe20000400000 */
[----:B0-----:R-:W2:Y:S01]  /*245f0*/  LDL.LU R49, [R1+0xc54] ;  /* 0x000c540001317983 */ /* 0x001ea20000300800 */
[----:B------:R-:W-:-:S03]  /*24600*/  @!P0 FMUL R88, R88, 16777216 ;  /* 0x4b80000058588820 */ /* 0x000fc60000400000 */
[----:B------:R-:W-:Y:S01]  /*24610*/  STL [R1+0x548], R3 ;  /* 0x0005480301007387 */ /* 0x000fe20000100800 */
[----:B------:R-:W-:-:S03]  /*24620*/  @!P0 FMUL R91, R91, 16777216 ;  /* 0x4b8000005b5b8820 */ /* 0x000fc60000400000 */
[----:B------:R-:W-:Y:S04]  /*24630*/  STL [R1+0x54c], R65 ;  /* 0x00054c4101007387 */ /* 0x000fe80000100800 */
[----:B------:R-:W-:Y:S04]  /*24640*/  STL [R1+0x550], R66 ;  /* 0x0005504201007387 */ /* 0x000fe80000100800 */
[----:B------:R-:W-:Y:S04]  /*24650*/  STL [R1+0x55c], R4 ;  /* 0x00055c0401007387 */ /* 0x000fe80000100800 */
[----:B------:R-:W-:Y:S01]  /*24660*/  STL [R1+0x560], R5 ;  /* 0x0005600501007387 */ /* 0x000fe20000100800 */
[----:B---3--:R-:W-:Y:S01]  /*24670*/  @P1 FMUL R6, R6, 0.25 ;  /* 0x3e80000006061820 */ /* 0x008fe20000400000 */
[----:B------:R-:W-:-:S03]  /*24680*/  FSETP.GEU.AND P1, PT, |R124|, 1.175494350822287508e-38, PT ;  /* 0x008000007c00780b */ /* 0x000fc60003f2e200 */
[----:B------:R-:W-:-:S05]  /*24690*/  @!P0 FMUL R6, R6, 16777216 ;  /* 0x4b80000006068820 */ /* 0x000fca0000400000 */
[----:B------:R0:W-:Y:S04]  /*246a0*/  STL [R1+0x578], R6 ;  /* 0x0005780601007387 */ /* 0x0001e80000100800 */
[----:B------:R1:W-:Y:S01]  /*246b0*/  STL [R1+0x56c], R88 ;  /* 0x00056c5801007387 */ /* 0x0003e20000100800 */
[----:B------:R-:W-:-:S03]  /*246c0*/  @P2 FMUL R92, R92, 0.25 ;  /* 0x3e8000005c5c2820 */ /* 0x000fc60000400000 */
[----:B0-----:R-:W3:Y:S01]  /*246d0*/  LDL.LU R6, [R1+0xc50] ;  /* 0x000c500001067983 */ /* 0x001ee20000300800 */
[----:B------:R-:W-:-:S03]  /*246e0*/  @P2 FMUL R50, R50, 0.25 ;  /* 0x3e80000032322820 */ /* 0x000fc60000400000 */
[----:B------:R0:W-:Y:S01]  /*246f0*/  STL [R1+0xe0], R91 ;  /* 0x0000e05b01007387 */ /* 0x0001e20000100800 */
[----:B------:R-:W-:-:S03]  /*24700*/  @P2 FMUL R53, R53, 0.25 ;  /* 0x3e80000035352820 */ /* 0x000fc60000400000 */
[----:B------:R-:W4:Y:S01]  /*24710*/  LDL R3, [R1+0x5bc] ;  /* 0x0005bc0001037983 */ /* 0x000f220000100800 */
[----:B------:R-:W-:-:S03]  /*24720*/  @!P1 FMUL R92, R92, 16777216 ;  /* 0x4b8000005c5c9820 */ /* 0x000fc60000400000 */
[----:B------:R-:W2:Y:S01]  /*24730*/  LDL.LU R65, [R1+0x584] ;  /* 0x0005840001417983 */ /* 0x000ea20000300800 */
[----:B------:R-:W-:-:S03]  /*24740*/  @P2 FMUL R61, R61, 0.25 ;  /* 0x3e8000003d3d2820 */ /* 0x000fc60000400000 */
[----:B------:R-:W2:Y:S01]  /*24750*/  LDL.LU R66, [R1+0x588] ;  /* 0x0005880001427983 */ /* 0x000ea20000300800 */
[----:B------:R-:W-:-:S03]  /*24760*/  @!P1 FMUL R50, R50, 16777216 ;  /* 0x4b80000032329820 */ /* 0x000fc60000400000 */
[----:B------:R-:W2:Y:S01]  /*24770*/  LDL.LU R5, [R1+0x590] ;  /* 0x0005900001057983 */ /* 0x000ea20000300800 */
[----:B------:R-:W-:-:S03]  /*24780*/  @P2 FMUL R54, R54, 0.25 ;  /* 0x3e80000036362820 */ /* 0x000fc60000400000 */
[----:B------:R-:W2:Y:S01]  /*24790*/  LDL.LU R4, [R1+0x598] ;  /* 0x0005980001047983 */ /* 0x000ea20000300800 */
[----:B------:R-:W-:-:S03]  /*247a0*/  @!P1 FMUL R53, R53, 16777216 ;  /* 0x4b80000035359820 */ /* 0x000fc60000400000 */
[----:B-1----:R-:W2:Y:S01]  /*247b0*/  LDL.LU R88, [R1+0x59c] ;  /* 0x00059c0001587983 */ /* 0x002ea20000300800 */
[----:B------:R-:W-:-:S03]  /*247c0*/  @P2 FMUL R57, R57, 0.25 ;  /* 0x3e80000039392820 */ /* 0x000fc60000400000 */
[----:B0-----:R-:W2:Y:S01]  /*247d0*/  LDL.LU R91, [R1+0x5ac] ;  /* 0x0005ac00015b7983 */ /* 0x001ea20000300800 */
[----:B------:R-:W-:-:S03]  /*247e0*/  @!P1 FMUL R61, R61, 16777216 ;  /* 0x4b8000003d3d9820 */ /* 0x000fc60000400000 */
[----:B------:R0:W-:Y:S01]  /*247f0*/  STL [R1+0x554], R92 ;  /* 0x0005545c01007387 */ /* 0x0001e20000100800 */
[----:B------:R-:W-:Y:S02]  /*24800*/  @P2 FMUL R58, R58, 0.25 ;  /* 0x3e8000003a3a2820 */ /* 0x000fe40000400000 */
[----:B------:R-:W-:Y:S02]  /*24810*/  @!P1 FMUL R54, R54, 16777216 ;  /* 0x4b80000036369820 */ /* 0x000fe40000400000 */
[----:B------:R-:W-:Y:S01]  /*24820*/  @P2 FMUL R124, R124, 0.25 ;  /* 0x3e8000007c7c2820 */ /* 0x000fe20000400000 */
[----:B0-----:R-:W2:Y:S01]  /*24830*/  LDL.LU R92, [R1+0x5b0] ;  /* 0x0005b000015c7983 */ /* 0x001ea20000300800 */
[----:B------:R-:W-:-:S03]  /*24840*/  @!P1 FMUL R57, R57, 16777216 ;  /* 0x4b80000039399820 */ /* 0x000fc60000400000 */
[----:B------:R0:W-:Y:S01]  /*24850*/  STL [R1+0x558], R50 ;  /* 0x0005583201007387 */ /* 0x0001e20000100800 */
[----:B------:R-:W-:Y:S02]  /*24860*/  @!P1 FMUL R58, R58, 16777216 ;  /* 0x4b8000003a3a9820 */ /* 0x000fe40000400000 */
[----:B------:R-:W-:Y:S01]  /*24870*/  @!P1 FMUL R124, R124, 16777216 ;  /* 0x4b8000007c7c9820 */ /* 0x000fe20000400000 */
[----:B0-----:R-:W2:Y:S04]  /*24880*/  LDL.LU R50, [R1+0xc4c] ;  /* 0x000c4c0001327983 */ /* 0x001ea80000300800 */
[----:B------:R0:W-:Y:S04]  /*24890*/  STL [R1+0x564], R53 ;  /* 0x0005643501007387 */ /* 0x0001e80000100800 */
        /* <DEDUP_REMOVED lines=10> */
[----:B0-----:R-:W2:Y:S01]  /*24940*/  LDL.LU R124, [R1+0xc38] ;  /* 0x000c3800017c7983 */ /* 0x001ea20000300800 */
[----:B------:R-:W-:Y:S01]  /*24950*/  FSETP.GT.AND P0, PT, |R123|, 8.50705917302346158658e+37, PT ;  /* 0x7e8000007b00780b */ /* 0x000fe20003f04200 */
[----:B---3--:R-:W-:-:S04]  /*24960*/  @P2 FMUL R6, R6, 0.25 ;  /* 0x3e80000006062820 */ /* 0x008fc80000400000 */
[----:B------:R-:W-:-:S05]  /*24970*/  @!P1 FMUL R6, R6, 16777216 ;  /* 0x4b80000006069820 */ /* 0x000fca0000400000 */
[----:B------:R0:W-:Y:S04]  /*24980*/  STL [R1+0xb80], R6 ;  /* 0x000b800601007387 */ /* 0x0001e80000100800 */
[----:B0-----:R-:W3:Y:S01]  /*24990*/  LDL.LU R6, [R1+0x5a4] ;  /* 0x0005a40001067983 */ /* 0x001ee20000300800 */
[----:B--2---:R-:W-:-:S05]  /*249a0*/  @P0 FMUL R124, R124, 0.25 ;  /* 0x3e8000007c7c0820 */ /* 0x004fca0000400000 */
[----:B------:R0:W-:Y:S04]  /*249b0*/  STL [R1+0x58c], R124 ;  /* 0x00058c7c01007387 */ /* 0x0001e80000100800 */
[----:B0-----:R-:W2:Y:S02]  /*249c0*/  LDL.LU R124, [R1+0xc34] ;  /* 0x000c3400017c7983 */ /* 0x001ea40000300800 */
        /* <DEDUP_REMOVED lines=14> */
[----:B0-----:R-:W2:Y:S01]  /*24ab0*/  LDL.LU R124, [R1+0xc20] ;  /* 0x000c2000017c7983 */ /* 0x001ea20000300800 */
[C---:B------:R-:W-:Y:S01]  /*24ac0*/  FSETP.GEU.AND P1, PT, |R123|.reuse, 1.175494350822287508e-38, PT ;  /* 0x008000007b00780b */ /* 0x040fe20003f2e200 */
[----:B------:R-:W-:Y:S02]  /*24ad0*/  @P0 FMUL R123, R123, 0.25 ;  /* 0x3e8000007b7b0820 */ /* 0x000fe40000400000 */
[----:B----4-:R-:W-:-:S03]  /*24ae0*/  @P0 FMUL R3, R3, 0.25 ;  /* 0x3e80000003030820 */ /* 0x010fc60000400000 */
[----:B------:R0:W-:Y:S04]  /*24af0*/  @P0 STL [R1+0xec], R123 ;  /* 0x0000ec7b01000387 */ /* 0x0001e80000100800 */
[----:B------:R1:W-:Y:S04]  /*24b00*/  @P0 STL [R1+0x5bc], R3 ;  /* 0x0005bc0301000387 */ /* 0x0003e80000100800 */
[----:B0-----:R-:W4:Y:S01]  /*24b10*/  LDL.LU R123, [R1+0x53c] ;  /* 0x00053c00017b7983 */ /* 0x001f220000300800 */
[----:B------:R-:W-:-:S03]  /*24b20*/  FSETP.GT.AND P2, PT, |R59|, 8.50705917302346158658e+37, PT ;  /* 0x7e8000003b00780b */ /* 0x000fc60003f44200 */
[----:B-1----:R-:W0:Y:S10]  /*24b30*/  S2R R3, SR_TID.X ;  /* 0x0000000000037919 */ /* 0x002e340000002100 */
[----:B------:R-:W-:-:S02]  /*24b40*/  @P2 FMUL R65, R65, 0.25 ;  /* 0x3e80000041412820 */ /* 0x000fc40000400000 */
[----:B------:R-:W-:Y:S02]  /*24b50*/  @P2 FMUL R66, R66, 0.25 ;  /* 0x3e80000042422820 */ /* 0x000fe40000400000 */
[----:B------:R-:W-:Y:S02]  /*24b60*/  @P2 FMUL R5, R5, 0.25 ;  /* 0x3e80000005052820 */ /* 0x000fe40000400000 */
[----:B------:R-:W-:Y:S02]  /*24b70*/  @P2 FMUL R4, R4, 0.25 ;  /* 0x3e80000004042820 */ /* 0x000fe40000400000 */
[----:B------:R-:W-:Y:S02]  /*24b80*/  @P2 FMUL R88, R88, 0.25 ;  /* 0x3e80000058582820 */ /* 0x000fe40000400000 */
[----:B---3--:R-:W-:Y:S02]  /*24b90*/  @P2 FMUL R6, R6, 0.25 ;  /* 0x3e80000006062820 */ /* 0x008fe40000400000 */
[----:B------:R-:W-:-:S02]  /*24ba0*/  @P2 FMUL R91, R91, 0.25 ;  /* 0x3e8000005b5b2820 */ /* 0x000fc40000400000 */
[----:B------:R-:W-:Y:S01]  /*24bb0*/  @P2 FMUL R92, R92, 0.25 ;  /* 0x3e8000005c5c2820 */ /* 0x000fe20000400000 */
[----:B0-----:R-:W-:Y:S01]  /*24bc0*/  LOP3.LUT R3, R3, 0x3, RZ, 0xc0, !PT ;  /* 0x0000000303037812 */ /* 0x001fe200078ec0ff */
[----:B--2---:R-:W-:-:S05]  /*24bd0*/  @P0 FMUL R124, R124, 0.25 ;  /* 0x3e8000007c7c0820 */ /* 0x004fca0000400000 */
[----:B------:R0:W-:Y:S04]  /*24be0*/  STL [R1+0x5c0], R124 ;  /* 0x0005c07c01007387 */ /* 0x0001e80000100800 */
[----:B0-----:R-:W0:Y:S01]  /*24bf0*/  S2R R124, SR_TID.X ;  /* 0x00000000007c7919 */ /* 0x001e220000002100 */
[C---:B------:R-:W-:Y:S01]  /*24c00*/  FSETP.GEU.AND P0, PT, |R59|.reuse, 1.175494350822287508e-38, PT ;  /* 0x008000003b00780b */ /* 0x040fe20003f0e200 */
[----:B------:R-:W-:-:S05]  /*24c10*/  @P2 FMUL R59, R59, 0.25 ;  /* 0x3e8000003b3b2820 */ /* 0x000fca0000400000 */
[----:B------:R1:W-:Y:S01]  /*24c20*/  @P2 STL [R1+0xe8], R59 ;  /* 0x0000e83b01002387 */ /* 0x0003e20000100800 */
[----:B------:R-:W-:-:S03]  /*24c30*/  FSETP.NEU.AND P2, PT, R61, RZ, PT ;  /* 0x000000ff3d00720b */ /* 0x000fc60003f4d000 */
[----:B-1----:R-:W2:Y:S01]  /*24c40*/  LDL.LU R59, [R1+0xc1c] ;  /* 0x000c1c00013b7983 */ /* 0x002ea20000300800 */
[----:B0-----:R-:W-:-:S04]  /*24c50*/  LOP3.LUT R61, R124, 0x1f0, RZ, 0xc0, !PT ;  /* 0x000001f07c3d7812 */ /* 0x001fc800078ec0ff */
[----:B------:R-:W-:Y:S02]  /*24c60*/  LEA R3, R3, R61, 0x2 ;  /* 0x0000003d03037211 */ /* 0x000fe400078e10ff */
[----:B------:R-:W3:Y:S01]  /*24c70*/  LDL.LU R61, [R1+0xc18] ;  /* 0x000c1800013d7983 */ /* 0x000ee20000300800 */
[----:B------:R-:W-:-:S05]  /*24c80*/  LOP3.LUT R124, R124, 0xc, RZ, 0xc0, !PT ;  /* 0x0000000c7c7c7812 */ /* 0x000fca00078ec0ff */
[----:B------:R-:W-:Y:S02]  /*24c90*/  IMAD R124, R124, 0x2000, R124 ;  /* 0x000020007c7c7824 */ /* 0x000fe400078e027c */
[----:B------:R-:W-:Y:S02]  /*24ca0*/  IMAD.SHL.U32 R3, R3, 0x8, RZ ;  /* 0x0000000803037824 */ /* 0x000fe400078e00ff */
[----:B------:R-:W-:Y:S02]  /*24cb0*/  @!P0 FMUL R65, R65, 16777216 ;  /* 0x4b80000041418820 */ /* 0x000fe40000400000 */
[----:B------:R-:W-:Y:S02]  /*24cc0*/  @!P0 FMUL R66, R66, 16777216 ;  /* 0x4b80000042428820 */ /* 0x000fe40000400000 */
[----:B------:R-:W-:Y:S02]  /*24cd0*/  @!P0 FMUL R5, R5, 16777216 ;  /* 0x4b80000005058820 */ /* 0x000fe40000400000 */
[----:B------:R-:W-:-:S02]  /*24ce0*/  @!P0 FMUL R4, R4, 16777216 ;  /* 0x4b80000004048820 */ /* 0x000fc40000400000 */
[----:B------:R-:W-:Y:S02]  /*24cf0*/  @!P0 FMUL R88, R88, 16777216 ;  /* 0x4b80000058588820 */ /* 0x000fe40000400000 */
[----:B------:R-:W-:Y:S02]  /*24d00*/  @!P0 FMUL R6, R6, 16777216 ;  /* 0x4b80000006068820 */ /* 0x000fe40000400000 */
[----:B------:R-:W-:Y:S02]  /*24d10*/  @!P0 FMUL R91, R91, 16777216 ;  /* 0x4b8000005b5b8820 */ /* 0x000fe40000400000 */
[----:B------:R-:W-:Y:S01]  /*24d20*/  @!P0 FMUL R92, R92, 16777216 ;  /* 0x4b8000005c5c8820 */ /* 0x000fe20000400000 */
[----:B---3--:R0:W1:Y:S02]  /*24d30*/  MUFU.RCP R124, R61 ;  /* 0x0000003d007c7308 */ /* 0x0080640000001000 */
[----:B0-----:R-:W0:Y:S02]  /*24d40*/  S2R R61, SR_TID.X ;  /* 0x00000000003d7919 */ /* 0x001e240000002100 */
[----:B0-----:R-:W-:-:S04]  /*24d50*/  LOP3.LUT R61, R61, 0xc, RZ, 0xc0, !PT ;  /* 0x0000000c3d3d7812 */ /* 0x001fc800078ec0ff */
[----:B------:R-:W-:-:S05]  /*24d60*/  LEA R61, R61, R61, 0xd ;  /* 0x0000003d3d3d7211 */ /* 0x000fca00078e68ff */
[----:B------:R-:W-:Y:S02]  /*24d70*/  IMAD.U32 R61, R61, 0x2, R3 ;  /* 0x000000023d3d7824 */ /* 0x000fe400078e0003 */
[----:B------:R-:W3:Y:S04]  /*24d80*/  LDL.LU R3, [R1+0xc14] ;  /* 0x000c140001037983 */ /* 0x000ee80000300800 */
[----:B------:R0:W-:Y:S02]  /*24d90*/  STL [R1+0xa78], R61 ;  /* 0x000a783d01007387 */ /* 0x0001e40000100800 */
[----:B0-----:R-:W-:Y:S02]  /*24da0*/  IMAD.MOV.U32 R61, RZ, RZ, R62 ;  /* 0x000000ffff3d7224 */ /* 0x001fe400078e003e */
[----:B------:R-:W2:Y:S04]  /*24db0*/  LDL.LU R62, [R1+0xc10] ;  /* 0x000c1000013e7983 */ /* 0x000ea80000300800 */
        /* <DEDUP_REMOVED lines=13> */
[----:B0-----:R-:W1:Y:S04]  /*24e90*/  LDL.LU R91, [R1+0xbf8] ;  /* 0x000bf800015b7983 */ /* 0x001e680000300800 */
[----:B------:R0:W-:Y:S04]  /*24ea0*/  STL [R1+0x5b0], R92 ;  /* 0x0005b05c01007387 */ /* 0x0001e80000100800 */
[----:B0-----:R-:W3:Y:S01]  /*24eb0*/  LDL.LU R92, [R1+0xbf4] ;  /* 0x000bf400015c7983 */ /* 0x001ee20000300800 */
[----:B--2---:R-:W-:Y:S01]  /*24ec0*/  @!P0 FMUL R6, R6, 16777216 ;  /* 0x4b80000006068820 */ /* 0x004fe20000400000 */
[----:B----4-:R-:W-:Y:S01]  /*24ed0*/  FSETP.NEU.AND P0, PT, R123, RZ, PT ;  /* 0x000000ff7b00720b */ /* 0x010fe20003f0d000 */
[----:B-1----:R-:W-:-:S02]  /*24ee0*/  FMUL R91, R124, R91 ;  /* 0x0000005b7c5b7220 */ /* 0x002fc40000400000 */
[----:B---3--:R-:W-:Y:S01]  /*24ef0*/  FMUL R123, R124, R92 ;  /* 0x0000005c7c7b7220 */ /* 0x008fe20000400000 */
[----:B------:R-:W-:Y:S02]  /*24f00*/  MOV R92, R87 ;  /* 0x00000057005c7202 */ /* 0x000fe40000000f00 */
[----:B------:R-:W2:Y:S04]  /*24f10*/  LDL.LU R87, [R1+0xbf0] ;  /* 0x000bf00001577983 */ /* 0x000ea80000300800 */
[----:B------:R0:W-:Y:S02]  /*24f20*/  STL [R1+0xa7c], R123 ;  /* 0x000a7c7b01007387 */ /* 0x0001e40000100800 */
[----:B0-----:R-:W-:Y:S02]  /*24f30*/  IMAD.MOV.U32 R123, RZ, RZ, R80 ;  /* 0x000000ffff7b7224 */ /* 0x001fe400078e0050 */
[----:B------:R-:W3:Y:S04]  /*24f40*/  LDL.LU R80, [R1+0xbec] ;  /* 0x000bec0001507983 */ /* 0x000ee80000300800 */
[----:B------:R0:W-:Y:S02]  /*24f50*/  STL [R1+0x3d8], R91 ;  /* 0x0003d85b01007387 */ /* 0x0001e40000100800 */
[----:B0-----:R-:W-:-:S02]  /*24f60*/  IMAD.MOV.U32 R91, RZ, RZ, R122 ;  /* 0x000000ffff5b7224 */ /* 0x001fc400078e007a */
[C---:B------:R-:W-:Y:S01]  /*24f70*/  FMUL R122, R124.reuse, R88 ;  /* 0x000000587c7a7220 */ /* 0x040fe20000400000 */
[----:B------:R-:W-:Y:S02]  /*24f80*/  MOV R88, R84 ;  /* 0x0000005400587202 */ /* 0x000fe40000000f00 */
[----:B------:R-:W4:Y:S04]  /*24f90*/  LDL.LU R84, [R1+0xbe8] ;  /* 0x000be80001547983 */ /* 0x000f280000300800 */
[----:B------:R0:W-:Y:S02]  /*24fa0*/  STL [R1+0xa80], R122 ;  /* 0x000a807a01007387 */ /* 0x0001e40000100800 */
[----:B0-----:R-:W-:Y:S02]  /*24fb0*/  IMAD.MOV.U32 R122, RZ, RZ, R61 ;  /* 0x000000ffff7a7224 */ /* 0x001fe400078e003d */
[----:B--2---:R-:W-:-:S05]  /*24fc0*/  FMUL R61, R124, R87 ;  /* 0x000000577c3d7220 */ /* 0x004fca0000400000 */
[----:B------:R0:W-:Y:S02]  /*24fd0*/  STL [R1+0xa84], R61 ;  /* 0x000a843d01007387 */ /* 0x0001e40000100800 */
[----:B0-----:R-:W-:Y:S02]  /*24fe0*/  IMAD.MOV.U32 R61, RZ, RZ, R83 ;  /* 0x000000ffff3d7224 */ /* 0x001fe400078e0053 */
[----:B------:R-:W2:Y:S01]  /*24ff0*/  LDL.LU R83, [R1+0xbe4] ;  /* 0x000be40001537983 */ /* 0x000ea20000300800 */
[----:B------:R-:W-:Y:S01]  /*25000*/  MOV R87, R122 ;  /* 0x0000007a00577202 */ /* 0x000fe20000000f00 */
[----:B------:R-:W-:Y:S02]  /*25010*/  IMAD.MOV.U32 R122, RZ, RZ, R121 ;  /* 0x000000ffff7a7224 */ /* 0x000fe400078e0079 */
[----:B----4-:R-:W-:Y:S02]  /*25020*/  FMUL R121, R124, R84 ;  /* 0x000000547c797220 */ /* 0x010fe40000400000 */
[----:B------:R-:W-:-:S02]  /*25030*/  IMAD.MOV.U32 R84, RZ, RZ, R79 ;  /* 0x000000ffff547224 */ /* 0x000fc400078e004f */
[----:B------:R-:W4:Y:S04]  /*25040*/  LDL.LU R79, [R1+0xbe0] ;  /* 0x000be000014f7983 */ /* 0x000f280000300800 */
[----:B------:R0:W-:Y:S02]  /*25050*/  STL [R1+0xa88], R121 ;  /* 0x000a887901007387 */ /* 0x0001e40000100800 */
[----:B0-----:R-:W-:Y:S01]  /*25060*/  MOV R121, R125 ;  /* 0x0000007d00797202 */ /* 0x001fe20000000f00 */
[----:B--2---:R-:W-:Y:S02]  /*25070*/  FMUL R125, R124, R83 ;  /* 0x000000537c7d7220 */ /* 0x004fe40000400000 */
[----:B------:R-:W-:Y:S02]  /*25080*/  IMAD.MOV.U32 R83, RZ, RZ, R69 ;  /* 0x000000ffff537224 */ /* 0x000fe400078e0045 */
[----:B------:R-:W2:Y:S04]  /*25090*/  LDL.LU R69, [R1+0xbdc] ;  /* 0x000bdc0001457983 */ /* 0x000ea80000300800 */
[----:B------:R0:W-:Y:S02]  /*250a0*/  STL [R1+0xa8c], R125 ;  /* 0x000a8c7d01007387 */ /* 0x0001e40000100800 */
[----:B0-----:R-:W-:-:S02]  /*250b0*/  IMAD.MOV.U32 R125, RZ, RZ, R120 ;  /* 0x000000ffff7d7224 */ /* 0x001fc400078e0078 */
[C---:B---3--:R-:W-:Y:S01]  /*250c0*/  FMUL R120, R124.reuse, R80 ;  /* 0x000000507c787220 */ /* 0x048fe20000400000 */
[----:B------:R-:W-:Y:S02]  /*250d0*/  MOV R80, R86 ;  /* 0x0000005600507202 */ /* 0x000fe40000000f00 */
[----:B------:R-:W3:Y:S01]  /*250e0*/  LDL.LU R86, [R1+0xbd8] ;  /* 0x000bd80001567983 */ /* 0x000ee20000300800 */
[----:B----4-:R-:W-:-:S03]  /*250f0*/  FMUL R124, R124, R79 ;  /* 0x0000004f7c7c7220 */ /* 0x010fc60000400000 */
[----:B------:R0:W-:Y:S01]  /*25100*/  STL [R1+0xa90], R120 ;  /* 0x000a907801007387 */ /* 0x0001e20000100800 */
[----:B------:R-:W-:Y:S02]  /*25110*/  IMAD.MOV.U32 R79, RZ, RZ, R89 ;  /* 0x000000ffff4f7224 */ /* 0x000fe400078e0059 */
[----:B0-----:R-:W-:Y:S02]  /*25120*/  IMAD.MOV.U32 R120, RZ, RZ, R90 ;  /* 0x000000ffff787224 */ /* 0x001fe400078e005a */
[----:B------:R-:W4:Y:S04]  /*25130*/  LDL.LU R90, [R1+0xbd4] ;  /* 0x000bd400015a7983 */ /* 0x000f280000300800 */
[----:B------:R-:W2:Y:S01]  /*25140*/  LDL.LU R89, [R1+0xbd0] ;  /* 0x000bd00001597983 */ /* 0x000ea20000300800 */
[----:B------:R-:W4:Y:S03]  /*25150*/  MUFU.RCP R5, R5 ;  /* 0x0000000500057308 */ /* 0x000f260000001000 */
[----:B------:R0:W-:Y:S02]  /*25160*/  STL [R1+0xa94], R124 ;  /* 0x000a947c01007387 */ /* 0x0001e40000100800 */
[----:B0-----:R-:W-:-:S02]  /*25170*/  MOV R124, R85 ;  /* 0x00000055007c7202 */ /* 0x001fc40000000f00 */
[----:B------:R-:W3:Y:S01]  /*25180*/  LDL.LU R85, [R1+0xbcc] ;  /* 0x000bcc0001557983 */ /* 0x000ee20000300800 */
[C---:B----4-:R-:W-:Y:S02]  /*25190*/  FMUL R90, R5.reuse, R90 ;  /* 0x0000005a055a7220 */ /* 0x050fe40000400000 */
[----:B--2---:R-:W-:-:S03]  /*251a0*/  FMUL R89, R5, R89 ;  /* 0x0000005905597220 */ /* 0x004fc60000400000 */
[----:B------:R0:W-:Y:S02]  /*251b0*/  STL [R1+0x364], R90 ;  /* 0x0003645a01007387 */ /* 0x0001e40000100800 */
[----:B0-----:R-:W-:Y:S02]  /*251c0*/  IMAD.MOV.U32 R90, RZ, RZ, R82 ;  /* 0x000000ffff5a7224 */ /* 0x001fe400078e0052 */
[----:B------:R-:W2:Y:S04]  /*251d0*/  LDL.LU R82, [R1+0xbc8] ;  /* 0x000bc80001527983 */ /* 0x000ea80000300800 */
[----:B------:R0:W-:Y:S02]  /*251e0*/  STL [R1+0x35c], R89 ;  /* 0x00035c5901007387 */ /* 0x0001e40000100800 */
[----:B0-----:R-:W-:-:S02]  /*251f0*/  IMAD.MOV.U32 R89, RZ, RZ, R81 ;  /* 0x000000ffff597224 */ /* 0x001fc400078e0051 */
[----:B------:R-:W4:Y:S01]  /*25200*/  LDL.LU R81, [R1+0xbc4] ;  /* 0x000bc40001517983 */ /* 0x000f220000300800 */
[C---:B---3--:R-:W-:Y:S02]  /*25210*/  FMUL R86, R5.reuse, R86 ;  /* 0x0000005605567220 */ /* 0x048fe40000400000 */
[----:B------:R-:W-:-:S03]  /*25220*/  FMUL R85, R5, R85 ;  /* 0x0000005505557220 */ /* 0x000fc60000400000 */
[----:B------:R0:W-:Y:S02]  /*25230*/  STL [R1+0x360], R86 ;  /* 0x0003605601007387 */ /* 0x0001e40000100800 */
[----:B0-----:R-:W-:Y:S02]  /*25240*/  MOV R86, R70 ;  /* 0x0000004600567202 */ /* 0x001fe40000000f00 */
[----:B------:R-:W3:Y:S04]  /*25250*/  LDL.LU R70, [R1+0xbc0] ;  /* 0x000bc00001467983 */ /* 0x000ee80000300800 */
[----:B------:R0:W-:Y:S02]  /*25260*/  STL [R1+0x354], R85 ;  /* 0x0003545501007387 */ /* 0x0001e40000100800 */
[----:B0-----:R-:W-:-:S02]  /*25270*/  IMAD.MOV.U32 R85, RZ, RZ, R67 ;  /* 0x000000ffff557224 */ /* 0x001fc400078e0043 */
[----:B------:R-:W3:Y:S01]  /*25280*/  LDL.LU R67, [R1+0xbbc] ;  /* 0x000bbc0001437983 */ /* 0x000ee20000300800 */
[----:B--2---:R-:W-:-:S05]  /*25290*/  FMUL R82, R5, R82 ;  /* 0x0000005205527220 */ /* 0x004fca0000400000 */
[----:B------:R0:W-:Y:S01]  /*252a0*/  STL [R1+0x358], R82 ;  /* 0x0003585201007387 */ /* 0x0001e20000100800 */
[----:B----4-:R-:W-:Y:S02]  /*252b0*/  FMUL R81, R5, R81 ;  /* 0x0000005105517220 */ /* 0x010fe40000400000 */
[----:B0-----:R-:W-:Y:S02]  /*252c0*/  IMAD.MOV.U32 R82, RZ, RZ, R77 ;  /* 0x000000ffff527224 */ /* 0x001fe400078e004d */
[----:B------:R-:W2:Y:S04]  /*252d0*/  LDL.LU R77, [R1+0xbb8] ;  /* 0x000bb800014d7983 */ /* 0x000ea80000300800 */
[----:B------:R0:W-:Y:S02]  /*252e0*/  STL [R1+0x34c], R81 ;  /* 0x00034c5101007387 */ /* 0x0001e40000100800 */
[----:B0-----:R-:W-:-:S02]  /*252f0*/  MOV R81, R78 ;  /* 0x0000004e00517202 */ /* 0x001fc40000000f00 */
[----:B------:R-:W4:Y:S01]  /*25300*/  LDL.LU R78, [R1+0xbb4] ;  /* 0x000bb400014e7983 */ /* 0x000f220000300800 */
[----:B------:R-:W0:Y:S01]  /*25310*/  MUFU.RCP R4, R4 ;  /* 0x0000000400047308 */ /* 0x000e220000001000 */
[----:B----4-:R-:W-:-:S05]  /*25320*/  FMUL R78, R5, R78 ;  /* 0x0000004e054e7220 */ /* 0x010fca0000400000 */
[----:B------:R1:W-:Y:S02]  /*25330*/  STL [R1+0x350], R78 ;  /* 0x0003504e01007387 */ /* 0x0003e40000100800 */
[----:B-1----:R-:W-:Y:S02]  /*25340*/  IMAD.MOV.U32 R78, RZ, RZ, R76 ;  /* 0x000000ffff4e7224 */ /* 0x002fe400078e004c */
[----:B------:R-:W0:Y:S01]  /*25350*/  LDL.LU R76, [R1+0xbb0] ;  /* 0x000bb000014c7983 */ /* 0x000e220000300800 */
[----:B--2---:R-:W-:Y:S02]  /*25360*/  FMUL R5, R5, R77 ;  /* 0x0000004d05057220 */ /* 0x004fe40000400000 */
[----:B------:R-:W-:-:S03]  /*25370*/  IMAD.MOV.U32 R77, RZ, RZ, R75 ;  /* 0x000000ffff4d7224 */ /* 0x000fc600078e004b */
[----:B------:R1:W-:Y:S04]  /*25380*/  STL [R1+0x348], R5 ;  /* 0x0003480501007387 */ /* 0x0003e80000100800 */
[----:B------:R-:W2:Y:S01]  /*25390*/  LDL.LU R75, [R1+0xbac] ;  /* 0x000bac00014b7983 */ /* 0x000ea20000300800 */
[----:B-1----:R-:W-:Y:S01]  /*253a0*/  MOV R5, R85 ;  /* 0x0000005500057202 */ /* 0x002fe20000000f00 */
[----:B------:R-:W-:Y:S02]  /*253b0*/  IMAD.MOV.U32 R85, RZ, RZ, R83 ;  /* 0x000000ffff557224 */ /* 0x000fe400078e0053 */
[----:B------:R-:W-:Y:S02]  /*253c0*/  IMAD.MOV.U32 R83, RZ, RZ, R121 ;  /* 0x000000ffff537224 */ /* 0x000fe400078e0079 */
[----:B0-----:R-:W-:Y:S01]  /*253d0*/  FMUL R121, R4, R76 ;  /* 0x0000004c04797220 */ /* 0x001fe20000400000 */
[----:B------:R-:W-:-:S02]  /*253e0*/  MOV R76, R68 ;  /* 0x00000044004c7202 */ /* 0x000fc40000000f00 */
[----:B------:R-:W4:Y:S04]  /*253f0*/  LDL.LU R68, [R1+0xba8] ;  /* 0x000ba80001447983 */ /* 0x000f280000300800 */
[----:B------:R0:W-:Y:S02]  /*25400*/  STL [R1+0xa98], R121 ;  /* 0x000a987901007387 */ /* 0x0001e40000100800 */
[----:B0-----:R-:W-:Y:S02]  /*25410*/  IMAD.MOV.U32 R121, RZ, RZ, R72 ;  /* 0x000000ffff797224 */ /* 0x001fe400078e0048 */
[----:B------:R-:W3:Y:S01]  /*25420*/  LDL.LU R72, [R1+0xba4] ;  /* 0x000ba40001487983 */ /* 0x000ee20000300800 */
[----:B--2---:R-:W-:-:S05]  /*25430*/  FMUL R75, R4, R75 ;  /* 0x0000004b044b7220 */ /* 0x004fca0000400000 */
[----:B------:R0:W-:Y:S02]  /*25440*/  STL [R1+0x3bc], R75 ;  /* 0x0003bc4b01007387 */ /* 0x0001e40000100800 */
[----:B0-----:R-:W-:Y:S01]  /*25450*/  IMAD.MOV.U32 R75, RZ, RZ, R81 ;  /* 0x000000ffff4b7224 */ /* 0x001fe200078e0051 */
[----:B------:R-:W-:Y:S01]  /*25460*/  MOV R81, R89 ;  /* 0x0000005900517202 */ /* 0x000fe20000000f00 */
[----:B------:R-:W-:Y:S02]  /*25470*/  IMAD.MOV.U32 R89, RZ, RZ, R61 ;  /* 0x000000ffff597224 */ /* 0x000fe400078e003d */
[----:B---3--:R-:W-:-:S05]  /*25480*/  FMUL R61, R4, R72 ;  /* 0x00000048043d7220 */ /* 0x008fca0000400000 */
[----:B------:R0:W-:Y:S02]  /*25490*/  STL [R1+0xa9c], R61 ;  /* 0x000a9c3d01007387 */ /* 0x0001e40000100800 */
[----:B0-----:R-:W-:Y:S02]  /*254a0*/  IMAD.MOV.U32 R61, RZ, RZ, R71 ;  /* 0x000000ffff3d7224 */ /* 0x001fe400078e0047 */
[----:B------:R-:W2:Y:S01]  /*254b0*/  LDL.LU R71, [R1+0xba0] ;  /* 0x000ba00001477983 */ /* 0x000ea20000300800 */
[----:B------:R-:W-:Y:S01]  /*254c0*/  MOV R72, R75 ;  /* 0x0000004b00487202 */ /* 0x000fe20000000f00 */
[----:B------:R-:W-:Y:S02]  /*254d0*/  IMAD.MOV.U32 R75, RZ, RZ, R76 ;  /* 0x000000ffff4b7224 */ /* 0x000fe400078e004c */
[----:B------:R-:W-:Y:S01]  /*254e0*/  IMAD.MOV.U32 R76, RZ, RZ, R5 ;  /* 0x000000ffff4c7224 */ /* 0x000fe200078e0005 */
[----:B------:R-:W-:Y:S01]  /*254f0*/  MOV R5, R85 ;  /* 0x0000005500057202 */ /* 0x000fe20000000f00 */
[----:B------:R-:W-:-:S02]  /*25500*/  IMAD.MOV.U32 R85, RZ, RZ, R124 ;  /* 0x000000ffff557224 */ /* 0x000fc400078e007c */
[C---:B--2---:R-:W-:Y:S02]  /*25510*/  FMUL R124, R4.reuse, R71 ;  /* 0x00000047047c7220 */ /* 0x044fe40000400000 */
[----:B------:R-:W-:Y:S02]  /*25520*/  IMAD.MOV.U32 R71, RZ, RZ, R64 ;  /* 0x000000ffff477224 */ /* 0x000fe400078e0040 */
[----:B------:R-:W2:Y:S04]  /*25530*/  LDL.LU R64, [R1+0xb9c] ;  /* 0x000b9c0001407983 */ /* 0x000ea80000300800 */
[----:B------:R0:W-:Y:S02]  /*25540*/  STL [R1+0xaa0], R124 ;  /* 0x000aa07c01007387 */ /* 0x0001e40000100800 */
[----:B0-----:R-:W-:Y:S01]  /*25550*/  MOV R124, R122 ;  /* 0x0000007a007c7202 */ /* 0x001fe20000000f00 */
[----:B----4-:R-:W-:-:S02]  /*25560*/  FMUL R122, R4, R68 ;  /* 0x00000044047a7220 */ /* 0x010fc40000400000 */
[----:B------:R-:W-:Y:S02]  /*25570*/  IMAD.MOV.U32 R68, RZ, RZ, R63 ;  /* 0x000000ffff447224 */ /* 0x000fe400078e003f */
[----:B------:R-:W3:Y:S04]  /*25580*/  LDL.LU R63, [R1+0xb98] ;  /* 0x000b9800013f7983 */ /* 0x000ee80000300800 */
[----:B------:R0:W-:Y:S02]  /*25590*/  STL [R1+0xaa4], R122 ;  /* 0x000aa47a01007387 */ /* 0x0001e40000100800 */
[----:B0-----:R-:W-:Y:S02]  /*255a0*/  IMAD.MOV.U32 R122, RZ, RZ, R120 ;  /* 0x000000ffff7a7224 */ /* 0x001fe400078e0078 */
[----:B------:R-:W-:Y:S01]  /*255b0*/  FMUL R120, R4, R67 ;  /* 0x0000004304787220 */ /* 0x000fe20000400000 */
[----:B------:R-:W-:-:S02]  /*255c0*/  MOV R67, R74 ;  /* 0x0000004a00437202 */ /* 0x000fc40000000f00 */
[----:B------:R-:W4:Y:S04]  /*255d0*/  LDL.LU R74, [R1+0xb94] ;  /* 0x000b9400014a7983 */ /* 0x000f280000300800 */
[----:B------:R0:W-:Y:S02]  /*255e0*/  STL [R1+0xaa8], R120 ;  /* 0x000aa87801007387 */ /* 0x0001e40000100800 */
[----:B0-----:R-:W-:Y:S02]  /*255f0*/  IMAD.MOV.U32 R120, RZ, RZ, R123 ;  /* 0x000000ffff787224 */ /* 0x001fe400078e007b */
[----:B--2---:R-:W-:Y:S02]  /*25600*/  FMUL R123, R4, R64 ;  /* 0x00000040047b7220 */ /* 0x004fe40000400000 */
[----:B------:R-:W-:-:S02]  /*25610*/  IMAD.MOV.U32 R64, RZ, RZ, R73 ;  /* 0x000000ffff407224 */ /* 0x000fc400078e0049 */
[----:B------:R-:W2:Y:S01]  /*25620*/  LDL.LU R73, [R1+0xb90] ;  /* 0x000b900001497983 */ /* 0x000ea20000300800 */
[----:B------:R-:W4:Y:S03]  /*25630*/  MUFU.RCP R3, R3 ;  /* 0x0000000300037308 */ /* 0x000f260000001000 */
[----:B------:R0:W-:Y:S02]  /*25640*/  STL [R1+0xaac], R123 ;  /* 0x000aac7b01007387 */ /* 0x0001e40000100800 */
[----:B0-----:R-:W-:Y:S01]  /*25650*/  MOV R123, R125 ;  /* 0x0000007d007b7202 */ /* 0x001fe20000000f00 */
[----:B---3--:R-:W-:-:S05]  /*25660*/  FMUL R125, R4, R63 ;  /* 0x0000003f047d7220 */ /* 0x008fca0000400000 */
[----:B------:R0:W-:Y:S01]  /*25670*/  STL [R1+0xab0], R125 ;  /* 0x000ab07d01007387 */ /* 0x0001e20000100800 */
[----:B----4-:R-:W-:-:S05]  /*25680*/  FMUL R4, R3, R74 ;  /* 0x0000004a03047220 */ /* 0x010fca0000400000 */
[----:B------:R2:W-:Y:S01]  /*25690*/  STL [R1+0x328], R4 ;  /* 0x0003280401007387 */ /* 0x0005e20000100800 */
[----:B------:R-:W1:Y:S01]  /*256a0*/  MUFU.RCP R2, R2 ;  /* 0x0000000200027308 */ /* 0x000e620000001000 */
[----:B------:R-:W-:Y:S02]  /*256b0*/  IMAD.MOV.U32 R63, RZ, RZ, R123 ;  /* 0x000000ffff3f7224 */ /* 0x000fe400078e007b */
[----:B------:R-:W-:-:S05]  /*256c0*/  IMAD.MOV.U32 R123, RZ, RZ, R64 ;  /* 0x000000ffff7b7224 */ /* 0x000fca00078e0040 */
[----:B------:R-:W3:Y:S01]  /*256d0*/  MUFU.RCP R93, R93 ;  /* 0x0000005d005d7308 */ /* 0x000ee20000001000 */
[----:B------:R-:W-:Y:S01]  /*256e0*/  MOV R64, R120 ;  /* 0x0000007800407202 */ /* 0x000fe20000000f00 */
[----:B------:R-:W-:Y:S01]  /*256f0*/  IMAD.MOV.U32 R120, RZ, RZ, R67 ;  /* 0x000000ffff787224 */ /* 0x000fe200078e0043 */
[----:B------:R-:W-:Y:S01]  /*25700*/  MOV R74, R63 ;  /* 0x0000003f004a7202 */ /* 0x000fe20000000f00 */
[----:B------:R-:W-:Y:S02]  /*25710*/  IMAD.MOV.U32 R67, RZ, RZ, R122 ;  /* 0x000000ffff437224 */ /* 0x000fe400078e007a */
[----:B------:R-:W-:Y:S02]  /*25720*/  IMAD.MOV.U32 R63, RZ, RZ, R124 ;  /* 0x000000ffff3f7224 */ /* 0x000fe400078e007c */
[C---:B-1----:R-:W-:Y:S02]  /*25730*/  FMUL R122, R2.reuse, R58 ;  /* 0x0000003a027a7220 */ /* 0x042fe40000400000 */
[----:B------:R-:W-:-:S02]  /*25740*/  FMUL R124, R2, R54 ;  /* 0x00000036027c7220 */ /* 0x000fc40000400000 */
[----:B0-----:R-:W-:Y:S01]  /*25750*/  FMUL R125, R2, R53 ;  /* 0x00000035027d7220 */ /* 0x001fe20000400000 */
[----:B------:R-:W0:Y:S08]  /*25760*/  MUFU.RCP R94, R94 ;  /* 0x0000005e005e7308 */ /* 0x000e300000001000 */
[----:B------:R-:W1:Y:S08]  /*25770*/  MUFU.RCP R95, R95 ;  /* 0x0000005f005f7308 */ /* 0x000e700000001000 */
[----:B------:R-:W4:Y:S08]  /*25780*/  MUFU.RCP R96, R96 ;  /* 0x0000006000607308 */ /* 0x000f300000001000 */
[----:B------:R-:W0:Y:S08]  /*25790*/  MUFU.RCP R98, R98 ;  /* 0x0000006200627308 */ /* 0x000e300000001000 */
[----:B------:R-:W0:Y:S01]  /*257a0*/  MUFU.RCP R99, R99 ;  /* 0x0000006300637308 */ /* 0x000e220000001000 */
[----:B--2---:R-:W-:-:S05]  /*257b0*/  FMUL R4, R3, R73 ;  /* 0x0000004903047220 */ /* 0x004fca0000400000 */
[----:B------:R2:W-:Y:S02]  /*257c0*/  STL [R1+0x320], R4 ;  /* 0x0003200401007387 */ /* 0x0005e40000100800 */
[----:B--2---:R-:W-:-:S05]  /*257d0*/  FMUL R4, R3, R70 ;  /* 0x0000004603047220 */ /* 0x004fca0000400000 */
[----:B------:R2:W-:Y:S02]  /*257e0*/  STL [R1+0x324], R4 ;  /* 0x0003240401007387 */ /* 0x0005e40000100800 */
[----:B--2---:R-:W-:-:S05]  /*257f0*/  FMUL R4, R3, R69 ;  /* 0x0000004503047220 */ /* 0x004fca0000400000 */
[----:B------:R2:W-:Y:S02]  /*25800*/  STL [R1+0x314], R4 ;  /* 0x0003140401007387 */ /* 0x0005e40000100800 */
[----:B--2---:R-:W-:-:S05]  /*25810*/  FMUL R4, R3, R66 ;  /* 0x0000004203047220 */ /* 0x004fca0000400000 */
[----:B------:R2:W-:Y:S02]  /*25820*/  STL [R1+0x31c], R4 ;  /* 0x00031c0401007387 */ /* 0x0005e40000100800 */
[----:B--2---:R-:W-:-:S05]  /*25830*/  FMUL R4, R3, R65 ;  /* 0x0000004103047220 */ /* 0x004fca0000400000 */
[----:B------:R2:W-:Y:S01]  /*25840*/  STL [R1+0x30c], R4 ;  /* 0x00030c0401007387 */ /* 0x0005e20000100800 */
[----:B------:R-:W-:Y:S01]  /*25850*/  MOV R69, R61 ;  /* 0x0000003d00457202 */ /* 0x000fe20000000f00 */
[C---:B--2---:R-:W-:Y:S02]  /*25860*/  FMUL R4, R3.reuse, R62 ;  /* 0x0000003e03047220 */ /* 0x044fe40000400000 */
[----:B------:R-:W-:-:S03]  /*25870*/  FMUL R3, R3, R59 ;  /* 0x0000003b03037220 */ /* 0x000fc60000400000 */
[----:B------:R-:W-:Y:S04]  /*25880*/  STL [R1+0x310], R4 ;  /* 0x0003100401007387 */ /* 0x000fe80000100800 */
[----:B------:R2:W-:Y:S01]  /*25890*/  STL [R1+0x308], R3 ;  /* 0x0003080301007387 */ /* 0x0005e20000100800 */
[----:B------:R-:W-:Y:S02]  /*258a0*/  IMAD.MOV.U32 R73, RZ, RZ, R123 ;  /* 0x000000ffff497224 */ /* 0x000fe400078e007b */
[----:B------:R-:W-:Y:S01]  /*258b0*/  IMAD.MOV.U32 R70, RZ, RZ, R68 ;  /* 0x000000ffff467224 */ /* 0x000fe200078e0044 */
[----:B------:R-:W-:Y:S01]  /*258c0*/  STL [R1+0xab4], R122 ;  /* 0x000ab47a01007387 */ /* 0x000fe20000100800 */
[C---:B------:R-:W-:Y:S02]  /*258d0*/  FMUL R61, R2.reuse, R50 ;  /* 0x00000032023d7220 */ /* 0x040fe40000400000 */
[----:B--2---:R-:W-:-:S02]  /*258e0*/  FMUL R3, R2, R57 ;  /* 0x0000003902037220 */ /* 0x004fc40000400000 */
[----:B------:R-:W-:Y:S01]  /*258f0*/  IMAD.MOV.U32 R4, RZ, RZ, R64 ;  /* 0x000000ffff047224 */ /* 0x000fe200078e0040 */
[----:B------:R-:W-:Y:S01]  /*25900*/  MOV R64, R120 ;  /* 0x0000007800407202 */ /* 0x000fe20000000f00 */
[----:B------:R-:W-:Y:S01]  /*25910*/  IMAD.MOV.U32 R68, RZ, RZ, R121 ;  /* 0x000000ffff447224 */ /* 0x000fe200078e0079 */
[----:B------:R-:W-:Y:S01]  /*25920*/  STL [R1+0x39c], R3 ;  /* 0x00039c0301007387 */ /* 0x000fe20000100800 */
[C---:B------:R-:W-:Y:S02]  /*25930*/  FMUL R123, R2.reuse, R49 ;  /* 0x00000031027b7220 */ /* 0x040fe40000400000 */
[C---:B------:R-:W-:Y:S01]  /*25940*/  FMUL R121, R2.reuse, R46 ;  /* 0x0000002e02797220 */ /* 0x040fe20000400000 */
[----:B------:R-:W-:Y:S01]  /*25950*/  STL [R1+0xab8], R124 ;  /* 0x000ab87c01007387 */ /* 0x000fe20000100800 */
[----:B------:R-:W-:Y:S02]  /*25960*/  FMUL R120, R2, R45 ;  /* 0x0000002d02787220 */ /* 0x000fe40000400000 */
[C---:B---3--:R-:W-:Y:S01]  /*25970*/  FMUL R2, R93.reuse, R56 ;  /* 0x000000385d027220 */ /* 0x048fe20000400000 */
[----:B------:R-:W-:Y:S04]  /*25980*/  STL [R1+0xabc], R125 ;  /* 0x000abc7d01007387 */ /* 0x000fe80000100800 */
[----:B------:R-:W-:Y:S04]  /*25990*/  STL [R1+0xac0], R61 ;  /* 0x000ac03d01007387 */ /* 0x000fe80000100800 */
[----:B------:R-:W-:Y:S04]  /*259a0*/  STL [R1+0xac4], R123 ;  /* 0x000ac47b01007387 */ /* 0x000fe80000100800 */
[----:B------:R-:W-:Y:S04]  /*259b0*/  STL [R1+0xac8], R121 ;  /* 0x000ac87901007387 */ /* 0x000fe80000100800 */
[----:B------:R-:W-:Y:S04]  /*259c0*/  STL [R1+0xacc], R120 ;  /* 0x000acc7801007387 */ /* 0x000fe80000100800 */
        /* <DEDUP_REMOVED lines=13> */
[C---:B0-----:R-:W-:Y:S02]  /*25aa0*/  FMUL R61, R94.reuse, R42 ;  /* 0x0000002a5e3d7220 */ /* 0x041fe40000400000 */
[C---:B------:R-:W-:Y:S02]  /*25ab0*/  FMUL R125, R94.reuse, R38 ;  /* 0x000000265e7d7220 */ /* 0x040fe40000400000 */
[----:B--2---:R-:W-:Y:S02]  /*25ac0*/  FMUL R2, R93, R43 ;  /* 0x0000002b5d027220 */ /* 0x004fe40000400000 */
[----:B------:R-:W-:-:S03]  /*25ad0*/  FMUL R120, R94, R37 ;  /* 0x000000255e787220 */ /* 0x000fc60000400000 */
[----:B------:R0:W-:Y:S01]  /*25ae0*/  STL [R1+0x2cc], R2 ;  /* 0x0002cc0201007387 */ /* 0x0001e20000100800 */
[C---:B------:R-:W-:Y:S02]  /*25af0*/  FMUL R124, R94.reuse, R34 ;  /* 0x000000225e7c7220 */ /* 0x040fe40000400000 */
[C---:B------:R-:W-:Y:S01]  /*25b00*/  FMUL R121, R94.reuse, R33 ;  /* 0x000000215e797220 */ /* 0x040fe20000400000 */
[----:B------:R-:W-:Y:S01]  /*25b10*/  STL [R1+0xad0], R61 ;  /* 0x000ad03d01007387 */ /* 0x000fe20000100800 */
[C---:B------:R-:W-:Y:S02]  /*25b20*/  FMUL R122, R94.reuse, R30 ;  /* 0x0000001e5e7a7220 */ /* 0x040fe40000400000 */
[C---:B0-----:R-:W-:Y:S02]  /*25b30*/  FMUL R2, R94.reuse, R41 ;  /* 0x000000295e027220 */ /* 0x041fe40000400000 */
[----:B------:R-:W-:-:S03]  /*25b40*/  FMUL R123, R94, R29 ;  /* 0x0000001d5e7b7220 */ /* 0x000fc60000400000 */
[----:B------:R1:W-:Y:S04]  /*25b50*/  STL [R1+0x37c], R2 ;  /* 0x00037c0201007387 */ /* 0x0003e80000100800 */
[----:B------:R-:W-:Y:S04]  /*25b60*/  STL [R1+0xad4], R125 ;  /* 0x000ad47d01007387 */ /* 0x000fe80000100800 */
[----:B------:R-:W-:Y:S01]  /*25b70*/  STL [R1+0xad8], R120 ;  /* 0x000ad87801007387 */ /* 0x000fe20000100800 */
[----:B-1----:R-:W-:-:S03]  /*25b80*/  FMUL R2, R95, R40 ;  /* 0x000000285f027220 */ /* 0x002fc60000400000 */
[----:B------:R-:W-:Y:S04]  /*25b90*/  STL [R1+0xadc], R124 ;  /* 0x000adc7c01007387 */ /* 0x000fe80000100800 */
[----:B------:R-:W-:Y:S04]  /*25ba0*/  STL [R1+0xae0], R121 ;  /* 0x000ae07901007387 */ /* 0x000fe80000100800 */
[----:B------:R-:W-:Y:S04]  /*25bb0*/  STL [R1+0xae4], R122 ;  /* 0x000ae47a01007387 */ /* 0x000fe80000100800 */
[----:B------:R-:W-:Y:S04]  /*25bc0*/  STL [R1+0xae8], R123 ;  /* 0x000ae87b01007387 */ /* 0x000fe80000100800 */
[----:B------:R0:W-:Y:S02]  /*25bd0*/  STL [R1+0x2c4], R2 ;  /* 0x0002c40201007387 */ /* 0x0001e40000100800 */
[----:B0-----:R-:W-:-:S05]  /*25be0*/  FMUL R2, R95, R39 ;  /* 0x000000275f027220 */ /* 0x001fca0000400000 */
        /* <DEDUP_REMOVED lines=10> */
[----:B------:R0:W-:Y:S01]  /*25c90*/  STL [R1+0x2a4], R2 ;  /* 0x0002a40201007387 */ /* 0x0001e20000100800 */
[C---:B----4-:R-:W-:Y:S02]  /*25ca0*/  FMUL R124, R96.reuse, R26 ;  /* 0x0000001a607c7220 */ /* 0x050fe40000400000 */
[C---:B------:R-:W-:Y:S02]  /*25cb0*/  FMUL R120, R96.reuse, R22 ;  /* 0x0000001660787220 */ /* 0x040fe40000400000 */
[----:B0-----:R-:W-:Y:S02]  /*25cc0*/  FMUL R2, R95, R27 ;  /* 0x0000001b5f027220 */ /* 0x001fe40000400000 */
        /* <DEDUP_REMOVED lines=11> */
[----:B0-----:R-:W-:-:S03]  /*25d80*/  FMUL R2, R98, R24 ;  /* 0x0000001862027220 */ /* 0x001fc60000400000 */
        /* <DEDUP_REMOVED lines=15> */
[----:B------:R-:W-:Y:S01]  /*25e80*/  IMAD.MOV.U32 R66, RZ, RZ, R69 ;  /* 0x000000ffff427224 */ /* 0x000fe200078e0045 */
[----:B------:R-:W-:Y:S01]  /*25e90*/  MOV R69, R70 ;  /* 0x0000004600457202 */ /* 0x000fe20000000f00 */
[----:B------:R-:W-:Y:S02]  /*25ea0*/  IMAD.MOV.U32 R70, RZ, RZ, R73 ;  /* 0x000000ffff467224 */ /* 0x000fe400078e0049 */
[----:B0-----:R-:W-:Y:S02]  /*25eb0*/  FMUL R2, R98, R12 ;  /* 0x0000000c62027220 */ /* 0x001fe40000400000 */
[----:B------:R-:W-:-:S03]  /*25ec0*/  IMAD.MOV.U32 R73, RZ, RZ, R4 ;  /* 0x000000ffff497224 */ /* 0x000fc600078e0004 */
[----:B------:R0:W-:Y:S01]  /*25ed0*/  STL [R1+0x270], R2 ;  /* 0x0002700201007387 */ /* 0x0001e20000100800 */
[----:B------:R-:W-:Y:S01]  /*25ee0*/  MOV R4, R64 ;  /* 0x0000004000047202 */ /* 0x000fe20000000f00 */
[----:B------:R-:W-:Y:S02]  /*25ef0*/  IMAD.MOV.U32 R64, RZ, RZ, R67 ;  /* 0x000000ffff407224 */ /* 0x000fe400078e0043 */
[----:B------:R-:W-:Y:S01]  /*25f00*/  IMAD.MOV.U32 R67, RZ, RZ, R71 ;  /* 0x000000ffff437224 */ /* 0x000fe200078e0047 */
[----:B------:R-:W-:Y:S01]  /*25f10*/  MOV R71, R72 ;  /* 0x0000004800477202 */ /* 0x000fe20000000f00 */
[----:B0-----:R-:W-:Y:S02]  /*25f20*/  FMUL R2, R98, R11 ;  /* 0x0000000b62027220 */ /* 0x001fe40000400000 */
[----:B------:R-:W-:Y:S02]  /*25f30*/  FMUL R125, R99, R10 ;  /* 0x0000000a637d7220 */ /* 0x000fe40000400000 */
[----:B------:R-:W-:Y:S01]  /*25f40*/  IMAD.MOV.U32 R72, RZ, RZ, R75 ;  /* 0x000000ffff487224 */ /* 0x000fe200078e004b */
[----:B------:R0:W-:Y:S01]  /*25f50*/  STL [R1+0x260], R2 ;  /* 0x0002600201007387 */ /* 0x0001e20000100800 */
[----:B------:R-:W-:Y:S01]  /*25f60*/  IMAD.MOV.U32 R75, RZ, RZ, R76 ;  /* 0x000000ffff4b7224 */ /* 0x000fe200078e004c */
[----:B------:R-:W-:Y:S01]  /*25f70*/  MOV R76, R5 ;  /* 0x00000005004c7202 */ /* 0x000fe20000000f00 */
[----:B------:R-:W-:Y:S01]  /*25f80*/  IMAD.MOV.U32 R5, RZ, RZ, R77 ;  /* 0x000000ffff057224 */ /* 0x000fe200078e004d */
[----:B------:R-:W-:Y:S01]  /*25f90*/  STL [R1+0xb08], R125 ;  /* 0x000b087d01007387 */ /* 0x000fe20000100800 */
[----:B------:R-:W-:-:S02]  /*25fa0*/  IMAD.MOV.U32 R77, RZ, RZ, R78 ;  /* 0x000000ffff4d7224 */ /* 0x000fc400078e004e */
[----:B0-----:R-:W-:Y:S01]  /*25fb0*/  FMUL R2, R99, R9 ;  /* 0x0000000963027220 */ /* 0x001fe20000400000 */
[----:B------:R-:W-:-:S04]  /*25fc0*/  MOV R78, R8 ;  /* 0x00000008004e7202 */ /* 0x000fc80000000f00 */
[----:B------:R0:W-:Y:S04]  /*25fd0*/  STL [R1+0x2f8], R2 ;  /* 0x0002f80201007387 */ /* 0x0001e80000100800 */
[----:B------:R-:W0:Y:S01]  /*25fe0*/  LDL.LU R8, [R1+0xb8c] ;  /* 0x000b8c0001087983 */ /* 0x000e220000300800 */
[----:B------:R-:W0:Y:S01]  /*25ff0*/  MUFU.RCP R100, R100 ;  /* 0x0000006400647308 */ /* 0x000e220000001000 */
[C---:B------:R-:W-:Y:S02]  /*26000*/  FMUL R123, R99.reuse, R97 ;  /* 0x00000061637b7220 */ /* 0x040fe40000400000 */
[C---:B------:R-:W-:Y:S02]  /*26010*/  FMUL R121, R99.reuse, R108 ;  /* 0x0000006c63797220 */ /* 0x040fe40000400000 */
[----:B------:R-:W-:-:S02]  /*26020*/  FMUL R120, R99, R111 ;  /* 0x0000006f63787220 */ /* 0x000fc40000400000 */
[C---:B------:R-:W-:Y:S01]  /*26030*/  FMUL R61, R99.reuse, R112 ;  /* 0x00000070633d7220 */ /* 0x040fe20000400000 */
[----:B------:R-:W-:Y:S01]  /*26040*/  STL [R1+0xb0c], R123 ;  /* 0x000b0c7b01007387 */ /* 0x000fe20000100800 */
[C---:B------:R-:W-:Y:S02]  /*26050*/  FMUL R124, R99.reuse, R115 ;  /* 0x00000073637c7220 */ /* 0x040fe40000400000 */
[----:B------:R-:W-:Y:S01]  /*26060*/  FMUL R122, R99, R66 ;  /* 0x00000042637a7220 */ /* 0x000fe20000400000 */
[----:B------:R-:W-:Y:S04]  /*26070*/  STL [R1+0xb10], R121 ;  /* 0x000b107901007387 */ /* 0x000fe80000100800 */
[----:B------:R-:W-:Y:S04]  /*26080*/  STL [R1+0xb14], R120 ;  /* 0x000b147801007387 */ /* 0x000fe80000100800 */
[----:B------:R-:W-:Y:S04]  /*26090*/  STL [R1+0xb18], R61 ;  /* 0x000b183d01007387 */ /* 0x000fe80000100800 */
[----:B------:R-:W-:Y:S04]  /*260a0*/  STL [R1+0xb1c], R124 ;  /* 0x000b1c7c01007387 */ /* 0x000fe80000100800 */
[----:B------:R-:W-:Y:S01]  /*260b0*/  STL [R1+0xb24], R122 ;  /* 0x000b247a01007387 */ /* 0x000fe20000100800 */
        /* <DEDUP_REMOVED lines=11> */
[----:B------:R0:W-:Y:S04]  /*26170*/  STL [R1+0x230], R2 ;  /* 0x0002300201007387 */ /* 0x0001e80000100800 */
[----:B------:R-:W0:Y:S02]  /*26180*/  LDL.LU R66, [R1+0x14] ;  /* 0x0000140001427983 */ /* 0x000e240000300800 */
[----:B0-----:R-:W-:-:S05]  /*26190*/  FMUL R2, R100, R66 ;  /* 0x0000004264027220 */ /* 0x001fca0000400000 */
[----:B------:R0:W-:Y:S04]  /*261a0*/  STL [R1+0x234], R2 ;  /* 0x0002340201007387 */ /* 0x0001e80000100800 */
[----:B------:R-:W0:Y:S01]  /*261b0*/  LDL.LU R66, [R1+0x18] ;  /* 0x0000180001427983 */ /* 0x000e220000300800 */
[----:B------:R-:W1:Y:S01]  /*261c0*/  MUFU.RCP R101, R101 ;  /* 0x0000006500657308 */ /* 0x000e620000001000 */
[----:B0-----:R-:W-:Y:S02]  /*261d0*/  FMUL R2, R100, R66 ;  /* 0x0000004264027220 */ /* 0x001fe40000400000 */
[----:B------:R-:W-:Y:S02]  /*261e0*/  IMAD.MOV.U32 R66, RZ, RZ, R69 ;  /* 0x000000ffff427224 */ /* 0x000fe400078e0045 */
[----:B------:R-:W-:Y:S01]  /*261f0*/  IMAD.MOV.U32 R69, RZ, RZ, R70 ;  /* 0x000000ffff457224 */ /* 0x000fe200078e0046 */
[----:B------:R-:W-:Y:S01]  /*26200*/  MOV R70, R73 ;  /* 0x0000004900467202 */ /* 0x000fe20000000f00 */
[----:B------:R-:W-:-:S02]  /*26210*/  IMAD.MOV.U32 R73, RZ, RZ, R4 ;  /* 0x000000ffff497224 */ /* 0x000fc400078e0004 */
[----:B------:R-:W-:Y:S01]  /*26220*/  IMAD.MOV.U32 R4, RZ, RZ, R67 ;  /* 0x000000ffff047224 */ /* 0x000fe200078e0043 */
[----:B------:R-:W-:Y:S01]  /*26230*/  MOV R67, R90 ;  /* 0x0000005a00437202 */ /* 0x000fe20000000f00 */
[----:B------:R-:W-:Y:S01]  /*26240*/  IMAD.MOV.U32 R90, RZ, RZ, R83 ;  /* 0x000000ffff5a7224 */ /* 0x000fe200078e0053 */
[----:B------:R0:W-:Y:S01]  /*26250*/  STL [R1+0x22c], R2 ;  /* 0x00022c0201007387 */ /* 0x0001e20000100800 */
[----:B------:R-:W-:Y:S01]  /*26260*/  IMAD.MOV.U32 R83, RZ, RZ, R91 ;  /* 0x000000ffff537224 */ /* 0x000fe200078e005b */
[----:B------:R-:W-:Y:S01]  /*26270*/  MOV R91, R60 ;  /* 0x0000003c005b7202 */ /* 0x000fe20000000f00 */
[C---:B-1----:R-:W-:Y:S01]  /*26280*/  FMUL R120, R101.reuse, R66 ;  /* 0x0000004265787220 */ /* 0x042fe20000400000 */
[----:B------:R-:W2:Y:S04]  /*26290*/  LDL.LU R60, [R1+0xb88] ;  /* 0x000b8800013c7983 */ /* 0x000ea80000300800 */
[----:B------:R-:W3:Y:S04]  /*262a0*/  LDL.LU R66, [R1+0x20] ;  /* 0x0000200001427983 */ /* 0x000ee80000300800 */
[----:B------:R-:W-:Y:S01]  /*262b0*/  STL [R1+0xb28], R120 ;  /* 0x000b287801007387 */ /* 0x000fe20000100800 */
[----:B---3--:R-:W-:-:S03]  /*262c0*/  FMUL R122, R101, R66 ;  /* 0x00000042657a7220 */ /* 0x008fc60000400000 */
[----:B------:R-:W3:Y:S04]  /*262d0*/  LDL.LU R66, [R1+0x2c] ;  /* 0x00002c0001427983 */ /* 0x000ee80000300800 */
[----:B------:R-:W-:Y:S01]  /*262e0*/  STL [R1+0xb30], R122 ;  /* 0x000b307a01007387 */ /* 0x000fe20000100800 */
[----:B---3--:R-:W-:-:S05]  /*262f0*/  FMUL R121, R101, R66 ;  /* 0x0000004265797220 */ /* 0x008fca0000400000 */
[----:B------:R-:W-:Y:S04]  /*26300*/  STL [R1+0xb34], R121 ;  /* 0x000b347901007387 */ /* 0x000fe80000100800 */
[----:B------:R-:W3:Y:S01]  /*26310*/  LDL.LU R66, [R1+0x3c] ;  /* 0x00003c0001427983 */ /* 0x000ee20000300800 */
[----:B--2---:R-:W-:-:S05]  /*26320*/  FMUL R60, R101, R60 ;  /* 0x0000003c653c7220 */ /* 0x004fca0000400000 */
[----:B------:R-:W-:Y:S01]  /*26330*/  STL [R1+0xb38], R60 ;  /* 0x000b383c01007387 */ /* 0x000fe20000100800 */
[----:B---3--:R-:W-:-:S03]  /*26340*/  FMUL R123, R101, R66 ;  /* 0x00000042657b7220 */ /* 0x008fc60000400000 */
[----:B------:R-:W2:Y:S04]  /*26350*/  LDL.LU R66, [R1+0x40] ;  /* 0x0000400001427983 */ /* 0x000ea80000300800 */
[----:B------:R-:W-:Y:S01]  /*26360*/  STL [R1+0xb3c], R123 ;  /* 0x000b3c7b01007387 */ /* 0x000fe20000100800 */
[----:B--2---:R-:W-:-:S03]  /*26370*/  FMUL R124, R101, R66 ;  /* 0x00000042657c7220 */ /* 0x004fc60000400000 */
[----:B------:R-:W2:Y:S04]  /*26380*/  LDL.LU R66, [R1+0x4c] ;  /* 0x00004c0001427983 */ /* 0x000ea80000300800 */
[----:B------:R-:W-:Y:S01]  /*26390*/  STL [R1+0xb40], R124 ;  /* 0x000b407c01007387 */ /* 0x000fe20000100800 */
[----:B------:R-:W0:Y:S01]  /*263a0*/  MUFU.RCP R102, R102 ;  /* 0x0000006600667308 */ /* 0x000e220000001000 */
[C---:B--2---:R-:W-:Y:S02]  /*263b0*/  FMUL R125, R101.reuse, R66 ;  /* 0x00000042657d7220 */ /* 0x044fe40000400000 */
[----:B------:R-:W2:Y:S04]  /*263c0*/  LDL.LU R66, [R1+0x50] ;  /* 0x0000500001427983 */ /* 0x000ea80000300800 */
[----:B------:R-:W-:Y:S01]  /*263d0*/  STL [R1+0xb44], R125 ;  /* 0x000b447d01007387 */ /* 0x000fe20000100800 */
[----:B--2---:R-:W-:-:S02]  /*263e0*/  FMUL R61, R101, R66 ;  /* 0x00000042653d7220 */ /* 0x004fc40000400000 */
[----:B------:R-:W-:Y:S02]  /*263f0*/  IMAD.MOV.U32 R66, RZ, RZ, R70 ;  /* 0x000000ffff427224 */ /* 0x000fe400078e0046 */
[----:B------:R-:W-:Y:S02]  /*26400*/  IMAD.MOV.U32 R70, RZ, RZ, R73 ;  /* 0x000000ffff467224 */ /* 0x000fe400078e0049 */
[C---:B0-----:R-:W-:Y:S01]  /*26410*/  FMUL R2, R102.reuse, R66 ;  /* 0x0000004266027220 */ /* 0x041fe20000400000 */
[----:B------:R-:W2:Y:S04]  /*26420*/  LDL.LU R73, [R1+0x58] ;  /* 0x0000580001497983 */ /* 0x000ea80000300800 */
[----:B------:R-:W-:Y:S04]  /*26430*/  STL [R1+0xb48], R61 ;  /* 0x000b483d01007387 */ /* 0x000fe80000100800 */
[----:B------:R0:W-:Y:S04]  /*26440*/  STL [R1+0x228], R2 ;  /* 0x0002280201007387 */ /* 0x0001e80000100800 */
[----:B------:R-:W0:Y:S02]  /*26450*/  LDL.LU R66, [R1+0x28] ;  /* 0x0000280001427983 */ /* 0x000e240000300800 */
[----:B0-----:R-:W-:-:S05]  /*26460*/  FMUL R2, R102, R66 ;  /* 0x0000004266027220 */ /* 0x001fca0000400000 */
[----:B------:R0:W-:Y:S04]  /*26470*/  STL [R1+0x220], R2 ;  /* 0x0002200201007387 */ /* 0x0001e80000100800 */
[----:B------:R-:W0:Y:S02]  /*26480*/  LDL.LU R66, [R1+0x34] ;  /* 0x0000340001427983 */ /* 0x000e240000300800 */
[----:B0-----:R-:W-:-:S05]  /*26490*/  FMUL R2, R102, R66 ;  /* 0x0000004266027220 */ /* 0x001fca0000400000 */
[----:B------:R0:W-:Y:S04]  /*264a0*/  STL [R1+0x224], R2 ;  /* 0x0002240201007387 */ /* 0x0001e80000100800 */
[----:B------:R-:W0:Y:S01]  /*264b0*/  LDL.LU R66, [R1+0x38] ;  /* 0x0000380001427983 */ /* 0x000e220000300800 */
[C---:B------:R-:W-:Y:S01]  /*264c0*/  FMUL R3, R102.reuse, R74 ;  /* 0x0000004a66037220 */ /* 0x040fe20000400000 */
[----:B------:R-:W1:Y:S01]  /*264d0*/  MUFU.RCP R103, R103 ;  /* 0x0000006700677308 */ /* 0x000e620000001000 */
[----:B0-----:R-:W-:-:S05]  /*264e0*/  FMUL R2, R102, R66 ;  /* 0x0000004266027220 */ /* 0x001fca0000400000 */
[----:B------:R0:W-:Y:S04]  /*264f0*/  STL [R1+0x4c], R2 ;  /* 0x00004c0201007387 */ /* 0x0001e80000100800 */
[----:B------:R-:W1:Y:S01]  /*26500*/  LDL.LU R74, [R1+0x5c] ;  /* 0x00005c00014a7983 */ /* 0x000e620000300800 */
[----:B0-----:R-:W-:-:S05]  /*26510*/  FMUL R2, R102, R69 ;  /* 0x0000004566027220 */ /* 0x001fca0000400000 */
[----:B------:R0:W-:Y:S04]  /*26520*/  STL [R1+0x50], R2 ;  /* 0x0000500201007387 */ /* 0x0001e80000100800 */
[----:B------:R-:W-:Y:S01]  /*26530*/  STL [R1+0x44], R3 ;  /* 0x0000440301007387 */ /* 0x000fe20000100800 */
[----:B0-----:R-:W-:-:S05]  /*26540*/  FMUL R2, R102, R70 ;  /* 0x0000004666027220 */ /* 0x001fca0000400000 */
[----:B------:R2:W-:Y:S02]  /*26550*/  STL [R1+0x48], R2 ;  /* 0x0000480201007387 */ /* 0x0005e40000100800 */
[----:B--2---:R-:W-:Y:S02]  /*26560*/  FMUL R2, R102, R73 ;  /* 0x0000004966027220 */ /* 0x004fe40000400000 */
[----:B------:R-:W2:Y:S04]  /*26570*/  LDL.LU R73, [R1+0x60] ;  /* 0x0000600001497983 */ /* 0x000ea80000300800 */
[----:B------:R0:W-:Y:S01]  /*26580*/  STL [R1+0x38], R2 ;  /* 0x0000380201007387 */ /* 0x0001e20000100800 */
[----:B-1----:R-:W-:-:S03]  /*26590*/  FMUL R60, R103, R74 ;  /* 0x0000004a673c7220 */ /* 0x002fc60000400000 */
[----:B------:R-:W3:Y:S04]  /*265a0*/  LDL.LU R74, [R1+0x6c] ;  /* 0x00006c00014a7983 */ /* 0x000ee80000300800 */
[----:B------:R-:W-:Y:S01]  /*265b0*/  STL [R1+0xb54], R60 ;  /* 0x000b543c01007387 */ /* 0x000fe20000100800 */
[----:B--2---:R-:W-:-:S03]  /*265c0*/  FMUL R61, R103, R73 ;  /* 0x00000049673d7220 */ /* 0x004fc60000400000 */
[----:B------:R-:W2:Y:S04]  /*265d0*/  LDL.LU R73, [R1+0x70] ;  /* 0x0000700001497983 */ /* 0x000ea80000300800 */
[----:B------:R-:W-:Y:S01]  /*265e0*/  STL [R1+0xb58], R61 ;  /* 0x000b583d01007387 */ /* 0x000fe20000100800 */
[----:B---3--:R-:W-:-:S03]  /*265f0*/  FMUL R121, R103, R74 ;  /* 0x0000004a67797220 */ /* 0x008fc60000400000 */
[----:B------:R-:W3:Y:S04]  /*26600*/  LDL.LU R74, [R1+0x7c] ;  /* 0x00007c00014a7983 */ /* 0x000ee80000300800 */
[----:B------:R-:W-:Y:S01]  /*26610*/  STL [R1+0xb5c], R121 ;  /* 0x000b5c7901007387 */ /* 0x000fe20000100800 */
[----:B--2---:R-:W-:-:S03]  /*26620*/  FMUL R125, R103, R73 ;  /* 0x00000049677d7220 */ /* 0x004fc60000400000 */
[----:B------:R-:W2:Y:S04]  /*26630*/  LDL.LU R73, [R1+0x80] ;  /* 0x0000800001497983 */ /* 0x000ea80000300800 */
[----:B------:R-:W-:Y:S01]  /*26640*/  STL [R1+0xb60], R125 ;  /* 0x000b607d01007387 */ /* 0x000fe20000100800 */
[C---:B---3--:R-:W-:Y:S01]  /*26650*/  FMUL R122, R103.reuse, R74 ;  /* 0x0000004a677a7220 */ /* 0x048fe20000400000 */
[----:B------:R-:W-:Y:S02]  /*26660*/  MOV R74, R4 ;  /* 0x00000004004a7202 */ /* 0x000fe40000000f00 */
[----:B------:R-:W3:Y:S01]  /*26670*/  LDL.LU R4, [R1+0x90] ;  /* 0x0000900001047983 */ /* 0x000ee20000300800 */
[----:B------:R-:W0:Y:S01]  /*26680*/  MUFU.RCP R105, R105 ;  /* 0x0000006900697308 */ /* 0x000e220000001000 */
[----:B------:R-:W-:-:S02]  /*26690*/  FMUL R0, R103, R0 ;  /* 0x0000000067007220 */ /* 0x000fc40000400000 */
[----:B------:R-:W-:Y:S01]  /*266a0*/  STL [R1+0xb4c], R122 ;  /* 0x000b4c7a01007387 */ /* 0x000fe20000100800 */
[----:B0-----:R-:W-:Y:S02]  /*266b0*/  FMUL R2, R105, R71 ;  /* 0x0000004769027220 */ /* 0x001fe40000400000 */
[----:B--2---:R-:W-:-:S05]  /*266c0*/  FMUL R124, R103, R73 ;  /* 0x00000049677c7220 */ /* 0x004fca0000400000 */
[----:B------:R-:W-:Y:S04]  /*266d0*/  STL [R1+0xb64], R124 ;  /* 0x000b647c01007387 */ /* 0x000fe80000100800 */
[----:B------:R0:W-:Y:S01]  /*266e0*/  STL [R1+0xb50], R0 ;  /* 0x000b500001007387 */ /* 0x0001e20000100800 */
[----:B------:R-:W-:Y:S02]  /*266f0*/  IMAD.MOV.U32 R71, RZ, RZ, R72 ;  /* 0x000000ffff477224 */ /* 0x000fe400078e0048 */
[----:B0-----:R-:W-:Y:S02]  /*26700*/  FMUL R0, R105, R74 ;  /* 0x0000004a69007220 */ /* 0x001fe40000400000 */
[----:B---3--:R-:W-:Y:S02]  /*26710*/  FMUL R123, R103, R4 ;  /* 0x00000004677b7220 */ /* 0x008fe40000400000 */
[----:B------:R-:W-:-:S02]  /*26720*/  IMAD.MOV.U32 R4, RZ, RZ, R63 ;  /* 0x000000ffff047224 */ /* 0x000fc400078e003f */
[----:B------:R-:W-:Y:S01]  /*26730*/  IMAD.MOV.U32 R63, RZ, RZ, R64 ;  /* 0x000000ffff3f7224 */ /* 0x000fe200078e0040 */
[----:B------:R-:W-:Y:S01]  /*26740*/  MOV R64, R67 ;  /* 0x0000004300407202 */ /* 0x000fe20000000f00 */
[----:B------:R-:W-:Y:S02]  /*26750*/  IMAD.MOV.U32 R67, RZ, RZ, R92 ;  /* 0x000000ffff437224 */ /* 0x000fe400078e005c */
[----:B------:R-:W2:Y:S04]  /*26760*/  LDL.LU R92, [R1+0xa0] ;  /* 0x0000a000015c7983 */ /* 0x000ea80000300800 */
[----:B------:R-:W-:Y:S04]  /*26770*/  STL [R1+0xb68], R123 ;  /* 0x000b687b01007387 */ /* 0x000fe80000100800 */
[----:B------:R0:W-:Y:S04]  /*26780*/  STL [R1+0x20], R0 ;  /* 0x0000200001007387 */ /* 0x0001e80000100800 */
[----:B------:R1:W-:Y:S04]  /*26790*/  STL [R1+0x18], R2 ;  /* 0x0000180201007387 */ /* 0x0003e80000100800 */
[----:B------:R-:W3:Y:S01]  /*267a0*/  LDL.LU R72, [R1+0xb0] ;  /* 0x0000b00001487983 */ /* 0x000ee20000300800 */
[----:B0-----:R-:W-:Y:S01]  /*267b0*/  FMUL R0, R105, R75 ;  /* 0x0000004b69007220 */ /* 0x001fe20000400000 */
[----:B------:R-:W-:Y:S01]  /*267c0*/  MOV R75, R76 ;  /* 0x0000004c004b7202 */ /* 0x000fe20000000f00 */
[----:B------:R-:W-:-:S02]  /*267d0*/  IMAD.MOV.U32 R76, RZ, RZ, R5 ;  /* 0x000000ffff4c7224 */ /* 0x000fc400078e0005 */
[----:B------:R-:W-:Y:S01]  /*267e0*/  IMAD.MOV.U32 R5, RZ, RZ, R77 ;  /* 0x000000ffff057224 */ /* 0x000fe200078e004d */
[----:B------:R-:W-:Y:S01]  /*267f0*/  MOV R77, R78 ;  /* 0x0000004e004d7202 */ /* 0x000fe20000000f00 */
[----:B------:R0:W-:Y:S01]  /*26800*/  STL [R1+0x1c], R0 ;  /* 0x00001c0001007387 */ /* 0x0001e20000100800 */
[----:B------:R-:W-:-:S03]  /*26810*/  IMAD.MOV.U32 R78, RZ, RZ, R81 ;  /* 0x000000ffff4e7224 */ /* 0x000fc600078e0051 */
[----:B------:R-:W4:Y:S01]  /*26820*/  LDL.LU R81, [R1+0xbc] ;  /* 0x0000bc0001517983 */ /* 0x000f220000300800 */
[----:B------:R-:W0:Y:S01]  /*26830*/  MUFU.RCP R104, R104 ;  /* 0x0000006800687308 */ /* 0x000e220000001000 */
[C---:B-1----:R-:W-:Y:S02]  /*26840*/  FMUL R2, R105.reuse, R91 ;  /* 0x0000005b69027220 */ /* 0x042fe40000400000 */
[----:B------:R-:W4:Y:S01]  /*26850*/  LDL.LU R91, [R1+0xc0] ;  /* 0x0000c000015b7983 */ /* 0x000f220000300800 */
[----:B0-----:R-:W-:-:S03]  /*26860*/  FMUL R0, R105, R4 ;  /* 0x0000000469007220 */ /* 0x001fc60000400000 */
[----:B------:R-:W-:Y:S04]  /*26870*/  STL [R1+0x10], R2 ;  /* 0x0000100201007387 */ /* 0x000fe80000100800 */
[----:B------:R0:W-:Y:S01]  /*26880*/  STL [R1+0x14], R0 ;  /* 0x0000140001007387 */ /* 0x0001e20000100800 */
[C---:B------:R-:W-:Y:S02]  /*26890*/  FMUL R115, R105.reuse, R64 ;  /* 0x0000004069737220 */ /* 0x040fe40000400000 */
[----:B0-----:R-:W-:Y:S02]  /*268a0*/  FMUL R0, R104, R68 ;  /* 0x0000004468007220 */ /* 0x001fe40000400000 */
[----:B------:R-:W-:Y:S02]  /*268b0*/  FMUL R111, R105, R67 ;  /* 0x00000043696f7220 */ /* 0x000fe40000400000 */
[----:B------:R-:W-:Y:S01]  /*268c0*/  IMAD.MOV.U32 R67, RZ, RZ, R75 ;  /* 0x000000ffff437224 */ /* 0x000fe200078e004b */
[----:B------:R-:W-:-:S02]  /*268d0*/  MOV R75, R78 ;  /* 0x0000004e004b7202 */ /* 0x000fc40000000f00 */
[----:B------:R-:W-:Y:S01]  /*268e0*/  MOV R68, R76 ;  /* 0x0000004c00447202 */ /* 0x000fe20000000f00 */
[----:B------:R-:W-:Y:S02]  /*268f0*/  IMAD.MOV.U32 R76, RZ, RZ, R90 ;  /* 0x000000ffff4c7224 */ /* 0x000fe400078e005a */
[C---:B--2---:R-:W-:Y:S02]  /*26900*/  FMUL R125, R104.reuse, R92 ;  /* 0x0000005c687d7220 */ /* 0x044fe40000400000 */
[----:B------:R-:W2:Y:S04]  /*26910*/  LDL.LU R92, [R1+0xcc] ;  /* 0x0000cc00015c7983 */ /* 0x000ea80000300800 */
[----:B------:R0:W-:Y:S04]  /*26920*/  STL [R1+0x70], R0 ;  /* 0x0000700001007387 */ /* 0x0001e80000100800 */
[----:B------:R-:W-:Y:S04]  /*26930*/  STL [R1+0xb78], R125 ;  /* 0x000b787d01007387 */ /* 0x000fe80000100800 */
[----:B------:R-:W2:Y:S01]  /*26940*/  LDL.LU R64, [R1+0xd0] ;  /* 0x0000d00001407983 */ /* 0x000ea20000300800 */
[----:B0-----:R-:W-:-:S05]  /*26950*/  FMUL R0, R104, R71 ;  /* 0x0000004768007220 */ /* 0x001fca0000400000 */
[----:B------:R4:W-:Y:S01]  /*26960*/  STL [R1+0x68], R0 ;  /* 0x0000680001007387 */ /* 0x0009e20000100800 */
[C---:B---3--:R-:W-:Y:S02]  /*26970*/  FMUL R121, R104.reuse, R72 ;  /* 0x0000004868797220 */ /* 0x048fe40000400000 */
[----:B------:R-:W-:Y:S02]  /*26980*/  IMAD.MOV.U32 R72, RZ, RZ, R77 ;  /* 0x000000ffff487224 */ /* 0x000fe400078e004d */
[----:B----4-:R-:W-:-:S05]  /*26990*/  FMUL R0, R104, R81 ;  /* 0x0000005168007220 */ /* 0x010fca0000400000 */
[----:B------:R-:W-:Y:S04]  /*269a0*/  STL [R1+0xb6c], R0 ;  /* 0x000b6c0001007387 */ /* 0x000fe80000100800 */
[----:B------:R-:W3:Y:S01]  /*269b0*/  LDL.LU R77, [R1+0xdc] ;  /* 0x0000dc00014d7983 */ /* 0x000ee20000300800 */
[----:B------:R-:W-:-:S03]  /*269c0*/  IMAD.MOV.U32 R71, RZ, RZ, R5 ;  /* 0x000000ffff477224 */ /* 0x000fc600078e0005 */
[----:B------:R-:W4:Y:S01]  /*269d0*/  LDL.LU R78, [R1+0xf0] ;  /* 0x0000f000014e7983 */ /* 0x000f220000300800 */
[----:B------:R-:W-:-:S03]  /*269e0*/  IMAD.MOV.U32 R5, RZ, RZ, R83 ;  /* 0x000000ffff057224 */ /* 0x000fc600078e0053 */
[----:B------:R-:W4:Y:S04]  /*269f0*/  LDL.LU R81, [R1+0xfc] ;  /* 0x0000fc0001517983 */ /* 0x000f280000300800 */
[----:B------:R-:W4:Y:S04]  /*26a00*/  LDL.LU R90, [R1+0x100] ;  /* 0x00010000015a7983 */ /* 0x000f280000300800 */
[----:B------:R-:W4:Y:S01]  /*26a10*/  LDL.LU R83, [R1+0x10c] ;  /* 0x00010c0001537983 */ /* 0x000f220000300800 */
[----:B------:R-:W0:Y:S01]  /*26a20*/  MUFU.RCP R106, R106 ;  /* 0x0000006a006a7308 */ /* 0x000e220000001000 */
[----:B------:R-:W-:-:S02]  /*26a30*/  FMUL R61, R104, R91 ;  /* 0x0000005b683d7220 */ /* 0x000fc40000400000 */
[----:B------:R-:W4:Y:S04]  /*26a40*/  LDL.LU R91, [R1+0x140] ;  /* 0x00014000015b7983 */ /* 0x000f280000300800 */
[----:B------:R1:W-:Y:S01]  /*26a50*/  STL [R1+0xb74], R61 ;  /* 0x000b743d01007387 */ /* 0x0003e20000100800 */
[----:B------:R-:W3:Y:S01]  /*26a60*/  MUFU.RCP R116, R116 ;  /* 0x0000007400747308 */ /* 0x000ee20000001000 */
[C---:B0-----:R-:W-:Y:S01]  /*26a70*/  FMUL R97, R106.reuse, R82 ;  /* 0x000000526a617220 */ /* 0x041fe20000400000 */
[----:B------:R-:W-:Y:S01]  /*26a80*/  MOV R82, R79 ;  /* 0x0000004f00527202 */ /* 0x000fe20000000f00 */
[C---:B------:R-:W-:Y:S02]  /*26a90*/  FMUL R98, R106.reuse, R76 ;  /* 0x0000004c6a627220 */ /* 0x040fe40000400000 */
[----:B------:R-:W-:-:S02]  /*26aa0*/  FMUL R103, R106, R67 ;  /* 0x000000436a677220 */ /* 0x000fc40000400000 */
[C---:B------:R-:W-:Y:S02]  /*26ab0*/  FMUL R101, R106.reuse, R68 ;  /* 0x000000446a657220 */ /* 0x040fe40000400000 */
[C---:B------:R-:W-:Y:S02]  /*26ac0*/  FMUL R102, R106.reuse, R71 ;  /* 0x000000476a667220 */ /* 0x040fe40000400000 */
[C---:B------:R-:W-:Y:S02]  /*26ad0*/  FMUL R99, R106.reuse, R72 ;  /* 0x000000486a637220 */ /* 0x040fe40000400000 */
[C---:B------:R-:W-:Y:S02]  /*26ae0*/  FMUL R100, R106.reuse, R75 ;  /* 0x0000004b6a647220 */ /* 0x040fe40000400000 */
[----:B------:R-:W-:Y:S02]  /*26af0*/  FMUL R106, R106, R5 ;  /* 0x000000056a6a7220 */ /* 0x000fe40000400000 */
[----:B--2---:R-:W-:-:S02]  /*26b00*/  FMUL R122, R104, R92 ;  /* 0x0000005c687a7220 */ /* 0x004fc40000400000 */
[----:B------:R-:W2:Y:S04]  /*26b10*/  LDL.LU R92, [R1+0x14c] ;  /* 0x00014c00015c7983 */ /* 0x000ea80000300800 */
[----:B------:R0:W-:Y:S04]  /*26b20*/  STL [R1+0xb70], R122 ;  /* 0x000b707a01007387 */ /* 0x0001e80000100800 */
[----:B------:R-:W2:Y:S04]  /*26b30*/  LDL.LU R79, [R1+0x158] ;  /* 0x00015800014f7983 */ /* 0x000ea80000300800 */
[----:B------:R-:W2:Y:S01]  /*26b40*/  LDL.LU R76, [R1+0x15c] ;  /* 0x00015c00014c7983 */ /* 0x000ea20000300800 */
[----:B---3--:R-:W-:-:S05]  /*26b50*/  FMUL R2, R116, R77 ;  /* 0x0000004d74027220 */ /* 0x008fca0000400000 */
[----:B------:R3:W-:Y:S04]  /*26b60*/  STL [R1+0x40], R2 ;  /* 0x0000400201007387 */ /* 0x0007e80000100800 */
[----:B------:R-:W3:Y:S01]  /*26b70*/  LDL.LU R5, [R1+0x1a0] ;  /* 0x0001a00001057983 */ /* 0x000ee20000300800 */
[----:B----4-:R-:W-:-:S03]  /*26b80*/  FMUL R123, R116, R83 ;  /* 0x00000053747b7220 */ /* 0x010fc60000400000 */
[----:B------:R-:W4:Y:S01]  /*26b90*/  LDL.LU R83, [R1+0x1ac] ;  /* 0x0001ac0001537983 */ /* 0x000f220000300800 */
[----:B------:R-:W0:Y:S01]  /*26ba0*/  MUFU.RCP R107, R107 ;  /* 0x0000006b006b7308 */ /* 0x000e220000001000 */
[C---:B------:R-:W-:Y:S02]  /*26bb0*/  FMUL R125, R116.reuse, R78 ;  /* 0x0000004e747d7220 */ /* 0x040fe40000400000 */
[----:B------:R-:W4:Y:S01]  /*26bc0*/  LDL R120, [R1+0x4b0] ;  /* 0x0004b00001787983 */ /* 0x000f220000100800 */
[----:B-1----:R-:W-:-:S03]  /*26bd0*/  FMUL R61, R116, R90 ;  /* 0x0000005a743d7220 */ /* 0x002fc60000400000 */
[----:B------:R-:W4:Y:S01]  /*26be0*/  LDL.LU R77, [R1+0x1b0] ;  /* 0x0001b000014d7983 */ /* 0x000f220000300800 */
[----:B0-----:R-:W-:-:S03]  /*26bf0*/  FMUL R122, R116, R91 ;  /* 0x0000005b747a7220 */ /* 0x001fc60000400000 */
[----:B------:R-:W4:Y:S04]  /*26c00*/  LDL.LU R78, [R1+0x1bc] ;  /* 0x0001bc00014e7983 */ /* 0x000f280000300800 */
[----:B------:R-:W4:Y:S04]  /*26c10*/  LDL.LU R90, [R1+0x1c0] ;  /* 0x0001c000015a7983 */ /* 0x000f280000300800 */
[----:B------:R-:W4:Y:S01]  /*26c20*/  LDL.LU R91, [R1+0x1cc] ;  /* 0x0001cc00015b7983 */ /* 0x000f220000300800 */
[----:B------:R-:W-:Y:S02]  /*26c30*/  FMUL R0, R116, R81 ;  /* 0x0000005174007220 */ /* 0x000fe40000400000 */
[----:B------:R-:W-:-:S02]  /*26c40*/  FMUL R89, R107, R89 ;  /* 0x000000596b597220 */ /* 0x000fc40000400000 */
[C---:B------:R-:W-:Y:S02]  /*26c50*/  FMUL R87, R107.reuse, R87 ;  /* 0x000000576b577220 */ /* 0x040fe40000400000 */
[C---:B------:R-:W-:Y:S02]  /*26c60*/  FMUL R88, R107.reuse, R88 ;  /* 0x000000586b587220 */ /* 0x040fe40000400000 */
[C---:B------:R-:W-:Y:S02]  /*26c70*/  FMUL R82, R107.reuse, R82 ;  /* 0x000000526b527220 */ /* 0x040fe40000400000 */
[----:B------:R-:W-:Y:S01]  /*26c80*/  FMUL R84, R107, R84 ;  /* 0x000000546b547220 */ /* 0x000fe20000400000 */
[----:B------:R-:W3:Y:S01]  /*26c90*/  MUFU.RCP R118, R118 ;  /* 0x0000007600767308 */ /* 0x000ee20000001000 */
[----:B------:R-:W-:Y:S02]  /*26ca0*/  FMUL R113, R105, R63 ;  /* 0x0000003f69717220 */ /* 0x000fe40000400000 */
[----:B------:R-:W-:-:S02]  /*26cb0*/  FMUL R60, R104, R64 ;  /* 0x00000040683c7220 */ /* 0x000fc40000400000 */
[C---:B--2---:R-:W-:Y:S02]  /*26cc0*/  FMUL R124, R116.reuse, R92 ;  /* 0x0000005c747c7220 */ /* 0x044fe40000400000 */
[----:B------:R-:W2:Y:S01]  /*26cd0*/  LDL.LU R92, [R1+0x1d0] ;  /* 0x0001d000015c7983 */ /* 0x000ea20000300800 */
[----:B------:R-:W-:Y:S02]  /*26ce0*/  FMUL R116, R116, R85 ;  /* 0x0000005574747220 */ /* 0x000fe40000400000 */
[C---:B------:R-:W-:Y:S01]  /*26cf0*/  FMUL R85, R107.reuse, R86 ;  /* 0x000000566b557220 */ /* 0x040fe20000400000 */
[----:B------:R-:W2:Y:S01]  /*26d00*/  LDL.LU R81, [R1+0x4] ;  /* 0x0000040001517983 */ /* 0x000ea20000300800 */
[C---:B------:R-:W-:Y:S02]  /*26d10*/  FMUL R86, R107.reuse, R80 ;  /* 0x000000506b567220 */ /* 0x040fe40000400000 */
[----:B------:R-:W-:Y:S01]  /*26d20*/  FMUL R107, R107, R79 ;  /* 0x0000004f6b6b7220 */ /* 0x000fe20000400000 */
        /* <DEDUP_REMOVED lines=8> */
[----:B------:R-:W2:Y:S04]  /*26db0*/  LDL.LU R72, [R1] ;  /* 0x0000000001487983 */ /* 0x000ea80000300800 */
[----:B------:R-:W2:Y:S01]  /*26dc0*/  LDL.LU R75, [R1+0x1dc] ;  /* 0x0001dc00014b7983 */ /* 0x000ea20000300800 */
[----:B---3--:R-:W-:-:S02]  /*26dd0*/  FMUL R112, R118, R5 ;  /* 0x0000000576707220 */ /* 0x008fc40000400000 */
[C---:B----4-:R-:W-:Y:S02]  /*26de0*/  FMUL R110, R118.reuse, R83 ;  /* 0x00000053766e7220 */ /* 0x050fe40000400000 */
[----:B------:R-:W3:Y:S04]  /*26df0*/  LDL.LU R83, [R1+0x1e0] ;  /* 0x0001e00001537983 */ /* 0x000ee80000300800 */
[----:B------:R-:W4:Y:S04]  /*26e00*/  LDL.LU R67, [R1+0x1ec] ;  /* 0x0001ec0001437983 */ /* 0x000f280000300800 */
[----:B------:R-:W4:Y:S01]  /*26e10*/  LDL.LU R5, [R1+0x1f0] ;  /* 0x0001f00001057983 */ /* 0x000f220000300800 */
[----:B------:R-:W0:Y:S01]  /*26e20*/  MUFU.RCP R44, R117 ;  /* 0x00000075002c7308 */ /* 0x000e220000001000 */
[----:B------:R-:W-:-:S02]  /*26e30*/  FMUL R114, R118, R76 ;  /* 0x0000004c76727220 */ /* 0x000fc40000400000 */
[C---:B------:R-:W-:Y:S02]  /*26e40*/  FMUL R109, R118.reuse, R77 ;  /* 0x0000004d766d7220 */ /* 0x040fe40000400000 */
[C---:B------:R-:W-:Y:S02]  /*26e50*/  FMUL R108, R118.reuse, R78 ;  /* 0x0000004e766c7220 */ /* 0x040fe40000400000 */
[C---:B------:R-:W-:Y:S02]  /*26e60*/  FMUL R105, R118.reuse, R90 ;  /* 0x0000005a76697220 */ /* 0x040fe40000400000 */
[C---:B------:R-:W-:Y:S01]  /*26e70*/  FMUL R104, R118.reuse, R91 ;  /* 0x0000005b76687220 */ /* 0x040fe20000400000 */
[----:B------:R-:W1:Y:S01]  /*26e80*/  MUFU.RCP R119, R119 ;  /* 0x0000007700777308 */ /* 0x000e620000001000 */
[----:B--2---:R-:W-:Y:S02]  /*26e90*/  FMUL R118, R118, R92 ;  /* 0x0000005c76767220 */ /* 0x004fe40000400000 */
[----:B------:R-:W2:Y:S05]  /*26ea0*/  LDL.LU R92, [R1+0x1fc] ;  /* 0x0001fc00015c7983 */ /* 0x000eaa0000300800 */
[----:B------:R1:W2:Y:S01]  /*26eb0*/  MUFU.RCP R52, R81 ;  /* 0x0000005100347308 */ /* 0x0002a20000001000 */
[----:B------:R-:W2:Y:S04]  /*26ec0*/  LDL.LU R91, [R1+0x200] ;  /* 0x00020000015b7983 */ /* 0x000ea80000300800 */
[----:B------:R-:W2:Y:S01]  /*26ed0*/  LDL.LU R90, [R1+0x20c] ;  /* 0x00020c00015a7983 */ /* 0x000ea20000300800 */
[----:B0-----:R-:W-:-:S03]  /*26ee0*/  FMUL R65, R44, R80 ;  /* 0x000000502c417220 */ /* 0x001fc60000400000 */
[----:B------:R-:W2:Y:S04]  /*26ef0*/  LDL.LU R68, [R1+0x210] ;  /* 0x0002100001447983 */ /* 0x000ea80000300800 */
[----:B-1----:R-:W2:Y:S01]  /*26f00*/  LDL.LU R81, [R1+0xc] ;  /* 0x00000c0001517983 */ /* 0x002ea20000300800 */
[----:B------:R-:W-:-:S03]  /*26f10*/  FMUL R39, R44, R79 ;  /* 0x0000004f2c277220 */ /* 0x000fc60000400000 */
[----:B------:R-:W2:Y:S04]  /*26f20*/  LDL.LU R76, [R1+0x1e4] ;  /* 0x0001e400014c7983 */ /* 0x000ea80000300800 */
        /* <DEDUP_REMOVED lines=8> */
[C---:B------:R-:W-:Y:S02]  /*26fb0*/  FMUL R42, R44.reuse, R64 ;  /* 0x000000402c2a7220 */ /* 0x040fe40000400000 */
[----:B------:R-:W-:Y:S02]  /*26fc0*/  FMUL R44, R44, R71 ;  /* 0x000000472c2c7220 */ /* 0x000fe40000400000 */
[----:B------:R-:W2:Y:S01]  /*26fd0*/  LDL.LU R71, [R1+0x208] ;  /* 0x0002080001477983 */ /* 0x000ea20000300800 */
[----:B------:R0:W-:Y:S01]  /*26fe0*/  MUFU.RCP R3, R72 ;  /* 0x0000004800037308 */ /* 0x0001e20000001000 */
[----:B------:R-:W-:-:S02]  /*26ff0*/  FMUL R96, R119, R75 ;  /* 0x0000004b77607220 */ /* 0x000fc40000400000 */
[C---:B---3--:R-:W-:Y:S01]  /*27000*/  FMUL R95, R119.reuse, R83 ;  /* 0x00000053775f7220 */ /* 0x048fe20000400000 */
[----:B0-----:R-:W3:Y:S01]  /*27010*/  LDL.LU R72, [R1+0x214] ;  /* 0x0002140001487983 */ /* 0x001ee20000300800 */
[----:B----4-:R-:W-:-:S03]  /*27020*/  FMUL R93, R119, R5 ;  /* 0x00000005775d7220 */ /* 0x010fc60000400000 */
[----:B------:R-:W4:Y:S04]  /*27030*/  LDL.LU R75, [R1+0x218] ;  /* 0x00021800014b7983 */ /* 0x000f280000300800 */
[----:B------:R-:W3:Y:S04]  /*27040*/  LDL.LU R83, [R1+0x24c] ;  /* 0x00024c0001537983 */ /* 0x000ee80000300800 */
[----:B------:R-:W3:Y:S01]  /*27050*/  LDL.LU R5, [R1+0x8] ;  /* 0x0000080001057983 */ /* 0x000ee20000300800 */
[C---:B------:R-:W-:Y:S02]  /*27060*/  FMUL R94, R119.reuse, R67 ;  /* 0x00000043775e7220 */ /* 0x040fe40000400000 */
[----:B--2---:R-:W-:-:S02]  /*27070*/  FMUL R92, R119, R92 ;  /* 0x0000005c775c7220 */ /* 0x004fc40000400000 */
[----:B------:R-:W-:Y:S01]  /*27080*/  FMUL R91, R119, R91 ;  /* 0x0000005b775b7220 */ /* 0x000fe20000400000 */
[----:B------:R0:W-:Y:S01]  /*27090*/  MUFU.RCP R58, R81 ;  /* 0x00000051003a7308 */ /* 0x0001e20000001000 */
[C---:B------:R-:W-:Y:S01]  /*270a0*/  FMUL R45, R52.reuse, R76 ;  /* 0x0000004c342d7220 */ /* 0x040fe20000400000 */
[----:B0-----:R-:W2:Y:S01]  /*270b0*/  LDL.LU R81, [R1+0x21c] ;  /* 0x00021c0001517983 */ /* 0x001ea20000300800 */
[----:B------:R-:W-:-:S03]  /*270c0*/  FMUL R46, R52, R80 ;  /* 0x00000050342e7220 */ /* 0x000fc60000400000 */
[----:B------:R-:W2:Y:S01]  /*270d0*/  LDL.LU R80, [R1+0x4c0] ;  /* 0x0004c00001507983 */ /* 0x000ea20000300800 */
[C---:B------:R-:W-:Y:S02]  /*270e0*/  FMUL R47, R52.reuse, R77 ;  /* 0x0000004d342f7220 */ /* 0x040fe40000400000 */
[C---:B------:R-:W-:Y:S02]  /*270f0*/  FMUL R49, R52.reuse, R78 ;  /* 0x0000004e34317220 */ /* 0x040fe40000400000 */
[----:B------:R-:W-:Y:S02]  /*27100*/  FMUL R48, R52, R79 ;  /* 0x0000004f34307220 */ /* 0x000fe40000400000 */
[----:B------:R-:W2:Y:S04]  /*27110*/  LDL.LU R79, [R1+0x4cc] ;  /* 0x0004cc00014f7983 */ /* 0x000ea80000300800 */
[----:B------:R-:W2:Y:S04]  /*27120*/  LDL.LU R78, [R1+0x4d0] ;  /* 0x0004d000014e7983 */ /* 0x000ea80000300800 */
[----:B------:R-:W2:Y:S04]  /*27130*/  LDL.LU R77, [R1+0x4dc] ;  /* 0x0004dc00014d7983 */ /* 0x000ea80000300800 */
[----:B------:R-:W2:Y:S04]  /*27140*/  LDL.LU R76, [R1+0x4e0] ;  /* 0x0004e000014c7983 */ /* 0x000ea80000300800 */
[----:B------:R-:W2:Y:S01]  /*27150*/  LDL.LU R67, [R1+0x4ec] ;  /* 0x0004ec0001437983 */ /* 0x000ea20000300800 */
[----:B------:R-:W-:-:S03]  /*27160*/  FMUL R90, R119, R90 ;  /* 0x0000005a775a7220 */ /* 0x000fc60000400000 */
[----:B------:R-:W2:Y:S01]  /*27170*/  LDL.LU R66, [R1+0x4f0] ;  /* 0x0004f00001427983 */ /* 0x000ea20000300800 */
[----:B------:R-:W-:-:S03]  /*27180*/  FMUL R119, R119, R68 ;  /* 0x0000004477777220 */ /* 0x000fc60000400000 */
[----:B------:R-:W2:Y:S01]  /*27190*/  LDL.LU R53, [R1+0xe4] ;  /* 0x0000e40001357983 */ /* 0x000ea20000300800 */
[----:B------:R-:W-:-:S03]  /*271a0*/  FMUL R51, R52, R71 ;  /* 0x0000004734337220 */ /* 0x000fc60000400000 */
[----:B------:R-:W2:Y:S04]  /*271b0*/  LDL.LU R54, [R1+0x4c4] ;  /* 0x0004c40001367983 */ /* 0x000ea80000300800 */
[----:B------:R-:W2:Y:S04]  /*271c0*/  LDL.LU R74, [R1+0x4c8] ;  /* 0x0004c800014a7983 */ /* 0x000ea80000300800 */
[----:B------:R-:W2:Y:S04]  /*271d0*/  LDL.LU R63, [R1+0x4d4] ;  /* 0x0004d400013f7983 */ /* 0x000ea80000300800 */
[----:B------:R-:W2:Y:S04]  /*271e0*/  LDL.LU R68, [R1+0x4d8] ;  /* 0x0004d80001447983 */ /* 0x000ea80000300800 */
[----:B------:R-:W2:Y:S01]  /*271f0*/  LDL.LU R71, [R1+0x4e4] ;  /* 0x0004e40001477983 */ /* 0x000ea20000300800 */
[----:B---3--:R-:W-:-:S03]  /*27200*/  FMUL R50, R52, R72 ;  /* 0x0000004834327220 */ /* 0x008fc60000400000 */
[----:B------:R-:W3:Y:S04]  /*27210*/  LDL.LU R57, [R1+0x4e8] ;  /* 0x0004e80001397983 */ /* 0x000ee80000300800 */
[----:B------:R-:W3:Y:S01]  /*27220*/  LDL.LU R56, [R1+0x4f4] ;  /* 0x0004f40001387983 */ /* 0x000ee20000300800 */
[----:B----4-:R-:W-:-:S03]  /*27230*/  FMUL R52, R52, R75 ;  /* 0x0000004b34347220 */ /* 0x010fc60000400000 */
[----:B------:R-:W4:Y:S04]  /*27240*/  LDL.LU R37, [R1+0x4f8] ;  /* 0x0004f80001257983 */ /* 0x000f280000300800 */
[----:B------:R-:W4:Y:S04]  /*27250*/  LDL.LU R59, [R1+0xe0] ;  /* 0x0000e000013b7983 */ /* 0x000f280000300800 */
[----:B------:R-:W4:Y:S04]  /*27260*/  LDL.LU R72, [R1+0x4fc] ;  /* 0x0004fc0001487983 */ /* 0x000f280000300800 */
[----:B------:R-:W4:Y:S01]  /*27270*/  LDL.LU R62, [R1+0x500] ;  /* 0x00050000013e7983 */ /* 0x000f220000300800 */
[----:B------:R0:W-:Y:S03]  /*27280*/  MUFU.RCP R8, R5 ;  /* 0x0000000500087308 */ /* 0x0001e60000001000 */
[----:B------:R-:W4:Y:S04]  /*27290*/  LDL.LU R75, [R1+0x504] ;  /* 0x00050400014b7983 */ /* 0x000f280000300800 */
[----:B------:R-:W4:Y:S04]  /*272a0*/  LDL.LU R69, [R1+0x508] ;  /* 0x0005080001457983 */ /* 0x000f280000300800 */
[----:B------:R-:W4:Y:S04]  /*272b0*/  LDL.LU R70, [R1+0x514] ;  /* 0x0005140001467983 */ /* 0x000f280000300800 */
[----:B------:R-:W4:Y:S04]  /*272c0*/  LDL.LU R73, [R1+0x518] ;  /* 0x0005180001497983 */ /* 0x000f280000300800 */
[----:B0-----:R-:W4:Y:S04]  /*272d0*/  LDL.LU R5, [R1+0x524] ;  /* 0x0005240001057983 */ /* 0x001f280000300800 */
[----:B------:R-:W4:Y:S01]  /*272e0*/  LDL.LU R64, [R1+0x530] ;  /* 0x0005300001407983 */ /* 0x000f220000300800 */
[----:B------:R-:W-:-:S04]  /*272f0*/  IADD3 R2, R120, -0x3f3504f3, RZ ;  /* 0xc0cafb0d78027810 */ /* 0x000fc80007ffe0ff */
[----:B------:R-:W-:-:S04]  /*27300*/  LOP3.LUT R2, R2, 0xff800000, RZ, 0xc0, !PT ;  /* 0xff80000002027812 */ /* 0x000fc800078ec0ff */
[----:B------:R-:W0:Y:S08]  /*27310*/  I2F R4, R2 ;  /* 0x0000000200047306 */ /* 0x000e300000201400 */
[----:B------:R-:W-:Y:S01]  /*27320*/  MUFU.RCP R19, R6 ;  /* 0x0000000600137308 */ /* 0x000fe20000001000 */
[----:B0-----:R-:W-:Y:S02]  /*27330*/  FFMA.FTZ R83, R4, 1.1920928955078125e-07, R83 ;  /* 0x3400000004537823 */ /* 0x001fe40000010053 */
[----:B--2---:R-:W-:-:S02]  /*27340*/  FMUL R81, R3, R81 ;  /* 0x0000005103517220 */ /* 0x004fc40000400000 */
[C---:B------:R-:W-:Y:S02]  /*27350*/  FMUL R80, R3.reuse, R80 ;  /* 0x0000005003507220 */ /* 0x040fe40000400000 */
[C---:B------:R-:W-:Y:S02]  /*27360*/  FMUL R79, R3.reuse, R79 ;  /* 0x0000004f034f7220 */ /* 0x040fe40000400000 */
[C---:B------:R-:W-:Y:S02]  /*27370*/  FMUL R78, R3.reuse, R78 ;  /* 0x0000004e034e7220 */ /* 0x040fe40000400000 */
[C---:B------:R-:W-:Y:S02]  /*27380*/  FMUL R77, R3.reuse, R77 ;  /* 0x0000004d034d7220 */ /* 0x040fe40000400000 */
[C---:B------:R-:W-:Y:S02]  /*27390*/  FMUL R76, R3.reuse, R76 ;  /* 0x0000004c034c7220 */ /* 0x040fe40000400000 */
[C---:B------:R-:W-:Y:S01]  /*273a0*/  FMUL R67, R3.reuse, R67 ;  /* 0x0000004303437220 */ /* 0x040fe20000400000 */
[----:B------:R0:W1:Y:S01]  /*273b0*/  MUFU.RCP R11, R53 ;  /* 0x00000035000b7308 */ /* 0x0000620000001000 */
[----:B------:R-:W-:-:S02]  /*273c0*/  FMUL R66, R3, R66 ;  /* 0x0000004203427220 */ /* 0x000fc40000400000 */
[C---:B------:R-:W-:Y:S02]  /*273d0*/  FMUL R33, R58.reuse, R74 ;  /* 0x0000004a3a217220 */ /* 0x040fe40000400000 */
[C---:B0-----:R-:W-:Y:S01]  /*273e0*/  FMUL R53, R58.reuse, R54 ;  /* 0x000000363a357220 */ /* 0x041fe20000400000 */
[----:B------:R-:W1:Y:S01]  /*273f0*/  LDL.LU R74, [R1+0x50c] ;  /* 0x00050c00014a7983 */ /* 0x000e620000300800 */
[----:B------:R-:W-:-:S03]  /*27400*/  FMUL R54, R58, R63 ;  /* 0x0000003f3a367220 */ /* 0x000fc60000400000 */
[----:B------:R-:W2:Y:S01]  /*27410*/  LDL.LU R63, [R1+0x510] ;  /* 0x00051000013f7983 */ /* 0x000ea20000300800 */
[----:B------:R-:W-:-:S03]  /*27420*/  FMUL R32, R58, R68 ;  /* 0x000000443a207220 */ /* 0x000fc60000400000 */
[----:B------:R-:W2:Y:S01]  /*27430*/  LDL.LU R68, [R1+0x51c] ;  /* 0x00051c0001447983 */ /* 0x000ea20000300800 */
[----:B------:R-:W-:-:S03]  /*27440*/  FMUL R55, R58, R71 ;  /* 0x000000473a377220 */ /* 0x000fc60000400000 */
[----:B------:R-:W2:Y:S01]  /*27450*/  LDL.LU R71, [R1+0x520] ;  /* 0x0005200001477983 */ /* 0x000ea20000300800 */
[C---:B---3--:R-:W-:Y:S02]  /*27460*/  FMUL R57, R58.reuse, R57 ;  /* 0x000000393a397220 */ /* 0x048fe40000400000 */
[C---:B------:R-:W-:Y:S02]  /*27470*/  FMUL R56, R58.reuse, R56 ;  /* 0x000000383a387220 */ /* 0x040fe40000400000 */
[----:B----4-:R-:W-:Y:S02]  /*27480*/  FMUL R58, R58, R37 ;  /* 0x000000253a3a7220 */ /* 0x010fe40000400000 */
[C---:B------:R-:W-:Y:S02]  /*27490*/  FMUL R37, R8.reuse, R72 ;  /* 0x0000004808257220 */ /* 0x040fe40000400000 */
[----:B------:R-:W3:Y:S01]  /*274a0*/  LDL.LU R72, [R1+0x528] ;  /* 0x0005280001487983 */ /* 0x000ee20000300800 */
[----:B------:R-:W-:-:S02]  /*274b0*/  FMUL R10, R8, R62 ;  /* 0x0000003e080a7220 */ /* 0x000fc40000400000 */
[C---:B------:R-:W-:Y:S02]  /*274c0*/  FMUL R7, R8.reuse, R75 ;  /* 0x0000004b08077220 */ /* 0x040fe40000400000 */
[----:B------:R-:W4:Y:S01]  /*274d0*/  LDL.LU R75, [R1+0x52c] ;  /* 0x00052c00014b7983 */ /* 0x000f220000300800 */
[----:B------:R-:W-:-:S03]  /*274e0*/  FMUL R9, R8, R69 ;  /* 0x0000004508097220 */ /* 0x000fc60000400000 */
[----:B------:R-:W4:Y:S01]  /*274f0*/  LDL.LU R69, [R1+0xec] ;  /* 0x0000ec0001457983 */ /* 0x000f220000300800 */
[----:B------:R-:W-:-:S03]  /*27500*/  FMUL R4, R8, R70 ;  /* 0x0000004608047220 */ /* 0x000fc60000400000 */
[----:B------:R-:W4:Y:S01]  /*27510*/  LDL.LU R6, [R1+0xb84] ;  /* 0x000b840001067983 */ /* 0x000f220000300800 */
[----:B------:R-:W-:-:S03]  /*27520*/  FMUL R3, R8, R73 ;  /* 0x0000004908037220 */ /* 0x000fc60000400000 */
[----:B------:R-:W4:Y:S01]  /*27530*/  LDL.LU R62, [R1+0x534] ;  /* 0x00053400013e7983 */ /* 0x000f220000300800 */
[C---:B------:R-:W-:Y:S02]  /*27540*/  FMUL R5, R8.reuse, R5 ;  /* 0x0000000508057220 */ /* 0x040fe40000400000 */
[----:B------:R-:W-:Y:S02]  /*27550*/  FMUL R8, R8, R64 ;  /* 0x0000004008087220 */ /* 0x000fe40000400000 */
        /* <DEDUP_REMOVED lines=15> */
[----:B------:R3:W0:Y:S03]  /*27650*/  MUFU.RCP R17, R59 ;  /* 0x0000003b00117308 */ /* 0x0006260000001000 */
[----:B------:R-:W4:Y:S04]  /*27660*/  LDL.LU R23, [R1+0x5ac] ;  /* 0x0005ac0001177983 */ /* 0x000f280000300800 */
[----:B------:R-:W4:Y:S01]  /*27670*/  LDL.LU R36, [R1+0x5b0] ;  /* 0x0005b00001247983 */ /* 0x000f220000300800 */
[----:B-1----:R-:W-:-:S02]  /*27680*/  FMUL R31, R11, R74 ;  /* 0x0000004a0b1f7220 */ /* 0x002fc40000400000 */
[C---:B--2---:R-:W-:Y:S02]  /*27690*/  FMUL R30, R11.reuse, R68 ;  /* 0x000000440b1e7220 */ /* 0x044fe40000400000 */
[----:B------:R-:W2:Y:S01]  /*276a0*/  LDL.LU R68, [R1+0x554] ;  /* 0x0005540001447983 */ /* 0x000ea20000300800 */
[----:B------:R-:W-:-:S03]  /*276b0*/  FMUL R28, R11, R71 ;  /* 0x000000470b1c7220 */ /* 0x000fc60000400000 */
[----:B------:R-:W2:Y:S01]  /*276c0*/  LDL.LU R71, [R1+0x558] ;  /* 0x0005580001477983 */ /* 0x000ea20000300800 */
[----:B------:R-:W-:-:S03]  /*276d0*/  FMUL R29, R11, R63 ;  /* 0x0000003f0b1d7220 */ /* 0x000fc60000400000 */
[----:B------:R-:W2:Y:S01]  /*276e0*/  LDL.LU R70, [R1+0x564] ;  /* 0x0005640001467983 */ /* 0x000ea20000300800 */
[----:B---3--:R-:W-:-:S03]  /*276f0*/  FMUL R59, R11, R72 ;  /* 0x000000480b3b7220 */ /* 0x008fc60000400000 */
[----:B------:R-:W3:Y:S04]  /*27700*/  LDL.LU R72, [R1+0x568] ;  /* 0x0005680001487983 */ /* 0x000ee80000300800 */
[----:B------:R-:W3:Y:S01]  /*27710*/  LDL.LU R73, [R1+0x570] ;  /* 0x0005700001497983 */ /* 0x000ee20000300800 */
[----:B----4-:R-:W-:-:S03]  /*27720*/  FMUL R63, R11, R75 ;  /* 0x0000004b0b3f7220 */ /* 0x010fc60000400000 */
[----:B------:R-:W4:Y:S04]  /*27730*/  LDL.LU R74, [R1+0x574] ;  /* 0x00057400014a7983 */ /* 0x000f280000300800 */
[----:B------:R-:W4:Y:S01]  /*27740*/  LDL.LU R75, [R1+0x57c] ;  /* 0x00057c00014b7983 */ /* 0x000f220000300800 */
[C---:B------:R-:W-:Y:S02]  /*27750*/  FMUL R62, R11.reuse, R62 ;  /* 0x0000003e0b3e7220 */ /* 0x040fe40000400000 */
[----:B------:R-:W-:Y:S02]  /*27760*/  FMUL R64, R11, R64 ;  /* 0x000000400b407220 */ /* 0x000fe40000400000 */
[C---:B0-----:R-:W-:Y:S02]  /*27770*/  FMUL R13, R17.reuse, R13 ;  /* 0x0000000d110d7220 */ /* 0x041fe40000400000 */
[----:B------:R-:W-:-:S02]  /*27780*/  FMUL R14, R17, R14 ;  /* 0x0000000e110e7220 */ /* 0x000fc40000400000 */
[C---:B------:R-:W-:Y:S02]  /*27790*/  FMUL R16, R17.reuse, R16 ;  /* 0x0000001011107220 */ /* 0x040fe40000400000 */
[C---:B------:R-:W-:Y:S02]  /*277a0*/  FMUL R18, R17.reuse, R18 ;  /* 0x0000001211127220 */ /* 0x040fe40000400000 */
[C---:B------:R-:W-:Y:S02]  /*277b0*/  FMUL R12, R17.reuse, R15 ;  /* 0x0000000f110c7220 */ /* 0x040fe40000400000 */
[C---:B------:R-:W-:Y:S02]  /*277c0*/  FMUL R11, R17.reuse, R35 ;  /* 0x00000023110b7220 */ /* 0x040fe40000400000 */
[C---:B------:R-:W-:Y:S02]  /*277d0*/  FMUL R15, R17.reuse, R34 ;  /* 0x00000022110f7220 */ /* 0x040fe40000400000 */
[----:B------:R-:W4:Y:S01]  /*277e0*/  LDL.LU R34, [R1+0x5b8] ;  /* 0x0005b80001227983 */ /* 0x000f220000300800 */
[----:B------:R-:W-:-:S03]  /*277f0*/  FMUL R17, R17, R24 ;  /* 0x0000001811117220 */ /* 0x000fc60000400000 */
[----:B------:R-:W4:Y:S04]  /*27800*/  LDL.LU R35, [R1+0x5bc] ;  /* 0x0005bc0001237983 */ /* 0x000f280000300800 */
[----:B------:R-:W4:Y:S01]  /*27810*/  LDL.LU R117, [R1+0x5c0] ;  /* 0x0005c00001757983 */ /* 0x000f220000300800 */
[C---:B------:R-:W-:Y:S02]  /*27820*/  FMUL R24, R19.reuse, R26 ;  /* 0x0000001a13187220 */ /* 0x040fe40000400000 */
[----:B------:R-:W-:Y:S02]  /*27830*/  FMUL R26, R19, R6 ;  /* 0x00000006131a7220 */ /* 0x000fe40000400000 */
[----:B------:R-:W4:Y:S01]  /*27840*/  LDL.LU R6, [R1+0xb80] ;  /* 0x000b800001067983 */ /* 0x000f220000300800 */
[----:B------:R-:W2:Y:S01]  /*27850*/  MUFU.RCP R20, R20 ;  /* 0x0000001400147308 */ /* 0x000ea20000001000 */
[----:B------:R-:W-:-:S02]  /*27860*/  @!P1 FMUL R69, R69, 16777216 ;  /* 0x4b80000045459820 */ /* 0x000fc40000400000 */
[C---:B------:R-:W-:Y:S02]  /*27870*/  FMUL R25, R19.reuse, R25 ;  /* 0x0000001913197220 */ /* 0x040fe40000400000 */
[C---:B------:R-:W-:Y:S02]  /*27880*/  FMUL R27, R19.reuse, R27 ;  /* 0x0000001b131b7220 */ /* 0x040fe40000400000 */
[C---:B------:R-:W-:Y:S02]  /*27890*/  FMUL R21, R19.reuse, R21 ;  /* 0x0000001513157220 */ /* 0x040fe40000400000 */
[C---:B------:R-:W-:Y:S02]  /*278a0*/  FMUL R22, R19.reuse, R22 ;  /* 0x0000001613167220 */ /* 0x040fe40000400000 */
[C---:B------:R-:W-:Y:S02]  /*278b0*/  FMUL R23, R19.reuse, R23 ;  /* 0x0000001713177220 */ /* 0x040fe40000400000 */
[----:B------:R-:W-:-:S02]  /*278c0*/  FMUL R19, R19, R36 ;  /* 0x0000002413137220 */ /* 0x000fc40000400000 */
[----:B------:R0:W1:Y:S01]  /*278d0*/  MUFU.RCP R36, R69 ;  /* 0x0000004500247308 */ /* 0x0000620000001000 */
[----:B------:R-:W-:Y:S02]  /*278e0*/  F2FP.PACK_AB R27, R27, R22 ;  /* 0x000000161b1b723e */ /* 0x000fe400000000ff */
[----:B------:R-:W-:Y:S02]  /*278f0*/  F2FP.PACK_AB R26, R26, R19 ;  /* 0x000000131a1a723e */ /* 0x000fe400000000ff */
[----:B------:R-:W-:Y:S02]  /*27900*/  F2FP.PACK_AB R25, R25, R21 ;  /* 0x000000151919723e */ /* 0x000fe400000000ff */
[----:B------:R-:W-:Y:S01]  /*27910*/  F2FP.PACK_AB R24, R24, R23 ;  /* 0x000000171818723e */ /* 0x000fe200000000ff */
[C---:B--2---:R-:W-:Y:S02]  /*27920*/  FMUL R68, R20.reuse, R68 ;  /* 0x0000004414447220 */ /* 0x044fe40000400000 */
[----:B------:R-:W-:-:S02]  /*27930*/  FMUL R71, R20, R71 ;  /* 0x0000004714477220 */ /* 0x000fc40000400000 */
[C---:B0-----:R-:W-:Y:S02]  /*27940*/  FMUL R69, R20.reuse, R70 ;  /* 0x0000004614457220 */ /* 0x041fe40000400000 */
[C---:B---3--:R-:W-:Y:S02]  /*27950*/  FMUL R72, R20.reuse, R72 ;  /* 0x0000004814487220 */ /* 0x048fe40000400000 */
[C---:B------:R-:W-:Y:S02]  /*27960*/  FMUL R70, R20.reuse, R73 ;  /* 0x0000004914467220 */ /* 0x040fe40000400000 */
[C---:B----4-:R-:W-:Y:S02]  /*27970*/  FMUL R74, R20.reuse, R74 ;  /* 0x0000004a144a7220 */ /* 0x050fe40000400000 */
[C---:B------:R-:W-:Y:S02]  /*27980*/  FMUL R73, R20.reuse, R75 ;  /* 0x0000004b14497220 */ /* 0x040fe40000400000 */
[----:B------:R-:W-:-:S02]  /*27990*/  FMUL R75, R20, R6 ;  /* 0x00000006144b7220 */ /* 0x000fc40000400000 */
[----:B------:R-:W2:Y:S04]  /*279a0*/  LDL.LU R6, [R1+0xb7c] ;  /* 0x000b7c0001067983 */ /* 0x000ea80000300800 */
[----:B------:R-:W3:Y:S04]  /*279b0*/  LDL.LU R20, [R1+0x594] ;  /* 0x0005940001147983 */ /* 0x000ee80000300800 */
[----:B------:R-:W4:Y:S04]  /*279c0*/  LDL.LU R22, [R1+0x5a8] ;  /* 0x0005a80001167983 */ /* 0x000f280000300800 */
[----:B------:R-:W2:Y:S04]  /*279d0*/  LDL.LU R19, [R1+0x58c] ;  /* 0x00058c0001137983 */ /* 0x000ea80000300800 */
[----:B------:R-:W2:Y:S04]  /*279e0*/  LDL.LU R21, [R1+0x5a0] ;  /* 0x0005a00001157983 */ /* 0x000ea80000300800 */
[----:B------:R-:W2:Y:S01]  /*279f0*/  LDL.LU R23, [R1+0x5b4] ;  /* 0x0005b40001177983 */ /* 0x000ea20000300800 */
[----:B------:R-:W-:-:S02]  /*27a00*/  @!P1 FMUL R34, R34, 16777216 ;  /* 0x4b80000022229820 */ /* 0x000fc40000400000 */
[----:B------:R-:W-:Y:S02]  /*27a10*/  @!P1 FMUL R35, R35, 16777216 ;  /* 0x4b80000023239820 */ /* 0x000fe40000400000 */
[----:B------:R-:W-:Y:S02]  /*27a20*/  @!P1 FMUL R117, R117, 16777216 ;  /* 0x4b80000075759820 */ /* 0x000fe40000400000 */
[C---:B-1----:R-:W-:Y:S02]  /*27a30*/  FMUL R34, R36.reuse, R34 ;  /* 0x0000002224227220 */ /* 0x042fe40000400000 */
[----:B------:R-:W-:Y:S01]  /*27a40*/  FMUL R35, R36, R35 ;  /* 0x0000002324237220 */ /* 0x000fe20000400000 */
[----:B------:R-:W-:Y:S02]  /*27a50*/  F2FP.PACK_AB R29, R29, R28 ;  /* 0x0000001c1d1d723e */ /* 0x000fe400000000ff */
[----:B------:R-:W-:Y:S02]  /*27a60*/  F2FP.PACK_AB R28, R63, R64 ;  /* 0x000000403f1c723e */ /* 0x000fe400000000ff */
[----:B------:R-:W-:-:S02]  /*27a70*/  F2FP.PACK_AB R31, R31, R30 ;  /* 0x0000001e1f1f723e */ /* 0x000fc400000000ff */
[----:B------:R-:W-:Y:S02]  /*27a80*/  F2FP.PACK_AB R30, R59, R62 ;  /* 0x0000003e3b1e723e */ /* 0x000fe400000000ff */
[----:B------:R-:W-:Y:S02]  /*27a90*/  F2FP.PACK_AB R33, R33, R32 ;  /* 0x000000202121723e */ /* 0x000fe400000000ff */
[----:B------:R-:W-:Y:S01]  /*27aa0*/  F2FP.PACK_AB R32, R57, R58 ;  /* 0x0000003a3920723e */ /* 0x000fe200000000ff */
[----:B---3--:R-:W-:Y:S02]  /*27ab0*/  @!P1 FMUL R20, R20, 16777216 ;  /* 0x4b80000014149820 */ /* 0x008fe40000400000 */
[----:B----4-:R-:W-:Y:S02]  /*27ac0*/  @!P1 FMUL R22, R22, 16777216 ;  /* 0x4b80000016169820 */ /* 0x010fe40000400000 */
[----:B--2---:R-:W-:Y:S02]  /*27ad0*/  @!P1 FMUL R19, R19, 16777216 ;  /* 0x4b80000013139820 */ /* 0x004fe40000400000 */
[----:B------:R-:W-:-:S02]  /*27ae0*/  @!P1 FMUL R21, R21, 16777216 ;  /* 0x4b80000015159820 */ /* 0x000fc40000400000 */
[----:B------:R-:W-:Y:S01]  /*27af0*/  @!P1 FMUL R23, R23, 16777216 ;  /* 0x4b80000017179820 */ /* 0x000fe20000400000 */
[----:B------:R0:W-:Y:S01]  /*27b00*/  STS.64 [R6+0x800], R24 ;  /* 0x0008001806007388 */ /* 0x0001e20000000a00 */
[C---:B------:R-:W-:Y:S02]  /*27b10*/  FMUL R19, R36.reuse, R19 ;  /* 0x0000001324137220 */ /* 0x040fe40000400000 */
[C---:B------:R-:W-:Y:S02]  /*27b20*/  FMUL R20, R36.reuse, R20 ;  /* 0x0000001424147220 */ /* 0x040fe40000400000 */
[C---:B------:R-:W-:Y:S02]  /*27b30*/  FMUL R21, R36.reuse, R21 ;  /* 0x0000001524157220 */ /* 0x040fe40000400000 */
[C---:B------:R-:W-:Y:S02]  /*27b40*/  FMUL R22, R36.reuse, R22 ;  /* 0x0000001624167220 */ /* 0x040fe40000400000 */
[----:B------:R-:W-:-:S02]  /*27b50*/  FMUL R23, R36, R23 ;  /* 0x0000001724177220 */ /* 0x000fc40000400000 */
[----:B------:R-:W-:Y:S01]  /*27b60*/  FMUL R36, R36, R117 ;  /* 0x0000007524247220 */ /* 0x000fe20000400000 */
[----:B0-----:R-:W-:Y:S01]  /*27b70*/  F2FP.PACK_AB R25, R71, R72 ;  /* 0x000000484719723e */ /* 0x001fe200000000ff */
[----:B------:R-:W2:Y:S01]  /*27b80*/  LDL.LU R117, [R1+0x244] ;  /* 0x0002440001757983 */ /* 0x000ea20000300800 */
[----:B------:R-:W-:-:S03]  /*27b90*/  F2FP.PACK_AB R24, R74, R75 ;  /* 0x0000004b4a18723e */ /* 0x000fc600000000ff */
[----:B------:R-:W3:Y:S04]  /*27ba0*/  LDL.LU R72, [R1+0x22c] ;  /* 0x00022c0001487983 */ /* 0x000ee80000300800 */
[----:B------:R-:W2:Y:S04]  /*27bb0*/  LDL.LU R71, [R1+0x248] ;  /* 0x0002480001477983 */ /* 0x000ea80000300800 */
[----:B------:R0:W-:Y:S04]  /*27bc0*/  STS.64 [R6], R26 ;  /* 0x0000001a06007388 */ /* 0x0001e80000000a00 */
[----:B------:R-:W4:Y:S04]  /*27bd0*/  LDL.LU R75, [R1+0x238] ;  /* 0x00023800014b7983 */ /* 0x000f280000300800 */
[----:B------:R-:W3:Y:S01]  /*27be0*/  LDL.LU R74, [R1+0x230] ;  /* 0x00023000014a7983 */ /* 0x000ee20000300800 */
[----:B0-----:R-:W-:-:S03]  /*27bf0*/  F2FP.PACK_AB R27, R68, R69 ;  /* 0x00000045441b723e */ /* 0x001fc600000000ff */
[----:B------:R-:W2:Y:S01]  /*27c00*/  LDL.LU R69, [R1+0x48] ;  /* 0x0000480001457983 */ /* 0x000ea20000300800 */
[----:B------:R-:W-:-:S03]  /*27c10*/  F2FP.PACK_AB R26, R70, R73 ;  /* 0x00000049461a723e */ /* 0x000fc600000000ff */
[----:B------:R-:W4:Y:S04]  /*27c20*/  LDL.LU R68, [R1+0x240] ;  /* 0x0002400001447983 */ /* 0x000f280000300800 */
[----:B------:R-:W2:Y:S04]  /*27c30*/  LDL.LU R73, [R1+0x224] ;  /* 0x0002240001497983 */ /* 0x000ea80000300800 */
[----:B------:R-:W2:Y:S04]  /*27c40*/  LDL.LU R70, [R1+0x50] ;  /* 0x0000500001467983 */ /* 0x000ea80000300800 */
[----:B------:R-:W2:Y:S04]  /*27c50*/  LDL.LU R64, [R1+0x38] ;  /* 0x0000380001407983 */ /* 0x000ea80000300800 */
[----:B------:R-:W2:Y:S04]  /*27c60*/  LDL.LU R63, [R1+0x228] ;  /* 0x00022800013f7983 */ /* 0x000ea80000300800 */
[----:B------:R-:W2:Y:S04]  /*27c70*/  LDL.LU R62, [R1+0x4c] ;  /* 0x00004c00013e7983 */ /* 0x000ea80000300800 */
[----:B------:R-:W2:Y:S04]  /*27c80*/  LDL.LU R59, [R1+0x44] ;  /* 0x00004400013b7983 */ /* 0x000ea80000300800 */
[----:B------:R-:W2:Y:S04]  /*27c90*/  LDL.LU R58, [R1+0x14] ;  /* 0x00001400013a7983 */ /* 0x000ea80000300800 */
[----:B------:R0:W-:Y:S04]  /*27ca0*/  STS.64 [R6+0x80], R24 ;  /* 0x0000801806007388 */ /* 0x0001e80000000a00 */
[----:B------:R-:W2:Y:S01]  /*27cb0*/  LDL.LU R57, [R1+0x220] ;  /* 0x0002200001397983 */ /* 0x000ea20000300800 */
[----:B0-----:R-:W-:-:S03]  /*27cc0*/  F2FP.PACK_AB R25, R53, R54 ;  /* 0x000000363519723e */ /* 0x001fc600000000ff */
[----:B------:R-:W2:Y:S01]  /*27cd0*/  LDL.LU R54, [R1+0x20] ;  /* 0x0000200001367983 */ /* 0x000ea20000300800 */
[----:B------:R-:W-:-:S03]  /*27ce0*/  F2FP.PACK_AB R24, R55, R56 ;  /* 0x000000383718723e */ /* 0x000fc600000000ff */
[----:B------:R-:W2:Y:S04]  /*27cf0*/  LDL.LU R53, [R1+0x1c] ;  /* 0x00001c0001357983 */ /* 0x000ea80000300800 */
[----:B------:R-:W2:Y:S04]  /*27d00*/  LDL.LU R56, [R1+0x18] ;  /* 0x0000180001387983 */ /* 0x000ea80000300800 */
[----:B------:R-:W2:Y:S04]  /*27d10*/  LDL.LU R55, [R1+0x10] ;  /* 0x0000100001377983 */ /* 0x000ea80000300800 */
[----:B------:R0:W-:Y:S04]  /*27d20*/  STS.64 [R6+0x880], R26 ;  /* 0x0008801a06007388 */ /* 0x0001e80000000a00 */
[----:B------:R1:W-:Y:S01]  /*27d30*/  STS.64 [R6+0x980], R24 ;  /* 0x0009801806007388 */ /* 0x0003e20000000a00 */
[----:B0-----:R-:W-:-:S02]  /*27d40*/  F2FP.PACK_AB R27, R47, R49 ;  /* 0x000000312f1b723e */ /* 0x001fc400000000ff */
[----:B------:R-:W-:-:S05]  /*27d50*/  F2FP.PACK_AB R26, R51, R52 ;  /* 0x00000034331a723e */ /* 0x000fca00000000ff */
[----:B------:R0:W-:Y:S01]  /*27d60*/  STS.64 [R6+0x200], R26 ;  /* 0x0002001a06007388 */ /* 0x0001e20000000a00 */
[----:B-1----:R-:W-:Y:S02]  /*27d70*/  F2FP.PACK_AB R24, R82, R107 ;  /* 0x0000006b5218723e */ /* 0x002fe400000000ff */
[----:B------:R-:W-:Y:S01]  /*27d80*/  F2FP.PACK_AB R25, R87, R85 ;  /* 0x000000555719723e */ /* 0x000fe200000000ff */
[----:B------:R1:W-:Y:S01]  /*27d90*/  STS.64 [R6+0x180], R32 ;  /* 0x0001802006007388 */ /* 0x0003e20000000a00 */
[----:B0-----:R-:W-:Y:S02]  /*27da0*/  F2FP.PACK_AB R26, R86, R84 ;  /* 0x00000054561a723e */ /* 0x001fe400000000ff */
[----:B------:R-:W-:Y:S01]  /*27db0*/  F2FP.PACK_AB R27, R89, R88 ;  /* 0x00000058591b723e */ /* 0x000fe200000000ff */
[----:B------:R-:W2:Y:S04]  /*27dc0*/  LDL.LU R86, [R1+0x23c] ;  /* 0x00023c0001567983 */ /* 0x000ea80000300800 */
[----:B------:R-:W2:Y:S04]  /*27dd0*/  LDL.LU R88, [R1+0x234] ;  /* 0x0002340001587983 */ /* 0x000ea80000300800 */
[----:B------:R-:W2:Y:S01]  /*27de0*/  LDL.LU R89, [R1+0x27c] ;  /* 0x00027c0001597983 */ /* 0x000ea20000300800 */
[----:B-1----:R-:W-:-:S03]  /*27df0*/  F2FP.PACK_AB R32, R40, R42 ;  /* 0x0000002a2820723e */ /* 0x002fc600000000ff */
[----:B------:R-:W2:Y:S04]  /*27e00*/  LDL.LU R107, [R1+0x274] ;  /* 0x00027400016b7983 */ /* 0x000ea80000300800 */
[----:B------:R-:W2:Y:S01]  /*27e10*/  LDL.LU R82, [R1+0x26c] ;  /* 0x00026c0001527983 */ /* 0x000ea20000300800 */
[----:B------:R-:W-:-:S03]  /*27e20*/  F2FP.PACK_AB R33, R65, R38 ;  /* 0x000000264121723e */ /* 0x000fc600000000ff */
[----:B------:R-:W2:Y:S04]  /*27e30*/  LDL.LU R85, [R1+0x260] ;  /* 0x0002600001557983 */ /* 0x000ea80000300800 */
[----:B------:R-:W2:Y:S04]  /*27e40*/  LDL.LU R87, [R1+0x284] ;  /* 0x0002840001577983 */ /* 0x000ea80000300800 */
[----:B------:R-:W2:Y:S04]  /*27e50*/  LDL.LU R42, [R1+0x280] ;  /* 0x00028000012a7983 */ /* 0x000ea80000300800 */
[----:B------:R-:W2:Y:S04]  /*27e60*/  LDL.LU R40, [R1+0x278] ;  /* 0x0002780001287983 */ /* 0x000ea80000300800 */
[----:B------:R0:W-:Y:S04]  /*27e70*/  STS.64 [R6+0x900], R30 ;  /* 0x0009001e06007388 */ /* 0x0001e80000000a00 */
[----:B------:R-:W2:Y:S04]  /*27e80*/  LDL.LU R38, [R1+0x270] ;  /* 0x0002700001267983 */ /* 0x000ea80000300800 */
[----:B------:R-:W2:Y:S01]  /*27e90*/  LDL.LU R65, [R1+0x2b8] ;  /* 0x0002b80001417983 */ /* 0x000ea20000300800 */
[----:B0-----:R-:W-:-:S03]  /*27ea0*/  F2FP.PACK_AB R30, R43, R44 ;  /* 0x0000002c2b1e723e */ /* 0x001fc600000000ff */
[----:B------:R-:W2:Y:S01]  /*27eb0*/  LDL.LU R44, [R1+0x2a8] ;  /* 0x0002a800012c7983 */ /* 0x000ea20000300800 */
[----:B------:R-:W-:-:S03]  /*27ec0*/  F2FP.PACK_AB R31, R39, R41 ;  /* 0x00000029271f723e */ /* 0x000fc600000000ff */
        /* <DEDUP_REMOVED lines=8> */
[----:B------:R-:W2:Y:S04]  /*27f50*/  LDL.LU R46, [R1+0x2a4] ;  /* 0x0002a400012e7983 */ /* 0x000ea80000300800 */
[----:B------:R-:W2:Y:S04]  /*27f60*/  LDL.LU R45, [R1+0x2ec] ;  /* 0x0002ec00012d7983 */ /* 0x000ea80000300800 */
[----:B------:R-:W2:Y:S04]  /*27f70*/  LDL.LU R52, [R1+0x2e0] ;  /* 0x0002e00001347983 */ /* 0x000ea80000300800 */
[----:B------:R-:W2:Y:S04]  /*27f80*/  LDL.LU R51, [R1+0x2d4] ;  /* 0x0002d40001337983 */ /* 0x000ea80000300800 */
[----:B------:R-:W-:Y:S04]  /*27f90*/  STS.64 [R6+0xa80], R32 ;  /* 0x000a802006007388 */ /* 0x000fe80000000a00 */
[----:B------:R-:W2:Y:S04]  /*27fa0*/  LDL.LU R49, [R1+0x2cc] ;  /* 0x0002cc0001317983 */ /* 0x000ea80000300800 */
[----:B------:R-:W2:Y:S04]  /*27fb0*/  LDL.LU R47, [R1+0x2fc] ;  /* 0x0002fc00012f7983 */ /* 0x000ea80000300800 */
[----:B------:R-:W-:Y:S04]  /*27fc0*/  STS.64 [R6+0x300], R24 ;  /* 0x0003001806007388 */ /* 0x000fe80000000a00 */
[----:B------:R0:W-:Y:S04]  /*27fd0*/  STS.64 [R6+0xa00], R28 ;  /* 0x000a001c06007388 */ /* 0x0001e80000000a00 */
[----:B------:R-:W-:Y:S04]  /*27fe0*/  STS.64 [R6+0xb00], R26 ;  /* 0x000b001a06007388 */ /* 0x000fe80000000a00 */
[----:B------:R1:W-:Y:S01]  /*27ff0*/  STS.64 [R6+0x280], R30 ;  /* 0x0002801e06007388 */ /* 0x0003e20000000a00 */
[----:B0-----:R-:W-:-:S02]  /*28000*/  F2FP.PACK_AB R29, R101, R99 ;  /* 0x00000063651d723e */ /* 0x001fc400000000ff */
[----:B------:R-:W-:Y:S02]  /*28010*/  F2FP.PACK_AB R28, R97, R106 ;  /* 0x0000006a611c723e */ /* 0x000fe400000000ff */
[----:B------:R-:W-:-:S03]  /*28020*/  F2FP.PACK_AB R32, R113, R111 ;  /* 0x0000006f7120723e */ /* 0x000fc600000000ff */
[----:B------:R-:W-:Y:S01]  /*28030*/  STS.64 [R6+0x380], R28 ;  /* 0x0003801c06007388 */ /* 0x000fe20000000a00 */
[----:B-1----:R-:W-:Y:S02]  /*28040*/  F2FP.PACK_AB R31, R103, R102 ;  /* 0x00000066671f723e */ /* 0x002fe400000000ff */
[----:B------:R-:W-:-:S05]  /*28050*/  F2FP.PACK_AB R30, R100, R98 ;  /* 0x00000062641e723e */ /* 0x000fca00000000ff */
[----:B------:R3:W-:Y:S02]  /*28060*/  STS.64 [R6+0xb80], R30 ;  /* 0x000b801e06007388 */ /* 0x0007e40000000a00 */
[----:B---3--:R-:W-:Y:S02]  /*28070*/  F2FP.PACK_AB R30, R74, R72 ;  /* 0x000000484a1e723e */ /* 0x008fe400000000ff */
[----:B----4-:R-:W-:Y:S02]  /*28080*/  F2FP.PACK_AB R31, R68, R75 ;  /* 0x0000004b441f723e */ /* 0x010fe400000000ff */
[----:B--2---:R-:W-:Y:S02]  /*28090*/  F2FP.PACK_AB R28, R70, R69 ;  /* 0x00000045461c723e */ /* 0x004fe400000000ff */
[----:B------:R-:W-:Y:S02]  /*280a0*/  F2FP.PACK_AB R29, R63, R73 ;  /* 0x000000493f1d723e */ /* 0x000fe400000000ff */
[----:B------:R-:W-:-:S02]  /*280b0*/  F2FP.PACK_AB R26, R59, R64 ;  /* 0x000000403b1a723e */ /* 0x000fc400000000ff */
[----:B------:R-:W-:Y:S02]  /*280c0*/  F2FP.PACK_AB R24, R58, R115 ;  /* 0x000000733a18723e */ /* 0x000fe400000000ff */
[----:B------:R-:W-:Y:S02]  /*280d0*/  F2FP.PACK_AB R27, R57, R62 ;  /* 0x0000003e391b723e */ /* 0x000fe400000000ff */
[----:B------:R-:W-:Y:S02]  /*280e0*/  F2FP.PACK_AB R25, R54, R53 ;  /* 0x000000353619723e */ /* 0x000fe400000000ff */
[----:B------:R-:W-:Y:S02]  /*280f0*/  F2FP.PACK_AB R33, R56, R55 ;  /* 0x000000373821723e */ /* 0x000fe400000000ff */
[----:B------:R-:W2:Y:S04]  /*28100*/  LDL.LU R56, [R1+0x2f0] ;  /* 0x0002f00001387983 */ /* 0x000ea80000300800 */
[----:B------:R-:W3:Y:S04]  /*28110*/  LDL.LU R55, [R1+0x2e8] ;  /* 0x0002e80001377983 */ /* 0x000ee80000300800 */
[----:B------:R-:W3:Y:S04]  /*28120*/  LDL.LU R54, [R1+0x2dc] ;  /* 0x0002dc0001367983 */ /* 0x000ee80000300800 */
[----:B------:R-:W4:Y:S04]  /*28130*/  LDL.LU R53, [R1+0x320] ;  /* 0x0003200001357983 */ /* 0x000f280000300800 */
        /* <DEDUP_REMOVED lines=15> */
[----:B------:R-:W2:Y:S04]  /*28230*/  LDL.LU R71, [R1+0x358] ;  /* 0x0003580001477983 */ /* 0x000ea80000300800 */
[----:B------:R-:W2:Y:S01]  /*28240*/  LDL.LU R117, [R1+0x350] ;  /* 0x0003500001757983 */ /* 0x000ea20000300800 */
[----:B------:R-:W-:-:S05]  /*28250*/  F2FP.PACK_AB R32, R86, R88 ;  /* 0x000000585620723e */ /* 0x000fca00000000ff */
[----:B------:R0:W-:Y:S02]  /*28260*/  STS.64 [R6+0xd00], R32 ;  /* 0x000d002006007388 */ /* 0x0001e40000000a00 */
[----:B0-----:R-:W-:Y:S02]  /*28270*/  F2FP.PACK_AB R33, R45, R52 ;  /* 0x000000342d21723e */ /* 0x001fe400000000ff */
[----:B------:R-:W-:-:S05]  /*28280*/  F2FP.PACK_AB R32, R51, R49 ;  /* 0x000000313320723e */ /* 0x000fca00000000ff */
[----:B------:R2:W-:Y:S02]  /*28290*/  STS.64 [R6+0x680], R32 ;  /* 0x0006802006007388 */ /* 0x0005e40000000a00 */
[----:B--2---:R-:W-:Y:S02]  /*282a0*/  F2FP.PACK_AB R32, R71, R117 ;  /* 0x000000754720723e */ /* 0x004fe400000000ff */
[----:B------:R-:W2:Y:S01]  /*282b0*/  LDL.LU R71, [R1+0x40] ;  /* 0x0000400001477983 */ /* 0x000ea20000300800 */
[----:B------:R-:W-:Y:S02]  /*282c0*/  F2FP.PACK_AB R21, R19, R21 ;  /* 0x000000151315723e */ /* 0x000fe400000000ff */
[----:B------:R-:W-:Y:S01]  /*282d0*/  F2FP.PACK_AB R19, R14, R18 ;  /* 0x000000120e13723e */ /* 0x000fe200000000ff */
[----:B------:R0:W-:Y:S01]  /*282e0*/  STS.64 [R6+0xc00], R24 ;  /* 0x000c001806007388 */ /* 0x0001e20000000a00 */
[----:B------:R-:W-:Y:S01]  /*282f0*/  F2FP.PACK_AB R18, R11, R17 ;  /* 0x000000110b12723e */ /* 0x000fe200000000ff */
[----:B------:R-:W-:-:S02]  /*28300*/  IMAD.IADD R11, R120, 0x1, -R2 ;  /* 0x00000001780b7824 */ /* 0x000fc400078e0a02 */
[----:B------:R1:W-:Y:S04]  /*28310*/  STS.64 [R6+0x480], R26 ;  /* 0x0004801a06007388 */ /* 0x0003e80000000a00 */
[----:B------:R3:W-:Y:S01]  /*28320*/  STS.64 [R6+0xc80], R28 ;  /* 0x000c801c06007388 */ /* 0x0007e20000000a00 */
[----:B0-----:R-:W-:Y:S02]  /*28330*/  F2FP.PACK_AB R25, R89, R107 ;  /* 0x0000006b5919723e */ /* 0x001fe400000000ff */
[----:B------:R-:W-:Y:S01]  /*28340*/  F2FP.PACK_AB R24, R82, R85 ;  /* 0x000000555218723e */ /* 0x000fe200000000ff */
[----:B------:R0:W-:Y:S01]  /*28350*/  STS.64 [R6+0x500], R30 ;  /* 0x0005001e06007388 */ /* 0x0001e20000000a00 */
[----:B-1----:R-:W-:Y:S02]  /*28360*/  F2FP.PACK_AB R27, R87, R42 ;  /* 0x0000002a571b723e */ /* 0x002fe400000000ff */
[----:B------:R-:W-:-:S02]  /*28370*/  F2FP.PACK_AB R26, R40, R38 ;  /* 0x00000026281a723e */ /* 0x000fc400000000ff */
[----:B---3--:R-:W-:Y:S02]  /*28380*/  F2FP.PACK_AB R29, R65, R44 ;  /* 0x0000002c411d723e */ /* 0x008fe400000000ff */
[----:B------:R-:W-:Y:S01]  /*28390*/  F2FP.PACK_AB R28, R43, R41 ;  /* 0x000000292b1c723e */ /* 0x000fe200000000ff */
[----:B------:R1:W-:Y:S01]  /*283a0*/  STS.64 [R6+0x580], R24 ;  /* 0x0005801806007388 */ /* 0x0003e20000000a00 */
[----:B------:R-:W-:Y:S01]  /*283b0*/  FADD R11, R11, -1 ;  /* 0xbf8000000b0b7421 */ /* 0x000fe20000000000 */
[----:B0-----:R-:W-:Y:S02]  /*283c0*/  F2FP.PACK_AB R31, R39, R50 ;  /* 0x00000032271f723e */ /* 0x001fe400000000ff */
[----:B------:R-:W-:Y:S01]  /*283d0*/  F2FP.PACK_AB R30, R48, R46 ;  /* 0x0000002e301e723e */ /* 0x000fe200000000ff */
[----:B------:R-:W-:Y:S01]  /*283e0*/  IMAD.MOV.U32 R117, RZ, RZ, 0x3dc6b27f ;  /* 0x3dc6b27fff757424 */ /* 0x000fe200078e00ff */
[----:B------:R4:W-:Y:S01]  /*283f0*/  STS.64 [R6+0xd80], R26 ;  /* 0x000d801a06007388 */ /* 0x0009e20000000a00 */
[----:B------:R-:W-:-:S02]  /*28400*/  F2FP.PACK_AB R33, R74, R72 ;  /* 0x000000484a21723e */ /* 0x000fc400000000ff */
[----:B-1----:R-:W-:Y:S02]  /*28410*/  F2FP.PACK_AB R25, R47, R56 ;  /* 0x000000382f19723e */ /* 0x002fe400000000ff */
[----:B------:R-:W-:Y:S01]  /*28420*/  F2FP.PACK_AB R24, R55, R54 ;  /* 0x000000363718723e */ /* 0x000fe200000000ff */
[----:B------:R0:W-:Y:S01]  /*28430*/  STS.64 [R6+0x600], R28 ;  /* 0x0006001c06007388 */ /* 0x0001e20000000a00 */
[----:B------:R-:W-:-:S03]  /*28440*/  FFMA.FTZ R2, R11, R117, -0.16845393180847167969 ;  /* 0xbe2c7f300b027423 */ /* 0x000fc60000010075 */
[----:B------:R1:W-:Y:S01]  /*28450*/  STS.64 [R6+0xe00], R30 ;  /* 0x000e001e06007388 */ /* 0x0003e20000000a00 */
[----:B----4-:R-:W-:Y:S02]  /*28460*/  F2FP.PACK_AB R27, R53, R58 ;  /* 0x0000003a351b723e */ /* 0x010fe400000000ff */
[----:B------:R-:W-:Y:S01]  /*28470*/  F2FP.PACK_AB R26, R57, R62 ;  /* 0x0000003e391a723e */ /* 0x000fe200000000ff */
[----:B------:R3:W-:Y:S01]  /*28480*/  STS.64 [R6+0xe80], R24 ;  /* 0x000e801806007388 */ /* 0x0007e20000000a00 */
[----:B0-----:R-:W-:-:S03]  /*28490*/  F2FP.PACK_AB R29, R59, R64 ;  /* 0x000000403b1d723e */ /* 0x001fc600000000ff */
[----:B------:R-:W4:Y:S01]  /*284a0*/  LDL.LU R74, [R1+0x70] ;  /* 0x00007000014a7983 */ /* 0x000f220000300800 */
[----:B------:R-:W-:Y:S02]  /*284b0*/  F2FP.PACK_AB R28, R63, R73 ;  /* 0x000000493f1c723e */ /* 0x000fe400000000ff */
[----:B-1----:R-:W-:Y:S02]  /*284c0*/  F2FP.PACK_AB R31, R70, R69 ;  /* 0x00000045461f723e */ /* 0x002fe400000000ff */
[----:B------:R-:W-:Y:S02]  /*284d0*/  F2FP.PACK_AB R30, R68, R75 ;  /* 0x0000004b441e723e */ /* 0x000fe400000000ff */
[----:B---3--:R-:W-:Y:S01]  /*284e0*/  F2FP.PACK_AB R24, R34, R36 ;  /* 0x000000242218723e */ /* 0x008fe200000000ff */
[----:B------:R-:W-:Y:S01]  /*284f0*/  STS.64 [R6+0x700], R26 ;  /* 0x0007001a06007388 */ /* 0x000fe20000000a00 */
[----:B------:R-:W-:Y:S01]  /*28500*/  F2FP.PACK_AB R36, R4, R5 ;  /* 0x000000050424723e */ /* 0x000fe200000000ff */
[----:B------:R-:W-:Y:S01]  /*28510*/  FFMA.FTZ R4, R11, R2, 0.1716887056827545166 ;  /* 0x3e2fcf2a0b047423 */ /* 0x000fe20000010002 */
[----:B------:R-:W-:Y:S01]  /*28520*/  F2FP.PACK_AB R8, R3, R8 ;  /* 0x000000080308723e */ /* 0x000fe200000000ff */
[----:B------:R-:W-:Y:S01]  /*28530*/  STS.64 [R6+0xf00], R28 ;  /* 0x000f001c06007388 */ /* 0x000fe20000000a00 */
[----:B------:R-:W-:-:S02]  /*28540*/  F2FP.PACK_AB R3, R80, R78 ;  /* 0x0000004e5003723e */ /* 0x000fc400000000ff */
[----:B------:R-:W-:Y:S01]  /*28550*/  F2FP.PACK_AB R2, R76, R66 ;  /* 0x000000424c02723e */ /* 0x000fe200000000ff */
[----:B------:R-:W-:Y:S04]  /*28560*/  STS.64 [R6+0x780], R30 ;  /* 0x0007801e06007388 */ /* 0x000fe80000000a00 */
[----:B------:R0:W-:Y:S01]  /*28570*/  STS.64 [R6+0xf80], R32 ;  /* 0x000f802006007388 */ /* 0x0001e20000000a00 */
[----:B------:R-:W-:-:S03]  /*28580*/  F2FP.PACK_AB R117, R125, R61 ;  /* 0x0000003d7d75723e */ /* 0x000fc600000000ff */
[----:B------:R-:W4:Y:S04]  /*28590*/  LDL.LU R72, [R1+0x68] ;  /* 0x0000680001487983 */ /* 0x000f280000300800 */
[----:B------:R-:W3:Y:S01]  /*285a0*/  LDL.LU R125, [R1+0xb78] ;  /* 0x000b7800017d7983 */ /* 0x000ee20000300800 */
[----:B0-----:R-:W-:-:S03]  /*285b0*/  LOP3.LUT R6, R6, 0x10, RZ, 0x3c, !PT ;  /* 0x0000001006067812 */ /* 0x001fc600078e3cff */
[----:B------:R-:W4:Y:S04]  /*285c0*/  LDL.LU R61, [R1+0xb74] ;  /* 0x000b7400013d7983 */ /* 0x000f280000300800 */
[----:B------:R0:W-:Y:S01]  /*285d0*/  STS.64 [R6+0x20180], R2 ;  /* 0x0201800206007388 */ /* 0x0001e20000000a00 */
[----:B------:R-:W-:-:S03]  /*285e0*/  F2FP.PACK_AB R116, R122, R116 ;  /* 0x000000747a74723e */ /* 0x000fc600000000ff */
[----:B------:R-:W4:Y:S01]  /*285f0*/  LDL.LU R122, [R1+0xb70] ;  /* 0x000b7000017a7983 */ /* 0x000f220000300800 */
[----:B0-----:R-:W-:Y:S02]  /*28600*/  F2FP.PACK_AB R3, R95, R93 ;  /* 0x0000005d5f03723e */ /* 0x001fe400000000ff */
[----:B------:R-:W-:-:S05]  /*28610*/  F2FP.PACK_AB R2, R91, R119 ;  /* 0x000000775b02723e */ /* 0x000fca00000000ff */
[----:B------:R2:W-:Y:S02]  /*28620*/  STS.64 [R6+0x20200], R2 ;  /* 0x0202000206007388 */ /* 0x0005e40000000a00 */
[----:B--2---:R-:W-:Y:S02]  /*28630*/  F2FP.PACK_AB R3, R71, R0 ;  /* 0x000000004703723e */ /* 0x004fe400000000ff */
[----:B------:R-:W2:Y:S01]  /*28640*/  LDL.LU R0, [R1+0xb6c] ;  /* 0x000b6c0001007983 */ /* 0x000ea20000300800 */
[----:B------:R-:W-:-:S04]  /*28650*/  FFMA.FTZ R4, R11, R4, -0.17900948226451873779 ;  /* 0xbe374e430b047423 */ /* 0x000fc80000010004 */
[----:B------:R-:W-:-:S04]  /*28660*/  FFMA.FTZ R4, R11, R4, 0.20512372255325317383 ;  /* 0x3e520bf40b047423 */ /* 0x000fc80000010004 */
[----:B------:R-:W-:-:S04]  /*28670*/  FFMA.FTZ R4, R11, R4, -0.24046532809734344482 ;  /* 0xbe763c8b0b047423 */ /* 0x000fc80000010004 */
[----:B------:R-:W-:-:S04]  /*28680*/  FFMA.FTZ R4, R11, R4, 0.28857114911079406738 ;  /* 0x3e93bf990b047423 */ /* 0x000fc80000010004 */
[----:B------:R-:W-:-:S04]  /*28690*/  FFMA.FTZ R4, R11, R4, -0.36067417263984680176 ;  /* 0xbeb8aa490b047423 */ /* 0x000fc80000010004 */
[----:B------:R-:W-:Y:S01]  /*286a0*/  FFMA.FTZ R4, R11, R4, 0.48089820146560668945 ;  /* 0x3ef6384a0b047423 */ /* 0x000fe20000010004 */
[----:B------:R-:W-:Y:S02]  /*286b0*/  F2FP.PACK_AB R2, R123, R124 ;  /* 0x0000007c7b02723e */ /* 0x000fe400000000ff */
[----:B------:R-:W2:Y:S01]  /*286c0*/  LDL.LU R123, [R1+0xb68] ;  /* 0x000b6800017b7983 */ /* 0x000ea20000300800 */
[----:B------:R-:W-:Y:S01]  /*286d0*/  FFMA.FTZ R4, R11, R4, -0.72134751081466674805 ;  /* 0xbf38aa3b0b047423 */ /* 0x000fe20000010004 */
[----:B------:R-:W-:Y:S02]  /*286e0*/  F2FP.PACK_AB R37, R37, R7 ;  /* 0x000000072525723e */ /* 0x000fe400000000ff */
[----:B------:R-:W2:Y:S01]  /*286f0*/  LDL.LU R124, [R1+0xb64] ;  /* 0x000b6400017c7983 */ /* 0x000ea20000300800 */
[----:B------:R-:W-:-:S03]  /*28700*/  FMUL R7, R11, R4 ;  /* 0x000000040b077220 */ /* 0x000fc60000400000 */
[----:B------:R2:W-:Y:S01]  /*28710*/  STS.64 [R6+0x20b00], R2 ;  /* 0x020b000206007388 */ /* 0x0005e20000000a00 */
[----:B---3--:R-:W-:-:S03]  /*28720*/  F2FP.PACK_AB R5, R125, R121 ;  /* 0x000000797d05723e */ /* 0x008fc600000000ff */
[----:B------:R-:W3:Y:S01]  /*28730*/  LDL.LU R125, [R1+0xb60] ;  /* 0x000b6000017d7983 */ /* 0x000ee20000300800 */
[----:B----4-:R-:W-:-:S03]  /*28740*/  F2FP.PACK_AB R4, R61, R60 ;  /* 0x0000003c3d04723e */ /* 0x010fc600000000ff */
[----:B------:R-:W4:Y:S04]  /*28750*/  LDL.LU R121, [R1+0xb5c] ;  /* 0x000b5c0001797983 */ /* 0x000f280000300800 */
[----:B------:R-:W3:Y:S04]  /*28760*/  LDL.LU R61, [R1+0xb58] ;  /* 0x000b5800013d7983 */ /* 0x000ee80000300800 */
[----:B------:R-:W4:Y:S04]  /*28770*/  LDL.LU R60, [R1+0xb54] ;  /* 0x000b5400013c7983 */ /* 0x000f280000300800 */
[----:B------:R-:W4:Y:S01]  /*28780*/  LDL.LU R71, [R1+0x2f8] ;  /* 0x0002f80001477983 */ /* 0x000f220000300800 */
[----:B--2---:R-:W-:-:S03]  /*28790*/  F2FP.PACK_AB R2, R0, R122 ;  /* 0x0000007a0002723e */ /* 0x004fc600000000ff */
[----:B------:R-:W2:Y:S04]  /*287a0*/  LDL.LU R0, [R1+0xb50] ;  /* 0x000b500001007983 */ /* 0x000ea80000300800 */
[----:B------:R-:W2:Y:S01]  /*287b0*/  LDL.LU R122, [R1+0xb4c] ;  /* 0x000b4c00017a7983 */ /* 0x000ea20000300800 */
[----:B------:R-:W-:Y:S02]  /*287c0*/  ISETP.GE.U32.AND P1, PT, R120, 0x7f800000, PT ;  /* 0x7f8000007800780c */ /* 0x000fe40003f26070 */
[----:B------:R-:W-:Y:S01]  /*287d0*/  F2FP.PACK_AB R9, R10, R9 ;  /* 0x000000090a09723e */ /* 0x000fe200000000ff */
[----:B------:R0:W-:Y:S01]  /*287e0*/  STS.64 [R6+0x20380], R4 ;  /* 0x0203800406007388 */ /* 0x0001e20000000a00 */
[----:B------:R-:W-:Y:S01]  /*287f0*/  F2FP.PACK_AB R3, R74, R72 ;  /* 0x000000484a03723e */ /* 0x000fe200000000ff */
[----:B------:R-:W-:-:S02]  /*28800*/  FMUL R7, R11, R7 ;  /* 0x000000070b077220 */ /* 0x000fc40000400000 */
[----:B------:R-:W-:Y:S02]  /*28810*/  STS.64 [R6+0x20100], R8 ;  /* 0x0201000806007388 */ /* 0x000fe40000000a00 */
[----:B------:R-:W-:Y:S02]  /*28820*/  FFMA.FTZ R7, R11, 1.4426950216293334961, R7 ;  /* 0x3fb8aa3b0b077823 */ /* 0x000fe40000010007 */
[----:B------:R1:W-:Y:S02]  /*28830*/  STS.64 [R6+0x20b80], R2 ;  /* 0x020b800206007388 */ /* 0x0003e40000000a00 */
[----:B------:R-:W-:Y:S01]  /*28840*/  FADD R10, R83, R7 ;  /* 0x00000007530a7221 */ /* 0x000fe20000000000 */
[----:B0-----:R-:W-:Y:S02]  /*28850*/  F2FP.PACK_AB R4, R124, R123 ;  /* 0x0000007b7c04723e */ /* 0x001fe400000000ff */
[----:B-1----:R-:W-:-:S05]  /*28860*/  @P1 MOV R2, 0x7f800000 ;  /* 0x7f80000000021802 */ /* 0x002fca0000000f00 */
[----:B------:R-:W-:Y:S01]  /*28870*/  @P1 FFMA.FTZ R10, R120, R2, +INF ;  /* 0x7f800000780a1423 */ /* 0x000fe20000010002 */
[----:B---3--:R-:W-:Y:S02]  /*28880*/  F2FP.PACK_AB R5, R61, R125 ;  /* 0x0000007d3d05723e */ /* 0x008fe400000000ff */
[----:B------:R-:W3:Y:S01]  /*28890*/  LDL.LU R61, [R1+0xb48] ;  /* 0x000b4800013d7983 */ /* 0x000ee20000300800 */
[----:B----4-:R-:W-:-:S03]  /*288a0*/  F2FP.PACK_AB R9, R60, R121 ;  /* 0x000000793c09723e */ /* 0x010fc600000000ff */
[----:B------:R-:W4:Y:S04]  /*288b0*/  LDL.LU R125, [R1+0xb44] ;  /* 0x000b4400017d7983 */ /* 0x000f280000300800 */
[----:B------:R-:W3:Y:S04]  /*288c0*/  LDL.LU R124, [R1+0xb40] ;  /* 0x000b4000017c7983 */ /* 0x000ee80000300800 */
[----:B------:R-:W4:Y:S04]  /*288d0*/  LDL.LU R123, [R1+0xb3c] ;  /* 0x000b3c00017b7983 */ /* 0x000f280000300800 */
[----:B------:R-:W4:Y:S04]  /*288e0*/  LDL.LU R60, [R1+0xb38] ;  /* 0x000b3800013c7983 */ /* 0x000f280000300800 */
[----:B------:R-:W4:Y:S01]  /*288f0*/  LDL.LU R121, [R1+0xb34] ;  /* 0x000b340001797983 */ /* 0x000f220000300800 */
[----:B--2---:R-:W-:-:S03]  /*28900*/  F2FP.PACK_AB R8, R122, R0 ;  /* 0x000000007a08723e */ /* 0x004fc600000000ff */
[----:B------:R-:W2:Y:S04]  /*28910*/  LDL.LU R122, [R1+0xb30] ;  /* 0x000b3000017a7983 */ /* 0x000ea80000300800 */
[----:B------:R-:W2:Y:S04]  /*28920*/  LDL.LU R0, [R1+0xb2c] ;  /* 0x000b2c0001007983 */ /* 0x000ea80000300800 */
[----:B------:R-:W2:Y:S04]  /*28930*/  LDL.LU R120, [R1+0xb28] ;  /* 0x000b280001787983 */ /* 0x000ea80000300800 */
[----:B------:R-:W0:Y:S01]  /*28940*/  S2R R72, SR_TID.X ;  /* 0x0000000000487919 */ /* 0x000e220000002100 */
[----:B------:R-:W-:-:S02]  /*28950*/  F2FP.PACK_AB R13, R13, R16 ;  /* 0x000000100d0d723e */ /* 0x000fc400000000ff */
[----:B------:R-:W-:-:S05]  /*28960*/  F2FP.PACK_AB R12, R12, R15 ;  /* 0x0000000f0c0c723e */ /* 0x000fca00000000ff */
[----:B------:R0:W-:Y:S04]  /*28970*/  STS.64 [R6+0x20880], R12 ;  /* 0x0208800c06007388 */ /* 0x0001e80000000a00 */
[----:B------:R4:W-:Y:S01]  /*28980*/  STS.64 [R6+0x20400], R4 ;  /* 0x0204000406007388 */ /* 0x0009e20000000a00 */
[----:B0-----:R-:W-:-:S03]  /*28990*/  SHF.R.U32.HI R12, RZ, 0x8, R72 ;  /* 0x00000008ff0c7819 */ /* 0x001fc60000011648 */
[----:B------:R-:W2:Y:S04]  /*289a0*/  LDL.LU R72, [R1+0x33c] ;  /* 0x00033c0001487983 */ /* 0x000ea80000300800 */
[----:B------:R-:W-:Y:S01]  /*289b0*/  STL [R1+0x4b4], R10 ;  /* 0x0004b40a01007387 */ /* 0x000fe20000100800 */
[----:B---3--:R-:W-:Y:S02]  /*289c0*/  F2FP.PACK_AB R2, R124, R61 ;  /* 0x0000003d7c02723e */ /* 0x008fe400000000ff */
[----:B----4-:R-:W-:Y:S02]  /*289d0*/  F2FP.PACK_AB R4, R123, R125 ;  /* 0x0000007d7b04723e */ /* 0x010fe400000000ff */
[----:B--2---:R-:W-:Y:S02]  /*289e0*/  F2FP.PACK_AB R3, R122, R60 ;  /* 0x0000003c7a03723e */ /* 0x004fe400000000ff */
[----:B------:R-:W2:Y:S04]  /*289f0*/  LDL.LU R122, [R1+0xb24] ;  /* 0x000b2400017a7983 */ /* 0x000ea80000300800 */
[----:B------:R-:W3:Y:S01]  /*28a00*/  LDL.LU R60, [R1+0xb20] ;  /* 0x000b2000013c7983 */ /* 0x000ee20000300800 */
[----:B------:R-:W-:-:S03]  /*28a10*/  F2FP.PACK_AB R5, R120, R121 ;  /* 0x000000797805723e */ /* 0x000fc600000000ff */
[----:B------:R-:W4:Y:S04]  /*28a20*/  LDL.LU R124, [R1+0xb1c] ;  /* 0x000b1c00017c7983 */ /* 0x000f280000300800 */
[----:B------:R-:W2:Y:S04]  /*28a30*/  LDL.LU R61, [R1+0xb18] ;  /* 0x000b1800013d7983 */ /* 0x000ea80000300800 */
[----:B------:R-:W4:Y:S04]  /*28a40*/  LDL.LU R120, [R1+0xb14] ;  /* 0x000b140001787983 */ /* 0x000f280000300800 */
[----:B------:R-:W3:Y:S04]  /*28a50*/  LDL.LU R121, [R1+0xb10] ;  /* 0x000b100001797983 */ /* 0x000ee80000300800 */
[----:B------:R-:W4:Y:S04]  /*28a60*/  LDL.LU R123, [R1+0xb0c] ;  /* 0x000b0c00017b7983 */ /* 0x000f280000300800 */
[----:B------:R-:W4:Y:S04]  /*28a70*/  LDL.LU R125, [R1+0xb08] ;  /* 0x000b0800017d7983 */ /* 0x000f280000300800 */
[----:B------:R2:W-:Y:S04]  /*28a80*/  STS.64 [R6+0x20480], R2 ;  /* 0x0204800206007388 */ /* 0x0005e80000000a00 */
[----:B------:R4:W-:Y:S01]  /*28a90*/  STS.64 [R6+0x20c80], R4 ;  /* 0x020c800406007388 */ /* 0x0009e20000000a00 */
[----:B--2---:R-:W-:-:S02]  /*28aa0*/  F2FP.PACK_AB R2, R61, R122 ;  /* 0x0000007a3d02723e */ /* 0x004fc400000000ff */
[----:B---3--:R-:W-:Y:S02]  /*28ab0*/  F2FP.PACK_AB R3, R71, R121 ;  /* 0x000000794703723e */ /* 0x008fe400000000ff */
[----:B------:R-:W2:Y:S04]  /*28ac0*/  LDL.LU R121, [R1+0xb04] ;  /* 0x000b040001797983 */ /* 0x000ea80000300800 */
[----:B------:R-:W3:Y:S01]  /*28ad0*/  LDL.LU R71, [R1+0x37c] ;  /* 0x00037c0001477983 */ /* 0x000ee20000300800 */
[----:B----4-:R-:W-:-:S03]  /*28ae0*/  F2FP.PACK_AB R5, R125, R123 ;  /* 0x0000007b7d05723e */ /* 0x010fc600000000ff */
[----:B------:R-:W4:Y:S04]  /*28af0*/  LDL.LU R61, [R1+0xb00] ;  /* 0x000b0000013d7983 */ /* 0x000f280000300800 */
[----:B------:R-:W2:Y:S01]  /*28b00*/  LDL.LU R122, [R1+0xafc] ;  /* 0x000afc00017a7983 */ /* 0x000ea20000300800 */
[----:B------:R-:W-:-:S03]  /*28b10*/  F2FP.PACK_AB R4, R120, R124 ;  /* 0x0000007c7804723e */ /* 0x000fc600000000ff */
[----:B------:R-:W4:Y:S04]  /*28b20*/  LDL.LU R125, [R1+0xaf8] ;  /* 0x000af800017d7983 */ /* 0x000f280000300800 */
[----:B------:R-:W3:Y:S04]  /*28b30*/  LDL.LU R123, [R1+0xaf4] ;  /* 0x000af400017b7983 */ /* 0x000ee80000300800 */
[----:B------:R-:W4:Y:S04]  /*28b40*/  LDL.LU R120, [R1+0xaf0] ;  /* 0x000af00001787983 */ /* 0x000f280000300800 */
[----:B------:R-:W4:Y:S04]  /*28b50*/  LDL.LU R124, [R1+0xaec] ;  /* 0x000aec00017c7983 */ /* 0x000f280000300800 */
[----:B------:R2:W-:Y:S01]  /*28b60*/  STS.64 [R6+0x20500], R2 ;  /* 0x0205000206007388 */ /* 0x0005e20000000a00 */
[----:B------:R-:W-:Y:S01]  /*28b70*/  SGXT.U32 R12, R12, 0x1 ;  /* 0x000000010c0c781a */ /* 0x000fe20000000000 */
[----:B------:R-:W-:-:S04]  /*28b80*/  IMAD.MOV.U32 R80, RZ, RZ, c[0x0][0x1c8] ;  /* 0x00007200ff507624 */ /* 0x000fc800078e00ff */
[----:B------:R-:W-:Y:S01]  /*28b90*/  IMAD R7, R12, c[0x0][0x1c8], RZ ;  /* 0x000072000c077a24 */ /* 0x000fe200078e02ff */
[----:B------:R-:W-:Y:S01]  /*28ba0*/  F2FP.PACK_AB R25, R20, R22 ;  /* 0x000000161419723e */ /* 0x000fe200000000ff */
[----:B------:R0:W-:Y:S03]  /*28bb0*/  STS.64 [R6+0x20c00], R8 ;  /* 0x020c000806007388 */ /* 0x0001e60000000a00 */
[----:B------:R-:W-:Y:S02]  /*28bc0*/  LEA R26, P1, R7, R0, 0x1 ;  /* 0x00000000071a7211 */ /* 0x000fe400078208ff */
[----:B--2---:R-:W-:Y:S02]  /*28bd0*/  F2FP.PACK_AB R2, R122, R121 ;  /* 0x000000797a02723e */ /* 0x004fe400000000ff */
[----:B---3--:R-:W-:Y:S02]  /*28be0*/  F2FP.PACK_AB R3, R72, R123 ;  /* 0x0000007b4803723e */ /* 0x008fe400000000ff */
[----:B------:R-:W2:Y:S04]  /*28bf0*/  LDL.LU R123, [R1+0xae8] ;  /* 0x000ae800017b7983 */ /* 0x000ea80000300800 */
[----:B------:R-:W3:Y:S01]  /*28c00*/  LDL.LU R122, [R1+0xae4] ;  /* 0x000ae400017a7983 */ /* 0x000ee20000300800 */
[----:B----4-:R-:W-:-:S03]  /*28c10*/  F2FP.PACK_AB R11, R124, R120 ;  /* 0x000000787c0b723e */ /* 0x010fc600000000ff */
[----:B------:R-:W2:Y:S04]  /*28c20*/  LDL.LU R121, [R1+0xae0] ;  /* 0x000ae00001797983 */ /* 0x000ea80000300800 */
[----:B------:R-:W4:Y:S01]  /*28c30*/  LDL.LU R72, [R1+0x39c] ;  /* 0x00039c0001487983 */ /* 0x000f220000300800 */
[----:B------:R-:W-:-:S03]  /*28c40*/  F2FP.PACK_AB R10, R125, R61 ;  /* 0x0000003d7d0a723e */ /* 0x000fc600000000ff */
[----:B------:R-:W3:Y:S04]  /*28c50*/  LDL.LU R124, [R1+0xadc] ;  /* 0x000adc00017c7983 */ /* 0x000ee80000300800 */
[----:B------:R-:W3:Y:S04]  /*28c60*/  LDL.LU R120, [R1+0xad8] ;  /* 0x000ad80001787983 */ /* 0x000ee80000300800 */
[----:B------:R-:W4:Y:S04]  /*28c70*/  LDL.LU R125, [R1+0xad4] ;  /* 0x000ad400017d7983 */ /* 0x000f280000300800 */
[----:B------:R-:W4:Y:S01]  /*28c80*/  LDL.LU R61, [R1+0xad0] ;  /* 0x000ad000013d7983 */ /* 0x000f220000300800 */
[----:B0-----:R-:W-:Y:S01]  /*28c90*/  IMAD R8, R80, 0x2, R7 ;  /* 0x0000000250087824 */ /* 0x001fe200078e0207 */
[----:B------:R-:W-:-:S02]  /*28ca0*/  LEA.HI.X.SX32 R27, R7, R60, 0x1, P1 ;  /* 0x0000003c071b7211 */ /* 0x000fc400008f0eff */
[----:B------:R0:W-:Y:S02]  /*28cb0*/  STS.64 [R6+0x20000], R24 ;  /* 0x0200001806007388 */ /* 0x0001e40000000a00 */
[----:B------:R-:W-:Y:S02]  /*28cc0*/  LEA R7, R80, R8, 0x1 ;  /* 0x0000000850077211 */ /* 0x000fe400078e08ff */
[----:B0-----:R-:W-:-:S04]  /*28cd0*/  LEA R24, P1, R8, R0, 0x1 ;  /* 0x0000000008187211 */ /* 0x001fc800078208ff */
[----:B------:R-:W-:Y:S01]  /*28ce0*/  LEA.HI.X.SX32 R25, R8, R60, 0x1, P1 ;  /* 0x0000003c08197211 */ /* 0x000fe200008f0eff */
[----:B------:R-:W-:Y:S01]  /*28cf0*/  IMAD R8, R80, 0x2, R7 ;  /* 0x0000000250087824 */ /* 0x000fe200078e0207 */
[----:B------:R-:W-:-:S04]  /*28d00*/  LEA R14, P1, R7, R0, 0x1 ;  /* 0x00000000070e7211 */ /* 0x000fc800078208ff */
[----:B------:R-:W-:Y:S01]  /*28d10*/  LEA.HI.X.SX32 R15, R7, R60, 0x1, P1 ;  /* 0x0000003c070f7211 */ /* 0x000fe200008f0eff */
[----:B------:R-:W-:Y:S01]  /*28d20*/  IMAD R7, R80, 0x2, R8 ;  /* 0x0000000250077824 */ /* 0x000fe200078e0208 */
[C---:B------:R-:W-:Y:S02]  /*28d30*/  LEA R22, P1, R8.reuse, R0, 0x1 ;  /* 0x0000000008167211 */ /* 0x040fe400078208ff */
[----:B------:R-:W-:Y:S02]  /*28d40*/  F2FP.PACK_AB R20, R23, R35 ;  /* 0x000000231714723e */ /* 0x000fe400000000ff */
[----:B------:R-:W-:Y:S02]  /*28d50*/  LEA.HI.X.SX32 R23, R8, R60, 0x1, P1 ;  /* 0x0000003c08177211 */ /* 0x000fe400008f0eff */
[C---:B------:R-:W-:Y:S02]  /*28d60*/  LEA R16, P1, R7.reuse, R0, 0x1 ;  /* 0x0000000007107211 */ /* 0x040fe400078208ff */
[----:B------:R-:W-:Y:S01]  /*28d70*/  LEA R8, R80, R7, 0x1 ;  /* 0x0000000750087211 */ /* 0x000fe200078e08ff */
[----:B------:R0:W-:Y:S01]  /*28d80*/  STS.64 [R6+0x20d00], R4 ;  /* 0x020d000406007388 */ /* 0x0001e20000000a00 */
[----:B------:R-:W-:-:S02]  /*28d90*/  LEA.HI.X.SX32 R17, R7, R60, 0x1, P1 ;  /* 0x0000003c07117211 */ /* 0x000fc400008f0eff */
[----:B------:R-:W-:-:S04]  /*28da0*/  LEA R12, P1, R8, R0, 0x1 ;  /* 0x00000000080c7211 */ /* 0x000fc800078208ff */
[----:B------:R-:W-:Y:S01]  /*28db0*/  LEA.HI.X.SX32 R13, R8, R60, 0x1, P1 ;  /* 0x0000003c080d7211 */ /* 0x000fe200008f0eff */
[----:B0-----:R-:W-:-:S04]  /*28dc0*/  IMAD R5, R80, 0x2, R8 ;  /* 0x0000000250057824 */ /* 0x001fc800078e0208 */
[----:B------:R-:W-:Y:S01]  /*28dd0*/  IMAD R7, R80, 0x2, R5 ;  /* 0x0000000250077824 */ /* 0x000fe200078e0205 */
[C---:B------:R-:W-:Y:S01]  /*28de0*/  LEA R4, P1, R5.reuse, R0, 0x1 ;  /* 0x0000000005047211 */ /* 0x040fe200078208ff */
[----:B------:R0:W-:Y:S03]  /*28df0*/  STS.64 [R6+0x20800], R20 ;  /* 0x0208001406007388 */ /* 0x0001e60000000a00 */
[----:B------:R-:W-:Y:S02]  /*28e00*/  LEA.HI.X.SX32 R5, R5, R60, 0x1, P1 ;  /* 0x0000003c05057211 */ /* 0x000fe400008f0eff */
[C---:B------:R-:W-:Y:S01]  /*28e10*/  LEA R8, P1, R7.reuse, R0, 0x1 ;  /* 0x0000000007087211 */ /* 0x040fe200078208ff */
[----:B------:R-:W-:Y:S03]  /*28e20*/  STS.64 [R6+0x20080], R18 ;  /* 0x0200801206007388 */ /* 0x000fe60000000a00 */
[----:B------:R-:W-:-:S02]  /*28e30*/  LEA.HI.X.SX32 R9, R7, R60, 0x1, P1 ;  /* 0x0000003c07097211 */ /* 0x000fc400008f0eff */
[C---:B0-----:R-:W-:Y:S01]  /*28e40*/  LEA R20, R80.reuse, R7, 0x1 ;  /* 0x0000000750147211 */ /* 0x041fe200078e08ff */
[----:B------:R0:W-:Y:S04]  /*28e50*/  STS.64 [R6+0x20580], R2 ;  /* 0x0205800206007388 */ /* 0x0001e80000000a00 */
[----:B------:R-:W-:Y:S01]  /*28e60*/  IMAD R7, R80, 0x2, R20 ;  /* 0x0000000250077824 */ /* 0x000fe200078e0214 */
[----:B0-----:R-:W-:-:S04]  /*28e70*/  LEA R2, P1, R20, R0, 0x1 ;  /* 0x0000000014027211 */ /* 0x001fc800078208ff */
[----:B------:R-:W-:Y:S02]  /*28e80*/  LEA.HI.X.SX32 R3, R20, R60, 0x1, P1 ;  /* 0x0000003c14037211 */ /* 0x000fe400008f0eff */
[----:B--2---:R-:W-:Y:S02]  /*28e90*/  F2FP.PACK_AB R18, R121, R123 ;  /* 0x0000007b7912723e */ /* 0x004fe400000000ff */
[----:B---3--:R-:W-:Y:S02]  /*28ea0*/  F2FP.PACK_AB R19, R71, R120 ;  /* 0x000000784713723e */ /* 0x008fe400000000ff */
[----:B------:R-:W2:Y:S04]  /*28eb0*/  LDL.LU R120, [R1+0xacc] ;  /* 0x000acc0001787983 */ /* 0x000ea80000300800 */
[----:B------:R-:W3:Y:S01]  /*28ec0*/  LDL.LU R71, [R1+0x3bc] ;  /* 0x0003bc0001477983 */ /* 0x000ee20000300800 */
[----:B----4-:R-:W-:-:S03]  /*28ed0*/  F2FP.PACK_AB R21, R61, R125 ;  /* 0x0000007d3d15723e */ /* 0x010fc600000000ff */
[----:B------:R-:W4:Y:S01]  /*28ee0*/  LDL.LU R121, [R1+0xac8] ;  /* 0x000ac80001797983 */ /* 0x000f220000300800 */
[----:B------:R-:W-:-:S03]  /*28ef0*/  F2FP.PACK_AB R20, R124, R122 ;  /* 0x0000007a7c14723e */ /* 0x000fc600000000ff */
[----:B------:R-:W2:Y:S04]  /*28f00*/  LDL.LU R123, [R1+0xac4] ;  /* 0x000ac400017b7983 */ /* 0x000ea80000300800 */
[----:B------:R-:W4:Y:S04]  /*28f10*/  LDL.LU R61, [R1+0xac0] ;  /* 0x000ac000013d7983 */ /* 0x000f280000300800 */
[----:B------:R-:W3:Y:S04]  /*28f20*/  LDL.LU R125, [R1+0xabc] ;  /* 0x000abc00017d7983 */ /* 0x000ee80000300800 */
[----:B------:R-:W4:Y:S04]  /*28f30*/  LDL.LU R124, [R1+0xab8] ;  /* 0x000ab800017c7983 */ /* 0x000f280000300800 */
[----:B------:R-:W4:Y:S04]  /*28f40*/  LDL.LU R122, [R1+0xab4] ;  /* 0x000ab400017a7983 */ /* 0x000f280000300800 */
[----:B------:R2:W-:Y:S04]  /*28f50*/  STS.64 [R6+0x20600], R18 ;  /* 0x0206001206007388 */ /* 0x0005e80000000a00 */
[----:B------:R-:W4:Y:S04]  /*28f60*/  LDL.LU R68, [R1+0x3d8] ;  /* 0x0003d80001447983 */ /* 0x000f280000300800 */
[----:B------:R4:W-:Y:S01]  /*28f70*/  STS.64 [R6+0x20e00], R20 ;  /* 0x020e001406007388 */ /* 0x0009e20000000a00 */
[----:B--2---:R-:W-:-:S02]  /*28f80*/  F2FP.PACK_AB R18, R123, R120 ;  /* 0x000000787b12723e */ /* 0x004fc400000000ff */
[----:B---3--:R-:W-:Y:S02]  /*28f90*/  F2FP.PACK_AB R19, R72, R125 ;  /* 0x0000007d4813723e */ /* 0x008fe400000000ff */
[----:B------:R-:W2:Y:S04]  /*28fa0*/  LDL.LU R125, [R1+0xab0] ;  /* 0x000ab000017d7983 */ /* 0x000ea80000300800 */
[----:B------:R-:W3:Y:S01]  /*28fb0*/  LDL.LU R123, [R1+0xaac] ;  /* 0x000aac00017b7983 */ /* 0x000ee20000300800 */
[----:B----4-:R-:W-:-:S03]  /*28fc0*/  F2FP.PACK_AB R21, R122, R124 ;  /* 0x0000007c7a15723e */ /* 0x010fc600000000ff */
[----:B------:R-:W2:Y:S01]  /*28fd0*/  LDL.LU R120, [R1+0xaa8] ;  /* 0x000aa80001787983 */ /* 0x000ea20000300800 */
[----:B------:R-:W-:-:S03]  /*28fe0*/  F2FP.PACK_AB R20, R61, R121 ;  /* 0x000000793d14723e */ /* 0x000fc600000000ff */
[----:B------:R-:W3:Y:S04]  /*28ff0*/  LDL.LU R122, [R1+0xaa4] ;  /* 0x000aa400017a7983 */ /* 0x000ee80000300800 */
[----:B------:R-:W4:Y:S04]  /*29000*/  LDL.LU R124, [R1+0xaa0] ;  /* 0x000aa000017c7983 */ /* 0x000f280000300800 */
[----:B------:R-:W3:Y:S04]  /*29010*/  LDL.LU R61, [R1+0xa9c] ;  /* 0x000a9c00013d7983 */ /* 0x000ee80000300800 */
[----:B------:R-:W3:Y:S04]  /*29020*/  LDL.LU R121, [R1+0xa98] ;  /* 0x000a980001797983 */ /* 0x000ee80000300800 */
[----:B------:R2:W-:Y:S04]  /*29030*/  STS.64 [R6+0x20680], R18 ;  /* 0x0206801206007388 */ /* 0x0005e80000000a00 */
[----:B------:R3:W-:Y:S01]  /*29040*/  STS.64 [R6+0x20e80], R20 ;  /* 0x020e801406007388 */ /* 0x0007e20000000a00 */
[----:B--2---:R-:W-:-:S02]  /*29050*/  F2FP.PACK_AB R18, R120, R125 ;  /* 0x0000007d7812723e */ /* 0x004fc400000000ff */
[----:B----4-:R-:W-:Y:S02]  /*29060*/  F2FP.PACK_AB R19, R71, R124 ;  /* 0x0000007c4713723e */ /* 0x010fe400000000ff */
[----:B------:R-:W2:Y:S04]  /*29070*/  LDL.LU R124, [R1+0xa94] ;  /* 0x000a9400017c7983 */ /* 0x000ea80000300800 */
[----:B------:R-:W4:Y:S01]  /*29080*/  LDL.LU R120, [R1+0xa90] ;  /* 0x000a900001787983 */ /* 0x000f220000300800 */
[----:B---3--:R-:W-:-:S03]  /*29090*/  F2FP.PACK_AB R21, R121, R61 ;  /* 0x0000003d7915723e */ /* 0x008fc600000000ff */
[----:B------:R-:W2:Y:S04]  /*290a0*/  LDL.LU R125, [R1+0xa8c] ;  /* 0x000a8c00017d7983 */ /* 0x000ea80000300800 */
[----:B------:R-:W4:Y:S04]  /*290b0*/  LDL.LU R121, [R1+0xa88] ;  /* 0x000a880001797983 */ /* 0x000f280000300800 */
[----:B------:R-:W3:Y:S01]  /*290c0*/  LDL.LU R61, [R1+0xa84] ;  /* 0x000a8400013d7983 */ /* 0x000ee20000300800 */
[----:B------:R-:W-:-:S03]  /*290d0*/  F2FP.PACK_AB R20, R122, R123 ;  /* 0x0000007b7a14723e */ /* 0x000fc600000000ff */
[----:B------:R-:W2:Y:S04]  /*290e0*/  LDL.LU R122, [R1+0xa80] ;  /* 0x000a8000017a7983 */ /* 0x000ea80000300800 */
[----:B------:R-:W2:Y:S04]  /*290f0*/  LDL.LU R123, [R1+0xa7c] ;  /* 0x000a7c00017b7983 */ /* 0x000ea80000300800 */
[----:B------:R-:W-:Y:S01]  /*29100*/  STS.64 [R6+0x20700], R18 ;  /* 0x0207001206007388 */ /* 0x000fe20000000a00 */
[----:B------:R-:W-:-:S03]  /*29110*/  IMAD R29, R80, 0x2, R7 ;  /* 0x00000002501d7824 */ /* 0x000fc600078e0207 */
[----:B------:R0:W-:Y:S02]  /*29120*/  STS.64 [R6+0x20d80], R10 ;  /* 0x020d800a06007388 */ /* 0x0001e40000000a00 */
[----:B0-----:R-:W-:-:S04]  /*29130*/  LEA R10, P1, R7, R0, 0x1 ;  /* 0x00000000070a7211 */ /* 0x001fc800078208ff */
[----:B------:R-:W-:Y:S02]  /*29140*/  LEA.HI.X.SX32 R11, R7, R60, 0x1, P1 ;  /* 0x0000003c070b7211 */ /* 0x000fe400008f0eff */
[C---:B------:R-:W-:Y:S02]  /*29150*/  LEA R28, P1, R29.reuse, R0, 0x1 ;  /* 0x000000001d1c7211 */ /* 0x040fe400078208ff */
[C---:B------:R-:W-:Y:S02]  /*29160*/  LEA R7, R80.reuse, R29, 0x1 ;  /* 0x0000001d50077211 */ /* 0x040fe400078e08ff */
[----:B------:R-:W-:Y:S02]  /*29170*/  LEA.HI.X.SX32 R29, R29, R60, 0x1, P1 ;  /* 0x0000003c1d1d7211 */ /* 0x000fe400008f0eff */
[----:B------:R-:W-:Y:S01]  /*29180*/  LEA R32, P1, R7, R0, 0x1 ;  /* 0x0000000007207211 */ /* 0x000fe200078208ff */
[----:B------:R-:W-:Y:S01]  /*29190*/  IMAD R30, R80, 0x2, R7 ;  /* 0x00000002501e7824 */ /* 0x000fe200078e0207 */
[----:B---3--:R-:W-:-:S02]  /*291a0*/  F2FP.PACK_AB R19, R68, R61 ;  /* 0x0000003d4413723e */ /* 0x008fc400000000ff */
[----:B------:R-:W3:Y:S01]  /*291b0*/  LDL.LU R61, [R1+0xa78] ;  /* 0x000a7800013d7983 */ /* 0x000ee20000300800 */
[----:B------:R-:W-:Y:S01]  /*291c0*/  LEA.HI.X.SX32 R33, R7, R60, 0x1, P1 ;  /* 0x0000003c07217211 */ /* 0x000fe200008f0eff */
[----:B------:R-:W-:Y:S02]  /*291d0*/  IMAD R7, R80, 0x2, R30 ;  /* 0x0000000250077824 */ /* 0x000fe400078e021e */
[----:B------:R0:W-:Y:S01]  /*291e0*/  STS.64 [R6+0x20900], R36 ;  /* 0x0209002406007388 */ /* 0x0001e20000000a00 */
[----:B------:R-:W-:Y:S02]  /*291f0*/  F2FP.PACK_AB R118, R105, R118 ;  /* 0x000000766976723e */ /* 0x000fe400000000ff */
[----:B0-----:R-:W-:-:S04]  /*29200*/  LEA R36, P1, R30, R0, 0x1 ;  /* 0x000000001e247211 */ /* 0x001fc800078208ff */
[----:B------:R-:W-:Y:S02]  /*29210*/  LEA.HI.X.SX32 R37, R30, R60, 0x1, P1 ;  /* 0x0000003c1e257211 */ /* 0x000fe400008f0eff */
[C---:B------:R-:W-:Y:S02]  /*29220*/  LEA R56, P1, R7.reuse, R0, 0x1 ;  /* 0x0000000007387211 */ /* 0x040fe400078208ff */
[----:B------:R-:W-:Y:S02]  /*29230*/  LEA R30, R80, R7, 0x1 ;  /* 0x00000007501e7211 */ /* 0x000fe400078e08ff */
[----:B------:R-:W-:Y:S01]  /*29240*/  LEA.HI.X.SX32 R57, R7, R60, 0x1, P1 ;  /* 0x0000003c07397211 */ /* 0x000fe200008f0eff */
[----:B------:R0:W-:Y:S01]  /*29250*/  STS.64 [R6+0x20f00], R20 ;  /* 0x020f001406007388 */ /* 0x0001e20000000a00 */
[----:B------:R-:W-:Y:S01]  /*29260*/  LEA R58, P1, R30, R0, 0x1 ;  /* 0x000000001e3a7211 */ /* 0x000fe200078208ff */
[----:B------:R-:W-:Y:S01]  /*29270*/  IMAD R7, R80, 0x2, R30 ;  /* 0x0000000250077824 */ /* 0x000fe200078e021e */
[----:B------:R-:W-:-:S02]  /*29280*/  F2FP.PACK_AB R79, R81, R79 ;  /* 0x0000004f514f723e */ /* 0x000fc400000000ff */
[----:B------:R-:W-:Y:S02]  /*29290*/  F2FP.PACK_AB R78, R77, R67 ;  /* 0x000000434d4e723e */ /* 0x000fe400000000ff */
[----:B------:R-:W-:Y:S02]  /*292a0*/  F2FP.PACK_AB R91, R96, R94 ;  /* 0x0000005e605b723e */ /* 0x000fe400000000ff */
[----:B------:R-:W-:Y:S02]  /*292b0*/  F2FP.PACK_AB R90, R92, R90 ;  /* 0x0000005a5c5a723e */ /* 0x000fe400000000ff */
[----:B------:R-:W-:Y:S02]  /*292c0*/  F2FP.PACK_AB R119, R112, R109 ;  /* 0x0000006d7077723e */ /* 0x000fe400000000ff */
[----:B------:R-:W-:Y:S02]  /*292d0*/  F2FP.PACK_AB R105, R114, R110 ;  /* 0x0000006e7269723e */ /* 0x000fe400000000ff */
[----:B------:R-:W-:-:S02]  /*292e0*/  F2FP.PACK_AB R104, R108, R104 ;  /* 0x000000686c68723e */ /* 0x000fc400000000ff */
[----:B--2---:R-:W-:Y:S02]  /*292f0*/  F2FP.PACK_AB R18, R125, R124 ;  /* 0x0000007c7d12723e */ /* 0x004fe400000000ff */
[----:B0-----:R-:W-:Y:S02]  /*29300*/  F2FP.PACK_AB R21, R123, R122 ;  /* 0x0000007a7b15723e */ /* 0x001fe400000000ff */
[----:B----4-:R-:W-:Y:S02]  /*29310*/  F2FP.PACK_AB R20, R121, R120 ;  /* 0x000000787914723e */ /* 0x010fe400000000ff */
[----:B------:R-:W-:Y:S01]  /*29320*/  LEA.HI.X.SX32 R59, R30, R60, 0x1, P1 ;  /* 0x0000003c1e3b7211 */ /* 0x000fe200008f0eff */
[----:B------:R-:W-:Y:S01]  /*29330*/  IMAD R30, R80, 0x2, R7 ;  /* 0x00000002501e7824 */ /* 0x000fe200078e0207 */
[C---:B------:R-:W-:Y:S01]  /*29340*/  LEA R74, P1, R7.reuse, R0, 0x1 ;  /* 0x00000000074a7211 */ /* 0x040fe200078208ff */
[----:B------:R3:W-:Y:S04]  /*29350*/  STS.64 [R6+0x20980], R78 ;  /* 0x0209804e06007388 */ /* 0x0007e80000000a00 */
[----:B------:R-:W-:Y:S01]  /*29360*/  STS.64 [R6+0x20a00], R90 ;  /* 0x020a005a06007388 */ /* 0x000fe20000000a00 */
[----:B------:R-:W-:-:S03]  /*29370*/  LEA.HI.X.SX32 R75, R7, R60, 0x1, P1 ;  /* 0x0000003c074b7211 */ /* 0x000fc600008f0eff */
[----:B------:R-:W-:Y:S01]  /*29380*/  STS.64 [R6+0x20280], R118 ;  /* 0x0202807606007388 */ /* 0x000fe20000000a00 */
[----:B------:R-:W-:-:S03]  /*29390*/  LEA R72, P1, R30, R0, 0x1 ;  /* 0x000000001e487211 */ /* 0x000fc600078208ff */
[----:B------:R-:W-:Y:S01]  /*293a0*/  STS.64 [R6+0x20a80], R104 ;  /* 0x020a806806007388 */ /* 0x000fe20000000a00 */
[----:B------:R-:W-:-:S03]  /*293b0*/  LEA R7, R80, R30, 0x1 ;  /* 0x0000001e50077211 */ /* 0x000fc600078e08ff */
[----:B------:R-:W-:Y:S04]  /*293c0*/  STS.64 [R6+0x20300], R116 ;  /* 0x0203007406007388 */ /* 0x000fe80000000a00 */
[----:B------:R-:W-:Y:S04]  /*293d0*/  STS.64 [R6+0x20780], R18 ;  /* 0x0207801206007388 */ /* 0x000fe80000000a00 */
[----:B------:R-:W-:Y:S04]  /*293e0*/  STS.64 [R6+0x20f80], R20 ;  /* 0x020f801406007388 */ /* 0x000fe80000000a00 */
[----:B------:R-:W-:Y:S01]  /*293f0*/  BAR.SYNC.DEFER_BLOCKING 0x0 ;  /* 0x0000000000007b1d */ /* 0x000fe20000010000 */
[----:B------:R-:W-:Y:S01]  /*29400*/  LEA.HI.X.SX32 R73, R30, R60, 0x1, P1 ;  /* 0x0000003c1e497211 */ /* 0x000fe200008f0eff */
[----:B------:R-:W-:Y:S01]  /*29410*/  IMAD R30, R80, 0x2, R7 ;  /* 0x00000002501e7824 */ /* 0x000fe200078e0207 */
[----:B------:R-:W-:-:S04]  /*29420*/  LEA R70, P1, R7, R0, 0x1 ;  /* 0x0000000007467211 */ /* 0x000fc800078208ff */
[----:B------:R-:W-:Y:S01]  /*29430*/  LEA.HI.X.SX32 R71, R7, R60, 0x1, P1 ;  /* 0x0000003c07477211 */ /* 0x000fe200008f0eff */
[----:B------:R-:W-:Y:S01]  /*29440*/  IMAD R7, R80, 0x2, R30 ;  /* 0x0000000250077824 */ /* 0x000fe200078e021e */
[----:B------:R-:W-:-:S04]  /*29450*/  LEA R68, P1, R30, R0, 0x1 ;  /* 0x000000001e447211 */ /* 0x000fc800078208ff */
[----:B------:R-:W-:Y:S02]  /*29460*/  LEA.HI.X.SX32 R69, R30, R60, 0x1, P1 ;  /* 0x0000003c1e457211 */ /* 0x000fe400008f0eff */
[C---:B------:R-:W-:Y:S02]  /*29470*/  LEA R66, P1, R7.reuse, R0, 0x1 ;  /* 0x0000000007427211 */ /* 0x040fe400078208ff */
[----:B------:R-:W-:Y:S02]  /*29480*/  LEA R30, R80, R7, 0x1 ;  /* 0x00000007501e7211 */ /* 0x000fe400078e08ff */
[----:B------:R-:W-:Y:S02]  /*29490*/  LEA.HI.X.SX32 R67, R7, R60, 0x1, P1 ;  /* 0x0000003c07437211 */ /* 0x000fe400008f0eff */
[----:B------:R-:W-:Y:S01]  /*294a0*/  LEA R64, P1, R30, R0, 0x1 ;  /* 0x000000001e407211 */ /* 0x000fe200078208ff */
[----:B------:R-:W-:-:S03]  /*294b0*/  IMAD R7, R80, 0x2, R30 ;  /* 0x0000000250077824 */ /* 0x000fc600078e021e */
[----:B------:R-:W-:Y:S02]  /*294c0*/  LEA.HI.X.SX32 R65, R30, R60, 0x1, P1 ;  /* 0x0000003c1e417211 */ /* 0x000fe400008f0eff */
[C---:B---3--:R-:W-:Y:S01]  /*294d0*/  LOP3.LUT R78, R61.reuse, 0x8, RZ, 0x3c, !PT ;  /* 0x000000083d4e7812 */ /* 0x048fe200078e3cff */
[----:B------:R-:W0:Y:S01]  /*294e0*/  LDS.64 R34, [R61] ;  /* 0x000000003d227984 */ /* 0x000e220000000a00 */
[C---:B------:R-:W-:Y:S02]  /*294f0*/  LOP3.LUT R81, R61.reuse, 0x10, RZ, 0x3c, !PT ;  /* 0x000000103d517812 */ /* 0x040fe400078e3cff */
[----:B------:R-:W-:Y:S01]  /*29500*/  LOP3.LUT R79, R61, 0x18, RZ, 0x3c, !PT ;  /* 0x000000183d4f7812 */ /* 0x000fe200078e3cff */
[----:B------:R-:W1:Y:S04]  /*29510*/  LDS.64 R18, [R78] ;  /* 0x000000004e127984 */ /* 0x000e680000000a00 */
[----:B------:R-:W2:Y:S04]  /*29520*/  LDS.64 R20, [R81] ;  /* 0x0000000051147984 */ /* 0x000ea80000000a00 */
[----:B------:R-:W3:Y:S04]  /*29530*/  LDS.64 R30, [R79] ;  /* 0x000000004f1e7984 */ /* 0x000ee80000000a00 */
[----:B------:R-:W-:Y:S04]  /*29540*/  LDS.64 R42, [R78+0x1000] ;  /* 0x001000004e2a7984 */ /* 0x000fe80000000a00 */
[----:B------:R-:W4:Y:S04]  /*29550*/  LDS.64 R54, [R81+0x1000] ;  /* 0x0010000051367984 */ /* 0x000f280000000a00 */
[----:B------:R-:W-:Y:S04]  /*29560*/  LDS.64 R76, [R79+0x2000] ;  /* 0x002000004f4c7984 */ /* 0x000fe80000000a00 */
[----:B------:R-:W-:Y:S04]  /*29570*/  LDS.64 R84, [R78+0x3000] ;  /* 0x003000004e547984 */ /* 0x000fe80000000a00 */
[----:B------:R-:W-:Y:S04]  /*29580*/  LDS.64 R86, [R81+0x4000] ;  /* 0x0040000051567984 */ /* 0x000fe80000000a00 */
[----:B0-----:R0:W-:Y:S04]  /*29590*/  STL.64 [R1+0x4a8], R34 ;  /* 0x0004a82201007387 */ /* 0x0011e80000100a00 */
[----:B-1----:R-:W-:Y:S04]  /*295a0*/  STL.64 [R1+0x490], R18 ;  /* 0x0004901201007387 */ /* 0x002fe80000100a00 */
[----:B--2---:R-:W-:Y:S04]  /*295b0*/  STL.64 [R1+0x480], R20 ;  /* 0x0004801401007387 */ /* 0x004fe80000100a00 */
[----:B---3--:R-:W-:Y:S01]  /*295c0*/  STL.64 [R1+0x478], R30 ;  /* 0x0004781e01007387 */ /* 0x008fe20000100a00 */
[----:B------:R-:W-:-:S03]  /*295d0*/  IMAD.MOV.U32 R48, RZ, RZ, R30 ;  /* 0x000000ffff307224 */ /* 0x000fc600078e001e */
[----:B------:R-:W1:Y:S01]  /*295e0*/  LDS.64 R30, [R61+0x1000] ;  /* 0x001000003d1e7984 */ /* 0x000e620000000a00 */
[----:B0-----:R-:W-:Y:S02]  /*295f0*/  IMAD.MOV.U32 R35, RZ, RZ, R34 ;  /* 0x000000ffff237224 */ /* 0x001fe400078e0022 */
[----:B------:R-:W-:Y:S02]  /*29600*/  IMAD.MOV.U32 R44, RZ, RZ, R18 ;  /* 0x000000ffff2c7224 */ /* 0x000fe400078e0012 */
[----:B------:R-:W-:Y:S01]  /*29610*/  IMAD.MOV.U32 R52, RZ, RZ, R20 ;  /* 0x000000ffff347224 */ /* 0x000fe200078e0014 */
[----:B------:R4:W-:Y:S04]  /*29620*/  STG.E.U16 [R26.64], R35 ;  /* 0x000000231a007986 */ /* 0x0009e8000c101506 */
[----:B------:R-:W-:Y:S04]  /*29630*/  STG.E.U16 [R24.64], R44 ;  /* 0x0000002c18007986 */ /* 0x000fe8000c101506 */
[----:B------:R-:W-:Y:S01]  /*29640*/  STG.E.U16 [R14.64], R52 ;  /* 0x000000340e007986 */ /* 0x000fe2000c101506 */
[----:B----4-:R-:W-:-:S03]  /*29650*/  IMAD.MOV.U32 R35, RZ, RZ, R54 ;  /* 0x000000ffff237224 */ /* 0x010fc600078e0036 */
[----:B------:R-:W-:Y:S04]  /*29660*/  LDS.64 R52, [R61+0x2000] ;  /* 0x002000003d347984 */ /* 0x000fe80000000a00 */
[----:B-1----:R-:W-:Y:S04]  /*29670*/  STL.64 [R1+0x4a0], R30 ;  /* 0x0004a01e01007387 */ /* 0x002fe80000100a00 */
[----:B------:R-:W-:Y:S04]  /*29680*/  STL.64 [R1+0x488], R42 ;  /* 0x0004882a01007387 */ /* 0x000fe80000100a00 */
[----:B------:R-:W-:Y:S04]  /*29690*/  STL.64 [R1+0x470], R54 ;  /* 0x0004703601007387 */ /* 0x000fe80000100a00 */
[----:B------:R-:W0:Y:S04]  /*296a0*/  LDS.64 R54, [R79+0x1000] ;  /* 0x001000004f367984 */ /* 0x000e280000000a00 */
[----:B0-----:R0:W-:Y:S04]  /*296b0*/  STL.64 [R1+0x460], R54 ;  /* 0x0004603601007387 */ /* 0x0011e80000100a00 */
[----:B------:R-:W-:Y:S01]  /*296c0*/  STL.64 [R1+0x458], R52 ;  /* 0x0004583401007387 */ /* 0x000fe20000100a00 */
[----:B0-----:R-:W-:-:S02]  /*296d0*/  IMAD.MOV.U32 R55, RZ, RZ, R54 ;  /* 0x000000ffff377224 */ /* 0x001fc400078e0036 */
[----:B------:R-:W-:Y:S02]  /*296e0*/  IMAD.MOV.U32 R54, RZ, RZ, R52 ;  /* 0x000000ffff367224 */ /* 0x000fe400078e0034 */
[----:B------:R-:W0:Y:S01]  /*296f0*/  LDS.64 R52, [R78+0x2000] ;  /* 0x002000004e347984 */ /* 0x000e220000000a00 */
[----:B------:R-:W-:Y:S02]  /*29700*/  MOV R34, R30 ;  /* 0x0000001e00227202 */ /* 0x000fe40000000f00 */
[----:B------:R-:W-:Y:S01]  /*29710*/  MOV R49, R42 ;  /* 0x0000002a00317202 */ /* 0x000fe20000000f00 */
[----:B0-----:R-:W-:Y:S01]  /*29720*/  STL.64 [R1+0x448], R52 ;  /* 0x0004483401007387 */ /* 0x001fe20000100a00 */
[----:B------:R-:W-:-:S03]  /*29730*/  IMAD.MOV.U32 R83, RZ, RZ, R52 ;  /* 0x000000ffff537224 */ /* 0x000fc600078e0034 */
[----:B------:R-:W0:Y:S04]  /*29740*/  LDS.64 R52, [R81+0x2000] ;  /* 0x0020000051347984 */ /* 0x000e280000000a00 */
[----:B------:R-:W-:Y:S04]  /*29750*/  STG.E.U16 [R22.64], R48 ;  /* 0x0000003016007986 */ /* 0x000fe8000c101506 */
[----:B------:R-:W-:Y:S04]  /*29760*/  STG.E.U16 [R16.64], R34 ;  /* 0x0000002210007986 */ /* 0x000fe8000c101506 */
[----:B------:R1:W-:Y:S02]  /*29770*/  STG.E.U16 [R12.64], R49 ;  /* 0x000000310c007986 */ /* 0x0003e4000c101506 */
[----:B-1----:R-:W-:-:S02]  /*29780*/  MOV R49, R76 ;  /* 0x0000004c00317202 */ /* 0x002fc40000000f00 */
[----:B0-----:R-:W-:Y:S04]  /*29790*/  STL.64 [R1+0x438], R52 ;  /* 0x0004383401007387 */ /* 0x001fe80000100a00 */
[----:B------:R-:W-:Y:S04]  /*297a0*/  STL.64 [R1+0x430], R76 ;  /* 0x0004304c01007387 */ /* 0x000fe80000100a00 */
[----:B------:R-:W0:Y:S04]  /*297b0*/  LDS.64 R76, [R61+0x3000] ;  /* 0x003000003d4c7984 */ /* 0x000e280000000a00 */
[----:B0-----:R0:W-:Y:S04]  /*297c0*/  STL.64 [R1+0x420], R76 ;  /* 0x0004204c01007387 */ /* 0x0011e80000100a00 */
[----:B------:R-:W-:Y:S01]  /*297d0*/  STL.64 [R1+0x418], R84 ;  /* 0x0004185401007387 */ /* 0x000fe20000100a00 */
[----:B0-----:R-:W-:-:S02]  /*297e0*/  IMAD.MOV.U32 R77, RZ, RZ, R76 ;  /* 0x000000ffff4d7224 */ /* 0x001fc400078e004c */
[----:B------:R-:W-:Y:S02]  /*297f0*/  IMAD.MOV.U32 R76, RZ, RZ, R84 ;  /* 0x000000ffff4c7224 */ /* 0x000fe400078e0054 */
[----:B------:R-:W0:Y:S04]  /*29800*/  LDS.64 R84, [R81+0x3000] ;  /* 0x0030000051547984 */ /* 0x000e280000000a00 */
[----:B0-----:R-:W-:Y:S01]  /*29810*/  STL.64 [R1+0x408], R84 ;  /* 0x0004085401007387 */ /* 0x001fe20000100a00 */
[----:B------:R-:W-:-:S03]  /*29820*/  IMAD.MOV.U32 R82, RZ, RZ, R84 ;  /* 0x000000ffff527224 */ /* 0x000fc600078e0054 */
[----:B------:R-:W0:Y:S04]  /*29830*/  LDS.64 R84, [R79+0x3000] ;  /* 0x003000004f547984 */ /* 0x000e280000000a00 */
[----:B0-----:R-:W-:Y:S01]  /*29840*/  STL [R1+0x404], R85 ;  /* 0x0004045501007387 */ /* 0x001fe20000100800 */
[----:B------:R-:W-:-:S03]  /*29850*/  IMAD.MOV.U32 R121, RZ, RZ, R84 ;  /* 0x000000ffff797224 */ /* 0x000fc600078e0054 */
[----:B------:R-:W0:Y:S01]  /*29860*/  LDS.64 R84, [R61+0x4000] ;  /* 0x004000003d547984 */ /* 0x000e220000000a00 */
[C---:B------:R-:W-:Y:S02]  /*29870*/  LEA R62, P1, R7.reuse, R0, 0x1 ;  /* 0x00000000073e7211 */ /* 0x040fe400078208ff */
[----:B------:R-:W-:Y:S02]  /*29880*/  LEA R6, R80, R7, 0x1 ;  /* 0x0000000750067211 */ /* 0x000fe400078e08ff */
[----:B------:R-:W-:Y:S02]  /*29890*/  LEA.HI.X.SX32 R63, R7, R60, 0x1, P1 ;  /* 0x0000003c073f7211 */ /* 0x000fe400008f0eff */
[----:B------:R-:W-:Y:S01]  /*298a0*/  LEA R50, P1, R6, R0, 0x1 ;  /* 0x0000000006327211 */ /* 0x000fe200078208ff */
[----:B------:R-:W-:-:S03]  /*298b0*/  IMAD R7, R80, 0x2, R6 ;  /* 0x0000000250077824 */ /* 0x000fc600078e0206 */
[----:B------:R-:W-:Y:S02]  /*298c0*/  LEA.HI.X.SX32 R51, R6, R60, 0x1, P1 ;  /* 0x0000003c06337211 */ /* 0x000fe400008f0eff */
[----:B------:R-:W-:Y:S02]  /*298d0*/  LEA R18, P1, R7, R0, 0x1 ;  /* 0x0000000007127211 */ /* 0x000fe400078208ff */
[----:B------:R-:W-:Y:S01]  /*298e0*/  LEA R6, R80, R7, 0x1 ;  /* 0x0000000750067211 */ /* 0x000fe200078e08ff */
[----:B0-----:R-:W-:Y:S01]  /*298f0*/  STL [R1+0x3fc], R85 ;  /* 0x0003fc5501007387 */ /* 0x001fe20000100800 */
[----:B------:R-:W-:-:S03]  /*29900*/  MOV R120, R84 ;  /* 0x0000005400787202 */ /* 0x000fc60000000f00 */
[----:B------:R-:W0:Y:S01]  /*29910*/  LDS.64 R84, [R78+0x4000] ;  /* 0x004000004e547984 */ /* 0x000e220000000a00 */
        /* <DEDUP_REMOVED lines=9> */
[----:B------:R-:W-:Y:S01]  /*299b0*/  LEA.HI.X.SX32 R41, R20, R60, 0x1, P1 ;  /* 0x0000003c14297211 */ /* 0x000fe200008f0eff */
[----:B------:R-:W-:Y:S01]  /*299c0*/  IMAD R31, R80, 0x2, R21 ;  /* 0x00000002501f7824 */ /* 0x000fe200078e0215 */
[----:B------:R-:W-:-:S03]  /*299d0*/  LEA R20, P1, R21, R0, 0x1 ;  /* 0x0000000015147211 */ /* 0x000fc600078208ff */
[C---:B------:R-:W-:Y:S01]  /*299e0*/  IMAD R30, R80.reuse, 0x2, R31 ;  /* 0x00000002501e7824 */ /* 0x040fe200078e021f */
[----:B------:R-:W-:Y:S02]  /*299f0*/  LEA.HI.X.SX32 R21, R21, R60, 0x1, P1 ;  /* 0x0000003c15157211 */ /* 0x000fe400008f0eff */
[----:B------:R-:W-:Y:S01]  /*29a00*/  LEA R38, P1, R31, R0, 0x1 ;  /* 0x000000001f267211 */ /* 0x000fe200078208ff */
[----:B------:R-:W-:-:S03]  /*29a10*/  IMAD R27, R80, 0x2, R30 ;  /* 0x00000002501b7824 */ /* 0x000fc600078e021e */
[----:B------:R-:W-:Y:S01]  /*29a20*/  LEA.HI.X.SX32 R39, R31, R60, 0x1, P1 ;  /* 0x0000003c1f277211 */ /* 0x000fe200008f0eff */
[----:B0-----:R0:W-:Y:S04]  /*29a30*/  STL.64 [R1+0x3e8], R84 ;  /* 0x0003e85401007387 */ /* 0x0011e80000100a00 */
[----:B------:R-:W-:Y:S01]  /*29a40*/  STL.64 [R1+0x3e0], R86 ;  /* 0x0003e05601007387 */ /* 0x000fe20000100a00 */
[----:B0-----:R-:W-:Y:S01]  /*29a50*/  MOV R85, R84 ;  /* 0x0000005400557202 */ /* 0x001fe20000000f00 */
[----:B------:R-:W-:Y:S02]  /*29a60*/  IMAD.MOV.U32 R84, RZ, RZ, R86 ;  /* 0x000000ffff547224 */ /* 0x000fe400078e0056 */
[----:B------:R-:W0:Y:S01]  /*29a70*/  LDS.64 R86, [R79+0x4000] ;  /* 0x004000004f567984 */ /* 0x000e220000000a00 */
[----:B------:R-:W-:-:S02]  /*29a80*/  LEA R42, P1, R30, R0, 0x1 ;  /* 0x000000001e2a7211 */ /* 0x000fc400078208ff */
[----:B------:R-:W-:Y:S02]  /*29a90*/  LEA R26, R80, R27, 0x1 ;  /* 0x0000001b501a7211 */ /* 0x000fe400078e08ff */
[----:B------:R-:W-:Y:S02]  /*29aa0*/  LEA.HI.X.SX32 R43, R30, R60, 0x1, P1 ;  /* 0x0000003c1e2b7211 */ /* 0x000fe400008f0eff */
[----:B------:R-:W-:Y:S01]  /*29ab0*/  LEA R30, P1, R27, R0, 0x1 ;  /* 0x000000001b1e7211 */ /* 0x000fe200078208ff */
[----:B------:R-:W-:-:S03]  /*29ac0*/  IMAD R24, R80, 0x2, R26 ;  /* 0x0000000250187824 */ /* 0x000fc600078e021a */
[----:B------:R-:W-:Y:S02]  /*29ad0*/  LEA.HI.X.SX32 R31, R27, R60, 0x1, P1 ;  /* 0x0000003c1b1f7211 */ /* 0x000fe400008f0eff */
[----:B------:R-:W-:Y:S02]  /*29ae0*/  LEA R44, P1, R26, R0, 0x1 ;  /* 0x000000001a2c7211 */ /* 0x000fe400078208ff */
[----:B------:R-:W-:Y:S02]  /*29af0*/  LEA R15, R80, R24, 0x1 ;  /* 0x00000018500f7211 */ /* 0x000fe400078e08ff */
[----:B------:R-:W-:Y:S02]  /*29b00*/  LEA.HI.X.SX32 R45, R26, R60, 0x1, P1 ;  /* 0x0000003c1a2d7211 */ /* 0x000fe400008f0eff */
[----:B------:R-:W-:-:S04]  /*29b10*/  LEA R26, P1, R24, R0, 0x1 ;  /* 0x00000000181a7211 */ /* 0x000fc800078208ff */
[----:B------:R-:W-:Y:S01]  /*29b20*/  LEA.HI.X.SX32 R27, R24, R60, 0x1, P1 ;  /* 0x0000003c181b7211 */ /* 0x000fe200008f0eff */
[----:B------:R-:W-:Y:S01]  /*29b30*/  IMAD R24, R80, 0x2, R15 ;  /* 0x0000000250187824 */ /* 0x000fe200078e020f */
[----:B------:R-:W-:-:S04]  /*29b40*/  LEA R14, P1, R15, R0, 0x1 ;  /* 0x000000000f0e7211 */ /* 0x000fc800078208ff */
[----:B------:R-:W-:Y:S02]  /*29b50*/  LEA.HI.X.SX32 R15, R15, R60, 0x1, P1 ;  /* 0x0000003c0f0f7211 */ /* 0x000fe400008f0eff */
[----:B------:R-:W-:Y:S02]  /*29b60*/  LEA R22, P1, R24, R0, 0x1 ;  /* 0x0000000018167211 */ /* 0x000fe400078208ff */
[----:B------:R-:W-:Y:S01]  /*29b70*/  LEA R25, R80, R24, 0x1 ;  /* 0x0000001850197211 */ /* 0x000fe200078e08ff */
[----:B------:R-:W-:Y:S01]  /*29b80*/  STG.E.U16 [R4.64], R35 ;  /* 0x0000002304007986 */ /* 0x000fe2000c101506 */
[----:B------:R-:W-:Y:S02]  /*29b90*/  LEA.HI.X.SX32 R23, R24, R60, 0x1, P1 ;  /* 0x0000003c18177211 */ /* 0x000fe400008f0eff */
[C---:B------:R-:W-:Y:S01]  /*29ba0*/  LEA R24, P1, R25.reuse, R0, 0x1 ;  /* 0x0000000019187211 */ /* 0x040fe200078208ff */
[----:B------:R-:W-:Y:S01]  /*29bb0*/  IMAD R17, R80, 0x2, R25 ;  /* 0x0000000250117824 */ /* 0x000fe200078e0219 */
[----:B------:R-:W-:Y:S04]  /*29bc0*/  STG.E.U16 [R8.64], R55 ;  /* 0x0000003708007986 */ /* 0x000fe8000c101506 */
[----:B------:R-:W-:Y:S01]  /*29bd0*/  STG.E.U16 [R2.64], R54 ;  /* 0x0000003602007986 */ /* 0x000fe2000c101506 */
[----:B------:R-:W-:-:S03]  /*29be0*/  LEA.HI.X.SX32 R25, R25, R60, 0x1, P1 ;  /* 0x0000003c19197211 */ /* 0x000fc600008f0eff */
[----:B------:R1:W-:Y:S01]  /*29bf0*/  STG.E.U16 [R10.64], R83 ;  /* 0x000000530a007986 */ /* 0x0003e2000c101506 */
[C---:B------:R-:W-:Y:S01]  /*29c00*/  LEA R16, P1, R17.reuse, R0, 0x1 ;  /* 0x0000000011107211 */ /* 0x040fe200078208ff */
[C---:B------:R-:W-:Y:S02]  /*29c10*/  IMAD R34, R80.reuse, 0x2, R17 ;  /* 0x0000000250227824 */ /* 0x040fe400078e0211 */
[----:B0-----:R-:W-:Y:S01]  /*29c20*/  STL.64 [R1+0x3d0], R86 ;  /* 0x0003d05601007387 */ /* 0x001fe20000100a00 */
[----:B------:R-:W-:Y:S01]  /*29c30*/  MOV R48, R52 ;  /* 0x0000003400307202 */ /* 0x000fe20000000f00 */
[----:B-1----:R-:W-:Y:S02]  /*29c40*/  IMAD.MOV.U32 R83, RZ, RZ, R86 ;  /* 0x000000ffff537224 */ /* 0x002fe400078e0056 */
[----:B------:R-:W0:Y:S01]  /*29c50*/  LDS.64 R86, [R61+0x5000] ;  /* 0x005000003d567984 */ /* 0x000e220000000a00 */
[----:B------:R-:W-:Y:S01]  /*29c60*/  LEA.HI.X.SX32 R17, R17, R60, 0x1, P1 ;  /* 0x0000003c11117211 */ /* 0x000fe200008f0eff */
[----:B------:R-:W-:Y:S01]  /*29c70*/  IMAD R13, R80, 0x2, R34 ;  /* 0x00000002500d7824 */ /* 0x000fe200078e0222 */
[----:B------:R-:W-:-:S03]  /*29c80*/  LEA R52, P1, R34, R0, 0x1 ;  /* 0x0000000022347211 */ /* 0x000fc600078208ff */
[----:B------:R-:W-:Y:S01]  /*29c90*/  IMAD R5, R80, 0x2, R13 ;  /* 0x0000000250057824 */ /* 0x000fe200078e020d */
[----:B------:R-:W-:Y:S02]  /*29ca0*/  LEA.HI.X.SX32 R53, R34, R60, 0x1, P1 ;  /* 0x0000003c22357211 */ /* 0x000fe400008f0eff */
[C---:B------:R-:W-:Y:S02]  /*29cb0*/  LEA R12, P1, R13.reuse, R0, 0x1 ;  /* 0x000000000d0c7211 */ /* 0x040fe400078208ff */
[C---:B------:R-:W-:Y:S02]  /*29cc0*/  LEA R35, R80.reuse, R5, 0x1 ;  /* 0x0000000550237211 */ /* 0x040fe400078e08ff */
[----:B------:R-:W-:Y:S02]  /*29cd0*/  LEA.HI.X.SX32 R13, R13, R60, 0x1, P1 ;  /* 0x0000003c0d0d7211 */ /* 0x000fe400008f0eff */
[----:B------:R-:W-:Y:S01]  /*29ce0*/  LEA R4, P1, R5, R0, 0x1 ;  /* 0x0000000005047211 */ /* 0x000fe200078208ff */
[----:B------:R-:W-:-:S03]  /*29cf0*/  IMAD R34, R80, 0x2, R35 ;  /* 0x0000000250227824 */ /* 0x000fc600078e0223 */
[----:B------:R-:W-:Y:S02]  /*29d00*/  LEA.HI.X.SX32 R5, R5, R60, 0x1, P1 ;  /* 0x0000003c05057211 */ /* 0x000fe400008f0eff */
[C---:B------:R-:W-:Y:S02]  /*29d10*/  LEA R8, P1, R35.reuse, R0, 0x1 ;  /* 0x0000000023087211 */ /* 0x040fe400078208ff */
[----:B------:R-:W-:Y:S02]  /*29d20*/  LEA R3, R80, R34, 0x1 ;  /* 0x0000002250037211 */ /* 0x000fe400078e08ff */
[----:B------:R-:W-:Y:S02]  /*29d30*/  LEA.HI.X.SX32 R9, R35, R60, 0x1, P1 ;  /* 0x0000003c23097211 */ /* 0x000fe400008f0eff */
[----:B------:R-:W-:-:S04]  /*29d40*/  LEA R54, P1, R34, R0, 0x1 ;  /* 0x0000000022367211 */ /* 0x000fc800078208ff */
[----:B------:R-:W-:Y:S01]  /*29d50*/  LEA.HI.X.SX32 R55, R34, R60, 0x1, P1 ;  /* 0x0000003c22377211 */ /* 0x000fe200008f0eff */
[----:B------:R-:W-:Y:S01]  /*29d60*/  IMAD R34, R80, 0x2, R3 ;  /* 0x0000000250227824 */ /* 0x000fe200078e0203 */
[C---:B------:R-:W-:Y:S01]  /*29d70*/  LEA R2, P1, R3.reuse, R0, 0x1 ;  /* 0x0000000003027211 */ /* 0x040fe200078208ff */
[----:B------:R1:W-:Y:S03]  /*29d80*/  STG.E.U16 [R28.64], R48 ;  /* 0x000000301c007986 */ /* 0x0003e6000c101506 */
[----:B------:R-:W-:Y:S01]  /*29d90*/  LEA.HI.X.SX32 R3, R3, R60, 0x1, P1 ;  /* 0x0000003c03037211 */ /* 0x000fe200008f0eff */
[----:B------:R-:W-:Y:S01]  /*29da0*/  STG.E.U16 [R32.64], R49 ;  /* 0x0000003120007986 */ /* 0x000fe2000c101506 */
[----:B------:R-:W-:Y:S02]  /*29db0*/  LEA R10, P1, R34, R0, 0x1 ;  /* 0x00000000220a7211 */ /* 0x000fe400078208ff */
[----:B------:R-:W-:Y:S01]  /*29dc0*/  LEA R35, R80, R34, 0x1 ;  /* 0x0000002250237211 */ /* 0x000fe200078e08ff */
[----:B------:R-:W-:Y:S01]  /*29dd0*/  STG.E.U16 [R36.64], R77 ;  /* 0x0000004d24007986 */ /* 0x000fe2000c101506 */
[----:B------:R-:W-:-:S03]  /*29de0*/  LEA.HI.X.SX32 R11, R34, R60, 0x1, P1 ;  /* 0x0000003c220b7211 */ /* 0x000fc600008f0eff */
[----:B------:R-:W-:Y:S01]  /*29df0*/  STG.E.U16 [R56.64], R76 ;  /* 0x0000004c38007986 */ /* 0x000fe2000c101506 */
[C---:B------:R-:W-:Y:S01]  /*29e00*/  LEA R34, P1, R35.reuse, R0, 0x1 ;  /* 0x0000000023227211 */ /* 0x040fe200078208ff */
[C---:B-1----:R-:W-:Y:S02]  /*29e10*/  IMAD R29, R80.reuse, 0x2, R35 ;  /* 0x00000002501d7824 */ /* 0x042fe400078e0223 */
[----:B------:R1:W-:Y:S04]  /*29e20*/  STG.E.U16 [R58.64], R82 ;  /* 0x000000523a007986 */ /* 0x0003e8000c101506 */
[----:B0-----:R-:W-:Y:S01]  /*29e30*/  STL.64 [R1+0x3c8], R86 ;  /* 0x0003c85601007387 */ /* 0x001fe20000100a00 */
[----:B------:R-:W-:Y:S01]  /*29e40*/  LEA.HI.X.SX32 R35, R35, R60, 0x1, P1 ;  /* 0x0000003c23237211 */ /* 0x000fe200008f0eff */
[----:B------:R-:W-:-:S02]  /*29e50*/  IMAD R48, R80, 0x2, R29 ;  /* 0x0000000250307824 */ /* 0x000fc400078e021d */
[----:B-1----:R-:W-:Y:S02]  /*29e60*/  IMAD.MOV.U32 R82, RZ, RZ, R86 ;  /* 0x000000ffff527224 */ /* 0x002fe400078e0056 */
[----:B------:R-:W0:Y:S01]  /*29e70*/  LDS.64 R86, [R78+0x5000] ;  /* 0x005000004e567984 */ /* 0x000e220000000a00 */
[----:B------:R-:W-:Y:S01]  /*29e80*/  LEA R28, P1, R29, R0, 0x1 ;  /* 0x000000001d1c7211 */ /* 0x000fe200078208ff */
[----:B------:R-:W-:-:S03]  /*29e90*/  IMAD R49, R80, 0x2, R48 ;  /* 0x0000000250317824 */ /* 0x000fc600078e0230 */
[----:B------:R-:W-:Y:S02]  /*29ea0*/  LEA.HI.X.SX32 R29, R29, R60, 0x1, P1 ;  /* 0x0000003c1d1d7211 */ /* 0x000fe400008f0eff */
[----:B------:R-:W-:Y:S01]  /*29eb0*/  LEA R32, P1, R48, R0, 0x1 ;  /* 0x0000000030207211 */ /* 0x000fe200078208ff */
[----:B------:R-:W-:-:S03]  /*29ec0*/  IMAD R37, R80, 0x2, R49 ;  /* 0x0000000250257824 */ /* 0x000fc600078e0231 */
[----:B------:R-:W-:Y:S02]  /*29ed0*/  LEA.HI.X.SX32 R33, R48, R60, 0x1, P1 ;  /* 0x0000003c30217211 */ /* 0x000fe400008f0eff */
[C---:B------:R-:W-:Y:S02]  /*29ee0*/  LEA R48, P1, R49.reuse, R0, 0x1 ;  /* 0x0000000031307211 */ /* 0x040fe400078208ff */
[C---:B------:R-:W-:Y:S02]  /*29ef0*/  LEA R77, R80.reuse, R37, 0x1 ;  /* 0x00000025504d7211 */ /* 0x040fe400078e08ff */
[----:B------:R-:W-:Y:S02]  /*29f00*/  LEA.HI.X.SX32 R49, R49, R60, 0x1, P1 ;  /* 0x0000003c31317211 */ /* 0x000fe400008f0eff */
[----:B------:R-:W-:Y:S01]  /*29f10*/  LEA R36, P1, R37, R0, 0x1 ;  /* 0x0000000025247211 */ /* 0x000fe200078208ff */
[----:B------:R-:W-:-:S03]  /*29f20*/  IMAD R76, R80, 0x2, R77 ;  /* 0x00000002504c7824 */ /* 0x000fc600078e024d */
[----:B------:R-:W-:Y:S02]  /*29f30*/  LEA.HI.X.SX32 R37, R37, R60, 0x1, P1 ;  /* 0x0000003c25257211 */ /* 0x000fe400008f0eff */
[----:B------:R-:W-:-:S04]  /*29f40*/  LEA R56, P1, R77, R0, 0x1 ;  /* 0x000000004d387211 */ /* 0x000fc800078208ff */
[----:B------:R-:W-:Y:S02]  /*29f50*/  LEA.HI.X.SX32 R57, R77, R60, 0x1, P1 ;  /* 0x0000003c4d397211 */ /* 0x000fe400008f0eff */
[----:B------:R-:W-:Y:S02]  /*29f60*/  LEA R58, P1, R76, R0, 0x1 ;  /* 0x000000004c3a7211 */ /* 0x000fe400078208ff */
[----:B------:R-:W-:Y:S02]  /*29f70*/  LEA R77, R80, R76, 0x1 ;  /* 0x0000004c504d7211 */ /* 0x000fe400078e08ff */
[----:B------:R-:W-:Y:S02]  /*29f80*/  LEA.HI.X.SX32 R59, R76, R60, 0x1, P1 ;  /* 0x0000003c4c3b7211 */ /* 0x000fe400008f0eff */
[C---:B------:R-:W-:Y:S01]  /*29f90*/  LEA R88, P1, R77.reuse, R0, 0x1 ;  /* 0x000000004d587211 */ /* 0x040fe200078208ff */
[----:B------:R-:W-:Y:S01]  /*29fa0*/  IMAD R76, R80, 0x2, R77 ;  /* 0x00000002504c7824 */ /* 0x000fe200078e024d */
[----:B0-----:R-:W-:Y:S02]  /*29fb0*/  STL.64 [R1+0x3b0], R86 ;  /* 0x0003b05601007387 */ /* 0x001fe40000100a00 */
[----:B------:R-:W-:Y:S01]  /*29fc0*/  LEA.HI.X.SX32 R89, R77, R60, 0x1, P1 ;  /* 0x0000003c4d597211 */ /* 0x000fe200008f0eff */
[----:B------:R-:W-:-:S02]  /*29fd0*/  IMAD.MOV.U32 R77, RZ, RZ, R86 ;  /* 0x000000ffff4d7224 */ /* 0x000fc400078e0056 */
[----:B------:R-:W0:Y:S01]  /*29fe0*/  LDS.64 R86, [R81+0x5000] ;  /* 0x0050000051567984 */ /* 0x000e220000000a00 */
[----:B------:R-:W-:-:S03]  /*29ff0*/  LEA R90, P1, R76, R0, 0x1 ;  /* 0x000000004c5a7211 */ /* 0x000fc600078208ff */
[----:B------:R1:W-:Y:S01]  /*2a000*/  STG.E.U16 [R74.64], R121 ;  /* 0x000000794a007986 */ /* 0x0003e2000c101506 */
[----:B------:R-:W-:-:S03]  /*2a010*/  LEA.HI.X.SX32 R91, R76, R60, 0x1, P1 ;  /* 0x0000003c4c5b7211 */ /* 0x000fc600008f0eff */
[----:B------:R2:W-:Y:S01]  /*2a020*/  STG.E.U16 [R72.64], R120 ;  /* 0x0000007848007986 */ /* 0x0005e2000c101506 */
[----:B-1----:R-:W-:-:S03]  /*2a030*/  LEA R74, R80, R76, 0x1 ;  /* 0x0000004c504a7211 */ /* 0x002fc600078e08ff */
[----:B------:R-:W-:Y:S01]  /*2a040*/  STL.64 [R1+0xa70], R120 ;  /* 0x000a707801007387 */ /* 0x000fe20000100a00 */
[----:B------:R-:W-:Y:S01]  /*2a050*/  LEA R94, P1, R74, R0, 0x1 ;  /* 0x000000004a5e7211 */ /* 0x000fe200078208ff */
[----:B--2---:R-:W-:Y:S02]  /*2a060*/  IMAD R73, R80, 0x2, R74 ;  /* 0x0000000250497824 */ /* 0x004fe400078e024a */
[----:B------:R1:W-:Y:S01]  /*2a070*/  STG.E.U16 [R70.64], R85 ;  /* 0x0000005546007986 */ /* 0x0003e2000c101506 */
[----:B------:R-:W-:-:S03]  /*2a080*/  LEA.HI.X.SX32 R95, R74, R60, 0x1, P1 ;  /* 0x0000003c4a5f7211 */ /* 0x000fc600008f0eff */
[----:B------:R2:W-:Y:S01]  /*2a090*/  STG.E.U16 [R68.64], R84 ;  /* 0x0000005444007986 */ /* 0x0005e2000c101506 */
[C---:B------:R-:W-:Y:S01]  /*2a0a0*/  LEA R98, P1, R73.reuse, R0, 0x1 ;  /* 0x0000000049627211 */ /* 0x040fe200078208ff */
[----:B------:R-:W-:Y:S02]  /*2a0b0*/  IMAD R72, R80, 0x2, R73 ;  /* 0x0000000250487824 */ /* 0x000fe400078e0249 */
[----:B------:R-:W-:Y:S01]  /*2a0c0*/  LDS.64 R84, [R61+0x6000] ;  /* 0x006000003d547984 */ /* 0x000fe20000000a00 */
[----:B------:R-:W-:-:S03]  /*2a0d0*/  LEA.HI.X.SX32 R99, R73, R60, 0x1, P1 ;  /* 0x0000003c49637211 */ /* 0x000fc600008f0eff */
[----:B0-----:R-:W-:Y:S01]  /*2a0e0*/  STL.64 [R1+0x398], R86 ;  /* 0x0003985601007387 */ /* 0x001fe20000100a00 */
[----:B------:R-:W-:-:S03]  /*2a0f0*/  MOV R75, R86 ;  /* 0x00000056004b7202 */ /* 0x000fc60000000f00 */
[----:B------:R-:W0:Y:S01]  /*2a100*/  LDS.64 R86, [R79+0x5000] ;  /* 0x005000004f567984 */ /* 0x000e220000000a00 */
[----:B------:R-:W-:Y:S01]  /*2a110*/  LEA R100, P1, R72, R0, 0x1 ;  /* 0x0000000048647211 */ /* 0x000fe200078208ff */
[----:B-1----:R-:W-:-:S03]  /*2a120*/  IMAD R70, R80, 0x2, R72 ;  /* 0x0000000250467824 */ /* 0x002fc600078e0248 */
[----:B------:R-:W-:Y:S01]  /*2a130*/  LEA.HI.X.SX32 R101, R72, R60, 0x1, P1 ;  /* 0x0000003c48657211 */ /* 0x000fe200008f0eff */
[----:B--2---:R-:W-:Y:S01]  /*2a140*/  IMAD R69, R80, 0x2, R70 ;  /* 0x0000000250457824 */ /* 0x004fe200078e0246 */
[----:B------:R-:W-:-:S04]  /*2a150*/  LEA R102, P1, R70, R0, 0x1 ;  /* 0x0000000046667211 */ /* 0x000fc800078208ff */
[----:B------:R-:W-:Y:S02]  /*2a160*/  LEA.HI.X.SX32 R103, R70, R60, 0x1, P1 ;  /* 0x0000003c46677211 */ /* 0x000fe400008f0eff */
[C---:B------:R-:W-:Y:S02]  /*2a170*/  LEA R108, P1, R69.reuse, R0, 0x1 ;  /* 0x00000000456c7211 */ /* 0x040fe400078208ff */
[----:B------:R-:W-:Y:S01]  /*2a180*/  LEA R68, R80, R69, 0x1 ;  /* 0x0000004550447211 */ /* 0x000fe200078e08ff */
[----:B------:R1:W-:Y:S01]  /*2a190*/  STG.E.U16 [R66.64], R83 ;  /* 0x0000005342007986 */ /* 0x0003e2000c101506 */
[----:B------:R-:W-:Y:S02]  /*2a1a0*/  LEA.HI.X.SX32 R109, R69, R60, 0x1, P1 ;  /* 0x0000003c456d7211 */ /* 0x000fe400008f0eff */
[C---:B------:R-:W-:Y:S01]  /*2a1b0*/  LEA R106, P1, R68.reuse, R0, 0x1 ;  /* 0x00000000446a7211 */ /* 0x040fe200078208ff */
[----:B------:R2:W-:Y:S03]  /*2a1c0*/  STG.E.U16 [R64.64], R82 ;  /* 0x0000005240007986 */ /* 0x0005e6000c101506 */
[----:B------:R-:W-:Y:S01]  /*2a1d0*/  LEA.HI.X.SX32 R107, R68, R60, 0x1, P1 ;  /* 0x0000003c446b7211 */ /* 0x000fe200008f0eff */
[----:B-1----:R-:W-:Y:S01]  /*2a1e0*/  IMAD R66, R80, 0x2, R68 ;  /* 0x0000000250427824 */ /* 0x002fe200078e0244 */
[----:B------:R-:W-:Y:S04]  /*2a1f0*/  LDS.64 R82, [R81+0x6000] ;  /* 0x0060000051527984 */ /* 0x000fe80000000a00 */
[----:B------:R-:W-:-:S02]  /*2a200*/  LEA R104, P1, R66, R0, 0x1 ;  /* 0x0000000042687211 */ /* 0x000fc400078208ff */
[----:B--2---:R-:W-:Y:S02]  /*2a210*/  LEA R65, R80, R66, 0x1 ;  /* 0x0000004250417211 */ /* 0x004fe400078e08ff */
[----:B------:R-:W-:Y:S02]  /*2a220*/  LEA.HI.X.SX32 R105, R66, R60, 0x1, P1 ;  /* 0x0000003c42697211 */ /* 0x000fe400008f0eff */
[C---:B------:R-:W-:Y:S01]  /*2a230*/  LEA R112, P1, R65.reuse, R0, 0x1 ;  /* 0x0000000041707211 */ /* 0x040fe200078208ff */
[----:B------:R-:W-:Y:S01]  /*2a240*/  IMAD R64, R80, 0x2, R65 ;  /* 0x0000000250407824 */ /* 0x000fe200078e0241 */
[----:B------:R1:W-:Y:S02]  /*2a250*/  STG.E.U16 [R62.64], R77 ;  /* 0x0000004d3e007986 */ /* 0x0003e4000c101506 */
[----:B------:R-:W-:Y:S02]  /*2a260*/  LEA.HI.X.SX32 R113, R65, R60, 0x1, P1 ;  /* 0x0000003c41717211 */ /* 0x000fe400008f0eff */
[C---:B------:R-:W-:Y:S01]  /*2a270*/  LEA R110, P1, R64.reuse, R0, 0x1 ;  /* 0x00000000406e7211 */ /* 0x040fe200078208ff */
[----:B0-----:R-:W-:Y:S01]  /*2a280*/  STL.64 [R1+0x388], R86 ;  /* 0x0003885601007387 */ /* 0x001fe20000100a00 */
[----:B------:R-:W-:Y:S01]  /*2a290*/  MOV R73, R86 ;  /* 0x0000005600497202 */ /* 0x000fe20000000f00 */
[----:B------:R-:W-:Y:S01]  /*2a2a0*/  IMAD.MOV.U32 R71, RZ, RZ, R84 ;  /* 0x000000ffff477224 */ /* 0x000fe200078e0054 */
[----:B------:R-:W-:Y:S01]  /*2a2b0*/  LEA.HI.X.SX32 R111, R64, R60, 0x1, P1 ;  /* 0x0000003c406f7211 */ /* 0x000fe200008f0eff */
[----:B------:R-:W-:Y:S01]  /*2a2c0*/  LDS.64 R76, [R79+0x6000] ;  /* 0x006000004f4c7984 */ /* 0x000fe20000000a00 */
[----:B-1----:R-:W-:-:S03]  /*2a2d0*/  LEA R62, R80, R64, 0x1 ;  /* 0x00000040503e7211 */ /* 0x002fc600078e08ff */
[----:B------:R-:W-:Y:S04]  /*2a2e0*/  STL.64 [R1+0x360], R84 ;  /* 0x0003605401007387 */ /* 0x000fe80000100a00 */
[----:B------:R0:W-:Y:S01]  /*2a2f0*/  STG.E.U16 [R50.64], R75 ;  /* 0x0000004b32007986 */ /* 0x0001e2000c101506 */
[----:B------:R-:W-:-:S03]  /*2a300*/  IMAD R63, R80, 0x2, R62 ;  /* 0x00000002503f7824 */ /* 0x000fc600078e023e */
[----:B------:R-:W1:Y:S04]  /*2a310*/  LDS.64 R84, [R78+0x6000] ;  /* 0x006000004e547984 */ /* 0x000e680000000a00 */
[----:B------:R-:W2:Y:S01]  /*2a320*/  LDS.64 R74, [R61+0x7000] ;  /* 0x007000003d4a7984 */ /* 0x000ea20000000a00 */
[----:B0-----:R-:W-:-:S03]  /*2a330*/  LEA R50, P1, R62, R0, 0x1 ;  /* 0x000000003e327211 */ /* 0x001fc600078208ff */
[----:B------:R0:W-:Y:S01]  /*2a340*/  STG.E.U16 [R18.64], R73 ;  /* 0x0000004912007986 */ /* 0x0001e2000c101506 */
[----:B------:R-:W-:-:S03]  /*2a350*/  LEA.HI.X.SX32 R51, R62, R60, 0x1, P1 ;  /* 0x0000003c3e337211 */ /* 0x000fc600008f0eff */
[----:B------:R-:W3:Y:S01]  /*2a360*/  LDS.64 R64, [R78+0x7000] ;  /* 0x007000004e407984 */ /* 0x000ee20000000a00 */
[C---:B------:R-:W-:Y:S01]  /*2a370*/  LEA R114, P1, R63.reuse, R0, 0x1 ;  /* 0x000000003f727211 */ /* 0x040fe200078208ff */
[----:B------:R-:W-:Y:S02]  /*2a380*/  IMAD R62, R80, 0x2, R63 ;  /* 0x00000002503e7824 */ /* 0x000fe400078e023f */
[----:B------:R4:W-:Y:S01]  /*2a390*/  STG.E.U16 [R46.64], R71 ;  /* 0x000000472e007986 */ /* 0x0009e2000c101506 */
[----:B------:R-:W-:-:S03]  /*2a3a0*/  LEA.HI.X.SX32 R115, R63, R60, 0x1, P1 ;  /* 0x0000003c3f737211 */ /* 0x000fc600008f0eff */
[----:B------:R-:W3:Y:S01]  /*2a3b0*/  LDS.64 R70, [R81+0x7000] ;  /* 0x0070000051467984 */ /* 0x000ee20000000a00 */
[----:B------:R-:W-:Y:S01]  /*2a3c0*/  LEA R118, P1, R62, R0, 0x1 ;  /* 0x000000003e767211 */ /* 0x000fe200078208ff */
[----:B0-----:R-:W-:-:S03]  /*2a3d0*/  IMAD R18, R80, 0x2, R62 ;  /* 0x0000000250127824 */ /* 0x001fc600078e023e */
[----:B------:R-:W-:Y:S02]  /*2a3e0*/  LEA.HI.X.SX32 R119, R62, R60, 0x1, P1 ;  /* 0x0000003c3e777211 */ /* 0x000fe400008f0eff */
[----:B------:R-:W0:Y:S01]  /*2a3f0*/  LDS.64 R62, [R79+0x7000] ;  /* 0x007000004f3e7984 */ /* 0x000e220000000a00 */
[----:B------:R-:W-:Y:S01]  /*2a400*/  LEA R116, P1, R18, R0, 0x1 ;  /* 0x0000000012747211 */ /* 0x000fe200078208ff */
[----:B------:R-:W-:-:S03]  /*2a410*/  IMAD R19, R80, 0x2, R18 ;  /* 0x0000000250137824 */ /* 0x000fc600078e0212 */
[----:B------:R-:W-:Y:S02]  /*2a420*/  LEA.HI.X.SX32 R117, R18, R60, 0x1, P1 ;  /* 0x0000003c12757211 */ /* 0x000fe400008f0eff */
[C---:B----4-:R-:W-:Y:S02]  /*2a430*/  LEA R46, P1, R19.reuse, R0, 0x1 ;  /* 0x00000000132e7211 */ /* 0x050fe400078208ff */
[----:B------:R-:W-:Y:S01]  /*2a440*/  LEA R18, R80, R19, 0x1 ;  /* 0x0000001350127211 */ /* 0x000fe200078e08ff */
[----:B-1----:R-:W-:Y:S04]  /*2a450*/  STL.64 [R1+0x358], R84 ;  /* 0x0003585401007387 */ /* 0x002fe80000100a00 */
[----:B------:R-:W-:Y:S04]  /*2a460*/  STL.64 [R1+0x348], R82 ;  /* 0x0003485201007387 */ /* 0x000fe80000100a00 */
[----:B------:R-:W-:Y:S01]  /*2a470*/  STL.64 [R1+0x330], R76 ;  /* 0x0003304c01007387 */ /* 0x000fe20000100a00 */
[----:B------:R-:W-:-:S03]  /*2a480*/  LEA.HI.X.SX32 R47, R19, R60, 0x1, P1 ;  /* 0x0000003c132f7211 */ /* 0x000fc600008f0eff */
[----:B--2---:R-:W-:Y:S04]  /*2a490*/  STL.64 [R1+0x328], R74 ;  /* 0x0003284a01007387 */ /* 0x004fe80000100a00 */
[----:B---3--:R1:W-:Y:S04]  /*2a4a0*/  STL.64 [R1+0x308], R64 ;  /* 0x0003084001007387 */ /* 0x0083e80000100a00 */
[----:B------:R2:W-:Y:S01]  /*2a4b0*/  STL.64 [R1+0x2f0], R70 ;  /* 0x0002f04601007387 */ /* 0x0005e20000100a00 */
[----:B-1----:R-:W-:Y:S01]  /*2a4c0*/  MOV R65, R64 ;  /* 0x0000004000417202 */ /* 0x002fe20000000f00 */
[----:B------:R-:W-:Y:S01]  /*2a4d0*/  IMAD.MOV.U32 R64, RZ, RZ, R70 ;  /* 0x000000ffff407224 */ /* 0x000fe200078e0046 */
[----:B--2---:R-:W-:-:S04]  /*2a4e0*/  LEA R70, P1, R18, R0, 0x1 ;  /* 0x0000000012467211 */ /* 0x004fc800078208ff */
[----:B------:R-:W-:Y:S01]  /*2a4f0*/  LEA.HI.X.SX32 R71, R18, R60, 0x1, P1 ;  /* 0x0000003c12477211 */ /* 0x000fe200008f0eff */
[----:B0-----:R-:W-:Y:S04]  /*2a500*/  STL.64 [R1+0x2d8], R62 ;  /* 0x0002d83e01007387 */ /* 0x001fe80000100a00 */
[----:B------:R-:W-:Y:S04]  /*2a510*/  STL.64 [R1], R70 ;  /* 0x0000004601007387 */ /* 0x000fe80000100a00 */
[----:B------:R-:W0:Y:S01]  /*2a520*/  LDS.64 R70, [R61+0x8000] ;  /* 0x008000003d467984 */ /* 0x000e220000000a00 */
[----:B------:R-:W-:-:S02]  /*2a530*/  IMAD.MOV.U32 R69, RZ, RZ, R84 ;  /* 0x000000ffff457224 */ /* 0x000fc400078e0054 */
[----:B------:R-:W-:Y:S02]  /*2a540*/  IMAD.MOV.U32 R67, RZ, RZ, R82 ;  /* 0x000000ffff437224 */ /* 0x000fe400078e0052 */
[----:B------:R-:W-:Y:S01]  /*2a550*/  IMAD.MOV.U32 R66, RZ, RZ, R76 ;  /* 0x000000ffff427224 */ /* 0x000fe200078e004c */
[----:B------:R1:W-:Y:S04]  /*2a560*/  STG.E.U16 [R6.64], R69 ;  /* 0x0000004506007986 */ /* 0x0003e8000c101506 */
[----:B------:R2:W-:Y:S04]  /*2a570*/  STG.E.U16 [R40.64], R67 ;  /* 0x0000004328007986 */ /* 0x0005e8000c101506 */
[----:B------:R-:W-:Y:S04]  /*2a580*/  STG.E.U16 [R20.64], R66 ;  /* 0x0000004214007986 */ /* 0x000fe8000c101506 */
[----:B------:R-:W3:Y:S01]  /*2a590*/  LDS.64 R20, [R78+0x8000] ;  /* 0x008000004e147984 */ /* 0x000ee20000000a00 */
[----:B------:R-:W-:-:S04]  /*2a5a0*/  IMAD.MOV.U32 R19, RZ, RZ, c[0x0][0x1c8] ;  /* 0x00007200ff137624 */ /* 0x000fc800078e00ff */
[----:B-1----:R-:W-:-:S05]  /*2a5b0*/  IMAD R6, R19, 0x2, R18 ;  /* 0x0000000213067824 */ /* 0x002fca00078e0212 */
[----:B--2---:R-:W-:Y:S01]  /*2a5c0*/  LEA R40, P1, R6, R0, 0x1 ;  /* 0x0000000006287211 */ /* 0x004fe200078208ff */
[----:B------:R-:W-:-:S03]  /*2a5d0*/  IMAD R7, R19, 0x2, R6 ;  /* 0x0000000213077824 */ /* 0x000fc600078e0206 */
[----:B------:R-:W-:Y:S02]  /*2a5e0*/  LEA.HI.X.SX32 R41, R6, R60, 0x1, P1 ;  /* 0x0000003c06297211 */ /* 0x000fe400008f0eff */
[----:B------:R-:W-:Y:S01]  /*2a5f0*/  LEA R6, R19, R7, 0x1 ;  /* 0x0000000713067211 */ /* 0x000fe200078e08ff */
[----:B0-----:R-:W-:Y:S04]  /*2a600*/  STL.64 [R1+0x2c8], R70 ;  /* 0x0002c84601007387 */ /* 0x001fe80000100a00 */
[----:B------:R0:W-:Y:S02]  /*2a610*/  STL.64 [R1+0x10], R40 ;  /* 0x0000102801007387 */ /* 0x0001e40000100a00 */
[----:B0-----:R-:W-:-:S04]  /*2a620*/  LEA R40, P1, R7, R0, 0x1 ;  /* 0x0000000007287211 */ /* 0x001fc800078208ff */
[----:B------:R-:W-:Y:S02]  /*2a630*/  LEA.HI.X.SX32 R41, R7, R60, 0x1, P1 ;  /* 0x0000003c07297211 */ /* 0x000fe400008f0eff */
[----:B------:R-:W-:-:S03]  /*2a640*/  LEA R66, P1, R6, R0, 0x1 ;  /* 0x0000000006427211 */ /* 0x000fc600078208ff */
[----:B------:R0:W-:Y:S01]  /*2a650*/  STL.64 [R1+0x18], R40 ;  /* 0x0000182801007387 */ /* 0x0001e20000100a00 */
[----:B------:R-:W-:-:S03]  /*2a660*/  LEA.HI.X.SX32 R67, R6, R60, 0x1, P1 ;  /* 0x0000003c06437211 */ /* 0x000fc600008f0eff */
[----:B---3--:R-:W-:Y:S04]  /*2a670*/  STL.64 [R1+0x2c0], R20 ;  /* 0x0002c01401007387 */ /* 0x008fe80000100a00 */
[----:B------:R-:W-:Y:S01]  /*2a680*/  STL.64 [R1+0xa8], R66 ;  /* 0x0000a84201007387 */ /* 0x000fe20000100a00 */
[----:B0-----:R-:W-:-:S05]  /*2a690*/  LOP3.LUT R40, R61, 0x10, RZ, 0x3c, !PT ;  /* 0x000000103d287812 */ /* 0x001fca00078e3cff */
[----:B------:R-:W0:Y:S01]  /*2a6a0*/  LDS.64 R66, [R40+0x8000] ;  /* 0x0080000028427984 */ /* 0x000e220000000a00 */
[----:B------:R-:W-:Y:S02]  /*2a6b0*/  MOV R68, R74 ;  /* 0x0000004a00447202 */ /* 0x000fe40000000f00 */
[----:B------:R-:W-:-:S03]  /*2a6c0*/  LOP3.LUT R41, R61, 0x18, RZ, 0x3c, !PT ;  /* 0x000000183d297812 */ /* 0x000fc600078e3cff */
[----:B------:R1:W-:Y:S04]  /*2a6d0*/  STG.E.U16 [R38.64], R68 ;  /* 0x0000004426007986 */ /* 0x0003e8000c101506 */
[----:B------:R-:W-:Y:S04]  /*2a6e0*/  STG.E.U16 [R42.64], R65 ;  /* 0x000000412a007986 */ /* 0x000fe8000c101506 */
[----:B------:R-:W2:Y:S01]  /*2a6f0*/  LDS.64 R42, [R41+0x8000] ;  /* 0x00800000292a7984 */ /* 0x000ea20000000a00 */
[----:B------:R-:W-:-:S03]  /*2a700*/  IMAD R7, R19, 0x2, R6 ;  /* 0x0000000213077824 */ /* 0x000fc600078e0206 */
[----:B------:R-:W-:Y:S02]  /*2a710*/  STG.E.U16 [R30.64], R64 ;  /* 0x000000401e007986 */ /* 0x000fe4000c101506 */
[C---:B-1----:R-:W-:Y:S02]  /*2a720*/  LEA R38, P1, R7.reuse, R0, 0x1 ;  /* 0x0000000007267211 */ /* 0x042fe400078208ff */
[----:B------:R-:W1:Y:S02]  /*2a730*/  LDS.64 R30, [R61+0x9000] ;  /* 0x009000003d1e7984 */ /* 0x000e640000000a00 */
[----:B------:R-:W-:Y:S02]  /*2a740*/  LEA.HI.X.SX32 R39, R7, R60, 0x1, P1 ;  /* 0x0000003c07277211 */ /* 0x000fe400008f0eff */
[----:B------:R-:W-:-:S05]  /*2a750*/  LEA R6, R19, R7, 0x1 ;  /* 0x0000000713067211 */ /* 0x000fca00078e08ff */
[----:B------:R-:W-:Y:S01]  /*2a760*/  IMAD R7, R19, 0x2, R6 ;  /* 0x0000000213077824 */ /* 0x000fe200078e0206 */
[----:B0-----:R-:W-:Y:S04]  /*2a770*/  STL.64 [R1+0x2b0], R66 ;  /* 0x0002b04201007387 */ /* 0x001fe80000100a00 */
[----:B------:R0:W-:Y:S02]  /*2a780*/  STL.64 [R1+0x20], R38 ;  /* 0x0000202601007387 */ /* 0x0001e40000100a00 */
[----:B0-----:R-:W-:-:S04]  /*2a790*/  LEA R38, P1, R6, R0, 0x1 ;  /* 0x0000000006267211 */ /* 0x001fc800078208ff */
[----:B------:R-:W-:-:S05]  /*2a7a0*/  LEA.HI.X.SX32 R39, R6, R60, 0x1, P1 ;  /* 0x0000003c06277211 */ /* 0x000fca00008f0eff */
[----:B------:R0:W-:Y:S01]  /*2a7b0*/  STL.64 [R1+0x98], R38 ;  /* 0x0000982601007387 */ /* 0x0001e20000100a00 */
[----:B------:R-:W-:-:S03]  /*2a7c0*/  LEA R6, R19, R7, 0x1 ;  /* 0x0000000713067211 */ /* 0x000fc600078e08ff */
[----:B--2---:R-:W-:Y:S01]  /*2a7d0*/  STL.64 [R1+0x2a0], R42 ;  /* 0x0002a02a01007387 */ /* 0x004fe20000100a00 */
[----:B0-----:R-:W-:-:S04]  /*2a7e0*/  LEA R38, P1, R7, R0, 0x1 ;  /* 0x0000000007267211 */ /* 0x001fc800078208ff */
[----:B------:R-:W-:-:S05]  /*2a7f0*/  LEA.HI.X.SX32 R39, R7, R60, 0x1, P1 ;  /* 0x0000003c07277211 */ /* 0x000fca00008f0eff */
[----:B------:R0:W-:Y:S01]  /*2a800*/  STL.64 [R1+0x28], R38 ;  /* 0x0000282601007387 */ /* 0x0001e20000100a00 */
[----:B------:R-:W-:-:S03]  /*2a810*/  MOV R63, R62 ;  /* 0x0000003e003f7202 */ /* 0x000fc60000000f00 */
[----:B-1----:R-:W-:Y:S01]  /*2a820*/  STL.64 [R1+0x298], R30 ;  /* 0x0002981e01007387 */ /* 0x002fe20000100a00 */
[----:B0-----:R-:W-:-:S04]  /*2a830*/  LEA R38, P1, R6, R0, 0x1 ;  /* 0x0000000006267211 */ /* 0x001fc800078208ff */
[----:B------:R-:W-:-:S05]  /*2a840*/  LEA.HI.X.SX32 R39, R6, R60, 0x1, P1 ;  /* 0x0000003c06277211 */ /* 0x000fca00008f0eff */
[----:B------:R0:W-:Y:S04]  /*2a850*/  STL.64 [R1+0x30], R38 ;  /* 0x0000302601007387 */ /* 0x0001e80000100a00 */
[----:B------:R-:W-:Y:S01]  /*2a860*/  STG.E.U16 [R44.64], R63 ;  /* 0x0000003f2c007986 */ /* 0x000fe2000c101506 */
[----:B0-----:R-:W-:Y:S01]  /*2a870*/  LOP3.LUT R39, R61, 0x8, RZ, 0x3c, !PT ;  /* 0x000000083d277812 */ /* 0x001fe200078e3cff */
[----:B------:R-:W-:-:S04]  /*2a880*/  IMAD.MOV.U32 R62, RZ, RZ, R70 ;  /* 0x000000ffff3e7224 */ /* 0x000fc800078e0046 */
[----:B------:R-:W0:Y:S04]  /*2a890*/  LDS.64 R44, [R39+0x9000] ;  /* 0x00900000272c7984 */ /* 0x000e280000000a00 */
[----:B------:R-:W-:Y:S04]  /*2a8a0*/  STG.E.U16 [R26.64], R62 ;  /* 0x0000003e1a007986 */ /* 0x000fe8000c101506 */
[----:B------:R-:W1:Y:S01]  /*2a8b0*/  LDS.64 R26, [R40+0x9000] ;  /* 0x00900000281a7984 */ /* 0x000e620000000a00 */
[----:B------:R-:W-:Y:S02]  /*2a8c0*/  IMAD R7, R19, 0x2, R6 ;  /* 0x0000000213077824 */ /* 0x000fe400078e0206 */
[----:B------:R-:W-:-:S03]  /*2a8d0*/  IMAD.MOV.U32 R18, RZ, RZ, R42 ;  /* 0x000000ffff127224 */ /* 0x000fc600078e002a */
[----:B------:R-:W-:Y:S01]  /*2a8e0*/  LEA R42, P1, R7, R0, 0x1 ;  /* 0x00000000072a7211 */ /* 0x000fe200078208ff */
[----:B------:R-:W-:-:S03]  /*2a8f0*/  IMAD R6, R19, 0x2, R7 ;  /* 0x0000000213067824 */ /* 0x000fc600078e0207 */
[----:B------:R-:W-:Y:S01]  /*2a900*/  LEA.HI.X.SX32 R43, R7, R60, 0x1, P1 ;  /* 0x0000003c072b7211 */ /* 0x000fe200008f0eff */
[----:B------:R-:W-:-:S04]  /*2a910*/  IMAD R7, R19, 0x2, R6 ;  /* 0x0000000213077824 */ /* 0x000fc800078e0206 */
[----:B------:R2:W-:Y:S02]  /*2a920*/  STL.64 [R1+0x38], R42 ;  /* 0x0000382a01007387 */ /* 0x0005e40000100a00 */
[----:B--2---:R-:W-:-:S04]  /*2a930*/  LEA R42, P1, R6, R0, 0x1 ;  /* 0x00000000062a7211 */ /* 0x004fc800078208ff */
[----:B------:R-:W-:Y:S01]  /*2a940*/  LEA.HI.X.SX32 R43, R6, R60, 0x1, P1 ;  /* 0x0000003c062b7211 */ /* 0x000fe200008f0eff */
[----:B------:R-:W-:Y:S01]  /*2a950*/  IMAD R6, R19, 0x2, R7 ;  /* 0x0000000213067824 */ /* 0x000fe200078e0207 */
[C---:B------:R-:W-:Y:S01]  /*2a960*/  LEA R120, P1, R7.reuse, R0, 0x1 ;  /* 0x0000000007787211 */ /* 0x040fe200078208ff */
[----:B0-----:R-:W-:Y:S03]  /*2a970*/  STL.64 [R1+0x288], R44 ;  /* 0x0002882c01007387 */ /* 0x001fe60000100a00 */
[----:B------:R-:W-:Y:S01]  /*2a980*/  LEA.HI.X.SX32 R121, R7, R60, 0x1, P1 ;  /* 0x0000003c07797211 */ /* 0x000fe200008f0eff */
[----:B------:R0:W-:Y:S04]  /*2a990*/  STL.64 [R1+0x90], R42 ;  /* 0x0000902a01007387 */ /* 0x0001e80000100a00 */
[----:B-1----:R-:W-:Y:S01]  /*2a9a0*/  STL.64 [R1+0x278], R26 ;  /* 0x0002781a01007387 */ /* 0x002fe20000100a00 */
[----:B0-----:R-:W-:-:S04]  /*2a9b0*/  LEA R42, P1, R6, R0, 0x1 ;  /* 0x00000000062a7211 */ /* 0x001fc800078208ff */
[----:B------:R-:W-:-:S05]  /*2a9c0*/  LEA.HI.X.SX32 R43, R6, R60, 0x1, P1 ;  /* 0x0000003c062b7211 */ /* 0x000fca00008f0eff */
[----:B------:R-:W-:Y:S04]  /*2a9d0*/  STL.64 [R1+0x88], R42 ;  /* 0x0000882a01007387 */ /* 0x000fe80000100a00 */
[----:B------:R-:W0:Y:S01]  /*2a9e0*/  LDS.64 R42, [R41+0x9000] ;  /* 0x00900000292a7984 */ /* 0x000e220000000a00 */
[----:B------:R-:W-:Y:S02]  /*2a9f0*/  IMAD.MOV.U32 R21, RZ, RZ, R20 ;  /* 0x000000ffff157224 */ /* 0x000fe400078e0014 */
[----:B------:R-:W-:-:S03]  /*2aa00*/  IMAD R7, R19, 0x2, R6 ;  /* 0x0000000213077824 */ /* 0x000fc600078e0206 */
[----:B------:R1:W-:Y:S02]  /*2aa10*/  STG.E.U16 [R14.64], R21 ;  /* 0x000000150e007986 */ /* 0x0003e4000c101506 */
[----:B-1----:R-:W-:-:S04]  /*2aa20*/  LEA R14, P1, R7, R0, 0x1 ;  /* 0x00000000070e7211 */ /* 0x002fc800078208ff */
[----:B------:R-:W-:Y:S01]  /*2aa30*/  LEA.HI.X.SX32 R15, R7, R60, 0x1, P1 ;  /* 0x0000003c070f7211 */ /* 0x000fe200008f0eff */
[----:B------:R-:W-:Y:S01]  /*2aa40*/  IMAD.MOV.U32 R20, RZ, RZ, R66 ;  /* 0x000000ffff147224 */ /* 0x000fe200078e0042 */
[----:B0-----:R-:W-:Y:S04]  /*2aa50*/  STL.64 [R1+0x268], R42 ;  /* 0x0002682a01007387 */ /* 0x001fe80000100a00 */
[----:B------:R-:W-:Y:S04]  /*2aa60*/  STL.64 [R1+0x48], R14 ;  /* 0x0000480e01007387 */ /* 0x000fe80000100a00 */
[----:B------:R-:W0:Y:S04]  /*2aa70*/  LDS.64 R14, [R61+0xa000] ;  /* 0x00a000003d0e7984 */ /* 0x000e280000000a00 */
[----:B------:R1:W-:Y:S04]  /*2aa80*/  STG.E.U16 [R22.64], R20 ;  /* 0x0000001416007986 */ /* 0x0003e8000c101506 */
[----:B------:R-:W2:Y:S01]  /*2aa90*/  LDS.64 R22, [R39+0xa000] ;  /* 0x00a0000027167984 */ /* 0x000ea20000000a00 */
[----:B------:R-:W-:-:S04]  /*2aaa0*/  LEA R6, R19, R7, 0x1 ;  /* 0x0000000713067211 */ /* 0x000fc800078e08ff */
[----:B------:R-:W-:Y:S01]  /*2aab0*/  LEA R96, P1, R6, R0, 0x1 ;  /* 0x0000000006607211 */ /* 0x000fe200078208ff */
[----:B------:R-:W-:-:S03]  /*2aac0*/  IMAD R7, R19, 0x2, R6 ;  /* 0x0000000213077824 */ /* 0x000fc600078e0206 */
[----:B------:R-:W-:Y:S01]  /*2aad0*/  LEA.HI.X.SX32 R97, R6, R60, 0x1, P1 ;  /* 0x0000003c06617211 */ /* 0x000fe200008f0eff */
[----:B------:R-:W-:Y:S01]  /*2aae0*/  IMAD R6, R19, 0x2, R7 ;  /* 0x0000000213067824 */ /* 0x000fe200078e0207 */
[----:B0-----:R0:W-:Y:S01]  /*2aaf0*/  STL.64 [R1+0x258], R14 ;  /* 0x0002580e01007387 */ /* 0x0011e20000100a00 */
[----:B-1----:R-:W-:Y:S02]  /*2ab00*/  MOV R20, R14 ;  /* 0x0000000e00147202 */ /* 0x002fe40000000f00 */
[----:B0-----:R-:W-:-:S04]  /*2ab10*/  LEA R14, P1, R7, R0, 0x1 ;  /* 0x00000000070e7211 */ /* 0x001fc800078208ff */
[----:B------:R-:W-:-:S05]  /*2ab20*/  LEA.HI.X.SX32 R15, R7, R60, 0x1, P1 ;  /* 0x0000003c070f7211 */ /* 0x000fca00008f0eff */
[----:B------:R0:W-:Y:S04]  /*2ab30*/  STL.64 [R1+0x50], R14 ;  /* 0x0000500e01007387 */ /* 0x0001e80000100a00 */
[----:B--2---:R-:W-:Y:S01]  /*2ab40*/  STL.64 [R1+0x240], R22 ;  /* 0x0002401601007387 */ /* 0x004fe20000100a00 */
[----:B0-----:R-:W-:-:S04]  /*2ab50*/  LEA R14, P1, R6, R0, 0x1 ;  /* 0x00000000060e7211 */ /* 0x001fc800078208ff */
[----:B------:R-:W-:-:S05]  /*2ab60*/  LEA.HI.X.SX32 R15, R6, R60, 0x1, P1 ;  /* 0x0000003c060f7211 */ /* 0x000fca00008f0eff */
[----:B------:R-:W-:Y:S04]  /*2ab70*/  STL.64 [R1+0x80], R14 ;  /* 0x0000800e01007387 */ /* 0x000fe80000100a00 */
[----:B------:R-:W0:Y:S04]  /*2ab80*/  LDS.64 R14, [R40+0xa000] ;  /* 0x00a00000280e7984 */ /* 0x000e280000000a00 */
[----:B------:R1:W-:Y:S02]  /*2ab90*/  STG.E.U16 [R24.64], R18 ;  /* 0x0000001218007986 */ /* 0x0003e4000c101506 */
[----:B-1----:R-:W-:-:S02]  /*2aba0*/  MOV R18, R22 ;  /* 0x0000001600127202 */ /* 0x002fc40000000f00 */
[----:B------:R-:W1:Y:S01]  /*2abb0*/  LDS.64 R22, [R41+0xa000] ;  /* 0x00a0000029167984 */ /* 0x000e620000000a00 */
[----:B------:R-:W-:Y:S01]  /*2abc0*/  MOV R31, R30 ;  /* 0x0000001e001f7202 */ /* 0x000fe20000000f00 */
[----:B------:R-:W-:-:S04]  /*2abd0*/  IMAD R7, R19, 0x2, R6 ;  /* 0x0000000213077824 */ /* 0x000fc800078e0206 */
[----:B------:R2:W-:Y:S01]  /*2abe0*/  STG.E.U16 [R16.64], R31 ;  /* 0x0000001f10007986 */ /* 0x0005e2000c101506 */
[----:B------:R-:W-:Y:S01]  /*2abf0*/  MOV R30, R44 ;  /* 0x0000002c001e7202 */ /* 0x000fe20000000f00 */
[----:B------:R-:W-:Y:S01]  /*2ac00*/  IMAD R6, R19, 0x2, R7 ;  /* 0x0000000213067824 */ /* 0x000fe200078e0207 */
[----:B--2---:R-:W-:-:S04]  /*2ac10*/  LEA R16, P1, R7, R0, 0x1 ;  /* 0x0000000007107211 */ /* 0x004fc800078208ff */
[----:B------:R-:W-:Y:S01]  /*2ac20*/  LEA.HI.X.SX32 R17, R7, R60, 0x1, P1 ;  /* 0x0000003c07117211 */ /* 0x000fe200008f0eff */
[----:B0-----:R-:W-:Y:S04]  /*2ac30*/  STL.64 [R1+0x230], R14 ;  /* 0x0002300e01007387 */ /* 0x001fe80000100a00 */
[----:B------:R0:W-:Y:S04]  /*2ac40*/  STL.64 [R1+0x58], R16 ;  /* 0x0000581001007387 */ /* 0x0001e80000100a00 */
[----:B------:R-:W-:Y:S04]  /*2ac50*/  STG.E.U16 [R52.64], R30 ;  /* 0x0000001e34007986 */ /* 0x000fe8000c101506 */
[----:B------:R-:W-:Y:S01]  /*2ac60*/  STG.E.U16 [R12.64], R26 ;  /* 0x0000001a0c007986 */ /* 0x000fe2000c101506 */
[----:B0-----:R-:W-:-:S03]  /*2ac70*/  LEA R16, P1, R6, R0, 0x1 ;  /* 0x0000000006107211 */ /* 0x001fc600078208ff */
[----:B------:R-:W0:Y:S01]  /*2ac80*/  LDS.64 R12, [R61+0xb000] ;  /* 0x00b000003d0c7984 */ /* 0x000e220000000a00 */
[----:B------:R-:W-:Y:S01]  /*2ac90*/  LEA.HI.X.SX32 R17, R6, R60, 0x1, P1 ;  /* 0x0000003c06117211 */ /* 0x000fe200008f0eff */
[----:B------:R-:W-:Y:S02]  /*2aca0*/  IMAD.MOV.U32 R15, RZ, RZ, R14 ;  /* 0x000000ffff0f7224 */ /* 0x000fe400078e000e */
[----:B-1----:R-:W-:Y:S02]  /*2acb0*/  IMAD.MOV.U32 R14, RZ, RZ, R22 ;  /* 0x000000ffff0e7224 */ /* 0x002fe400078e0016 */
[----:B------:R1:W-:Y:S04]  /*2acc0*/  STL.64 [R1+0x78], R16 ;  /* 0x0000781001007387 */ /* 0x0003e80000100a00 */
[----:B------:R-:W-:Y:S04]  /*2acd0*/  STL.64 [R1+0x218], R22 ;  /* 0x0002181601007387 */ /* 0x000fe80000100a00 */
[----:B------:R-:W2:Y:S01]  /*2ace0*/  LDS.64 R22, [R39+0xb000] ;  /* 0x00b0000027167984 */ /* 0x000ea20000000a00 */
[----:B------:R-:W-:-:S04]  /*2acf0*/  LEA R7, R19, R6, 0x1 ;  /* 0x0000000613077211 */ /* 0x000fc800078e08ff */
[----:B-1----:R-:W-:Y:S01]  /*2ad00*/  LEA R16, P1, R7, R0, 0x1 ;  /* 0x0000000007107211 */ /* 0x002fe200078208ff */
[----:B------:R-:W-:-:S03]  /*2ad10*/  IMAD R6, R19, 0x2, R7 ;  /* 0x0000000213067824 */ /* 0x000fc600078e0207 */
[----:B------:R-:W-:Y:S02]  /*2ad20*/  LEA.HI.X.SX32 R17, R7, R60, 0x1, P1 ;  /* 0x0000003c07117211 */ /* 0x000fe400008f0eff */
[C---:B------:R-:W-:Y:S02]  /*2ad30*/  LEA R92, P1, R6.reuse, R0, 0x1 ;  /* 0x00000000065c7211 */ /* 0x040fe400078208ff */
[----:B------:R-:W-:Y:S01]  /*2ad40*/  LEA R7, R19, R6, 0x1 ;  /* 0x0000000613077211 */ /* 0x000fe200078e08ff */
[----:B------:R1:W-:Y:S01]  /*2ad50*/  STL.64 [R1+0x60], R16 ;  /* 0x0000601001007387 */ /* 0x0003e20000100a00 */
[----:B------:R-:W-:-:S03]  /*2ad60*/  LEA.HI.X.SX32 R93, R6, R60, 0x1, P1 ;  /* 0x0000003c065d7211 */ /* 0x000fc600008f0eff */
[----:B------:R-:W-:Y:S01]  /*2ad70*/  IMAD R6, R19, 0x2, R7 ;  /* 0x0000000213067824 */ /* 0x000fe200078e0207 */
[----:B-1----:R-:W-:-:S04]  /*2ad80*/  LEA R16, P1, R7, R0, 0x1 ;  /* 0x0000000007107211 */ /* 0x002fc800078208ff */
[----:B------:R-:W-:Y:S01]  /*2ad90*/  LEA.HI.X.SX32 R17, R7, R60, 0x1, P1 ;  /* 0x0000003c07117211 */ /* 0x000fe200008f0eff */
[----:B0-----:R-:W-:Y:S04]  /*2ada0*/  STL.64 [R1+0x210], R12 ;  /* 0x0002100c01007387 */ /* 0x001fe80000100a00 */
[----:B------:R0:W-:Y:S01]  /*2adb0*/  STL.64 [R1+0x68], R16 ;  /* 0x0000681001007387 */ /* 0x0001e20000100a00 */
[----:B------:R-:W-:Y:S01]  /*2adc0*/  IMAD.MOV.U32 R21, RZ, RZ, R42 ;  /* 0x000000ffff157224 */ /* 0x000fe200078e002a */
[----:B0-----:R-:W-:-:S04]  /*2add0*/  LEA R16, P1, R6, R0, 0x1 ;  /* 0x0000000006107211 */ /* 0x001fc800078208ff */
[----:B------:R-:W-:Y:S01]  /*2ade0*/  LEA.HI.X.SX32 R17, R6, R60, 0x1, P1 ;  /* 0x0000003c06117211 */ /* 0x000fe200008f0eff */
[----:B--2---:R-:W-:Y:S04]  /*2adf0*/  STL [R1+0x200], R22 ;  /* 0x0002001601007387 */ /* 0x004fe80000100800 */
[----:B------:R-:W-:Y:S04]  /*2ae00*/  STL.64 [R1+0x70], R16 ;  /* 0x0000701001007387 */ /* 0x000fe80000100a00 */
[----:B------:R0:W-:Y:S04]  /*2ae10*/  STG.E.U16 [R4.64], R21 ;  /* 0x0000001504007986 */ /* 0x0001e8000c101506 */
[----:B------:R-:W1:Y:S04]  /*2ae20*/  LDS.64 R16, [R61+0xc000] ;  /* 0x00c000003d107984 */ /* 0x000e680000000a00 */
[----:B------:R-:W-:Y:S01]  /*2ae30*/  STG.E.U16 [R8.64], R20 ;  /* 0x0000001408007986 */ /* 0x000fe2000c101506 */
[----:B0-----:R-:W-:-:S03]  /*2ae40*/  LEA R5, R19, R6, 0x1 ;  /* 0x0000000613057211 */ /* 0x001fc600078e08ff */
[----:B------:R-:W0:Y:S04]  /*2ae50*/  LDS.64 R8, [R40+0xb000] ;  /* 0x00b0000028087984 */ /* 0x000e280000000a00 */
[----:B------:R-:W-:Y:S04]  /*2ae60*/  STG.E.U16 [R54.64], R18 ;  /* 0x0000001236007986 */ /* 0x000fe8000c101506 */
[----:B------:R-:W2:Y:S04]  /*2ae70*/  LDS.64 R6, [R41+0xb000] ;  /* 0x00b0000029067984 */ /* 0x000ea80000000a00 */
[----:B------:R-:W-:Y:S04]  /*2ae80*/  STG.E.U16 [R2.64], R15 ;  /* 0x0000000f02007986 */ /* 0x000fe8000c101506 */
[----:B------:R-:W-:Y:S04]  /*2ae90*/  STG.E.U16 [R10.64], R14 ;  /* 0x0000000e0a007986 */ /* 0x000fe8000c101506 */
[----:B------:R-:W3:Y:S04]  /*2aea0*/  LDS.64 R14, [R39+0xc000] ;  /* 0x00c00000270e7984 */ /* 0x000ee80000000a00 */
[----:B------:R-:W4:Y:S01]  /*2aeb0*/  LDS.64 R10, [R40+0xc000] ;  /* 0x00c00000280a7984 */ /* 0x000f220000000a00 */
[----:B------:R-:W-:-:S02]  /*2aec0*/  IMAD.MOV.U32 R122, RZ, RZ, R23 ;  /* 0x000000ffff7a7224 */ /* 0x000fc400078e0017 */
[----:B------:R-:W-:Y:S01]  /*2aed0*/  IMAD.MOV.U32 R13, RZ, RZ, R12 ;  /* 0x000000ffff0d7224 */ /* 0x000fe200078e000c */
[----:B------:R-:W-:Y:S01]  /*2aee0*/  LDS.64 R20, [R40+0xe000] ;  /* 0x00e0000028147984 */ /* 0x000fe20000000a00 */
[----:B-1----:R-:W-:-:S03]  /*2aef0*/  IMAD.MOV.U32 R123, RZ, RZ, R17 ;  /* 0x000000ffff7b7224 */ /* 0x002fc600078e0011 */
[----:B0-----:R-:W-:Y:S04]  /*2af00*/  STL.64 [R1+0x1f0], R8 ;  /* 0x0001f00801007387 */ /* 0x001fe80000100a00 */
[----:B--2---:R0:W-:Y:S04]  /*2af10*/  STL.64 [R1+0x1e8], R6 ;  /* 0x0001e80601007387 */ /* 0x0041e80000100a00 */
[----:B------:R-:W-:Y:S04]  /*2af20*/  STL [R1+0x1e0], R16 ;  /* 0x0001e01001007387 */ /* 0x000fe80000100800 */
[----:B------:R-:W-:Y:S01]  /*2af30*/  STL.64 [R1+0xa50], R122 ;  /* 0x000a507a01007387 */ /* 0x000fe20000100a00 */
[----:B0-----:R-:W-:-:S03]  /*2af40*/  IMAD.MOV.U32 R7, RZ, RZ, R6 ;  /* 0x000000ffff077224 */ /* 0x001fc600078e0006 */
[----:B---3--:R-:W-:Y:S01]  /*2af50*/  STL [R1+0x1d0], R14 ;  /* 0x0001d00e01007387 */ /* 0x008fe20000100800 */
[----:B----4-:R-:W-:-:S03]  /*2af60*/  IMAD.MOV.U32 R6, RZ, RZ, R10 ;  /* 0x000000ffff067224 */ /* 0x010fc600078e000a */
[----:B------:R-:W-:Y:S01]  /*2af70*/  STL [R1+0x1c0], R10 ;  /* 0x0001c00a01007387 */ /* 0x000fe20000100800 */
[----:B------:R-:W-:-:S03]  /*2af80*/  IMAD.MOV.U32 R125, RZ, RZ, R11 ;  /* 0x000000ffff7d7224 */ /* 0x000fc600078e000b */
[----:B------:R-:W0:Y:S01]  /*2af90*/  LDS.64 R10, [R41+0xc000] ;  /* 0x00c00000290a7984 */ /* 0x000e220000000a00 */
[----:B------:R-:W-:Y:S02]  /*2afa0*/  IMAD.MOV.U32 R124, RZ, RZ, R15 ;  /* 0x000000ffff7c7224 */ /* 0x000fe400078e000f */
[----:B------:R-:W-:-:S03]  /*2afb0*/  IMAD.MOV.U32 R9, RZ, RZ, R8 ;  /* 0x000000ffff097224 */ /* 0x000fc600078e0008 */
[----:B------:R-:W-:Y:S04]  /*2afc0*/  STL.64 [R1+0xa48], R124 ;  /* 0x000a487c01007387 */ /* 0x000fe80000100a00 */
[----:B0-----:R-:W-:Y:S01]  /*2afd0*/  STL.64 [R1+0x1b8], R10 ;  /* 0x0001b80a01007387 */ /* 0x001fe20000100a00 */
[----:B------:R-:W-:-:S03]  /*2afe0*/  IMAD.MOV.U32 R8, RZ, RZ, R10 ;  /* 0x000000ffff087224 */ /* 0x000fc600078e000a */
[----:B------:R-:W0:Y:S01]  /*2aff0*/  LDS.64 R10, [R61+0xd000] ;  /* 0x00d000003d0a7984 */ /* 0x000e220000000a00 */
[----:B------:R-:W-:-:S03]  /*2b000*/  IMAD.MOV.U32 R12, RZ, RZ, R22 ;  /* 0x000000ffff0c7224 */ /* 0x000fc600078e0016 */
[----:B------:R-:W-:Y:S04]  /*2b010*/  STG.E.U16 [R34.64], R13 ;  /* 0x0000000d22007986 */ /* 0x000fe8000c101506 */
[----:B------:R1:W-:Y:S01]  /*2b020*/  STG.E.U16 [R28.64], R12 ;  /* 0x0000000c1c007986 */ /* 0x0003e2000c101506 */
[----:B------:R-:W-:Y:S02]  /*2b030*/  LEA R86, P1, R5, R0, 0x1 ;  /* 0x0000000005567211 */ /* 0x000fe400078208ff */
[----:B------:R-:W-:Y:S01]  /*2b040*/  LEA R4, R19, R5, 0x1 ;  /* 0x0000000513047211 */ /* 0x000fe200078e08ff */
[----:B------:R-:W-:Y:S04]  /*2b050*/  LDS.64 R28, [R40+0xf000] ;  /* 0x00f00000281c7984 */ /* 0x000fe80000000a00 */
[----:B0-----:R-:W-:Y:S01]  /*2b060*/  STL.64 [R1+0x1a8], R10 ;  /* 0x0001a80a01007387 */ /* 0x001fe20000100a00 */
[----:B-1----:R-:W-:-:S03]  /*2b070*/  IMAD.MOV.U32 R12, RZ, RZ, R10 ;  /* 0x000000ffff0c7224 */ /* 0x002fc600078e000a */
[----:B------:R-:W0:Y:S01]  /*2b080*/  LDS.64 R10, [R39+0xd000] ;  /* 0x00d00000270a7984 */ /* 0x000e220000000a00 */
[----:B------:R-:W-:Y:S01]  /*2b090*/  LEA.HI.X.SX32 R87, R5, R60, 0x1, P1 ;  /* 0x0000003c05577211 */ /* 0x000fe200008f0eff */
[----:B------:R-:W-:Y:S01]  /*2b0a0*/  IMAD R5, R19, 0x2, R4 ;  /* 0x0000000213057824 */ /* 0x000fe200078e0204 */
[----:B------:R-:W-:-:S04]  /*2b0b0*/  LEA R84, P1, R4, R0, 0x1 ;  /* 0x0000000004547211 */ /* 0x000fc800078208ff */
[----:B------:R-:W-:Y:S02]  /*2b0c0*/  LEA.HI.X.SX32 R85, R4, R60, 0x1, P1 ;  /* 0x0000003c04557211 */ /* 0x000fe400008f0eff */
[----:B------:R-:W-:Y:S02]  /*2b0d0*/  LEA R82, P1, R5, R0, 0x1 ;  /* 0x0000000005527211 */ /* 0x000fe400078208ff */
[----:B------:R-:W-:Y:S02]  /*2b0e0*/  LEA R4, R19, R5, 0x1 ;  /* 0x0000000513047211 */ /* 0x000fe400078e08ff */
[----:B------:R-:W-:Y:S02]  /*2b0f0*/  LEA.HI.X.SX32 R83, R5, R60, 0x1, P1 ;  /* 0x0000003c05537211 */ /* 0x000fe400008f0eff */
[----:B------:R-:W-:Y:S01]  /*2b100*/  MOV R5, R16 ;  /* 0x0000001000057202 */ /* 0x000fe20000000f00 */
[----:B0-----:R-:W-:Y:S01]  /*2b110*/  STL.64 [R1+0x158], R10 ;  /* 0x0001580a01007387 */ /* 0x001fe20000100a00 */
[----:B------:R-:W-:-:S03]  /*2b120*/  IMAD.MOV.U32 R16, RZ, RZ, R10 ;  /* 0x000000ffff107224 */ /* 0x000fc600078e000a */
[----:B------:R-:W0:Y:S01]  /*2b130*/  LDS.64 R10, [R40+0xd000] ;  /* 0x00d00000280a7984 */ /* 0x000e220000000a00 */
[----:B------:R-:W-:Y:S01]  /*2b140*/  LEA R80, P1, R4, R0, 0x1 ;  /* 0x0000000004507211 */ /* 0x000fe200078208ff */
[----:B------:R-:W-:-:S03]  /*2b150*/  IMAD R2, R19, 0x2, R4 ;  /* 0x0000000213027824 */ /* 0x000fc600078e0204 */
[----:B------:R-:W-:Y:S02]  /*2b160*/  LEA.HI.X.SX32 R81, R4, R60, 0x1, P1 ;  /* 0x0000003c04517211 */ /* 0x000fe400008f0eff */
[----:B------:R-:W-:Y:S02]  /*2b170*/  MOV R4, R14 ;  /* 0x0000000e00047202 */ /* 0x000fe40000000f00 */
[----:B------:R-:W-:Y:S04]  /*2b180*/  LDS.64 R14, [R61+0xe000] ;  /* 0x00e000003d0e7984 */ /* 0x000fe80000000a00 */
[----:B0-----:R-:W-:Y:S01]  /*2b190*/  STL.64 [R1+0x148], R10 ;  /* 0x0001480a01007387 */ /* 0x001fe20000100a00 */
[----:B------:R-:W-:-:S03]  /*2b1a0*/  IMAD.MOV.U32 R24, RZ, RZ, R10 ;  /* 0x000000ffff187224 */ /* 0x000fc600078e000a */
[----:B------:R-:W0:Y:S04]  /*2b1b0*/  LDS.64 R10, [R41+0xd000] ;  /* 0x00d00000290a7984 */ /* 0x000e280000000a00 */
[----:B------:R-:W-:Y:S04]  /*2b1c0*/  STG.E.U16 [R32.64], R9 ;  /* 0x0000000920007986 */ /* 0x000fe8000c101506 */
[----:B------:R-:W-:Y:S04]  /*2b1d0*/  STG.E.U16 [R48.64], R7 ;  /* 0x0000000730007986 */ /* 0x000fe8000c101506 */
[----:B------:R-:W-:Y:S04]  /*2b1e0*/  STG.E.U16 [R36.64], R5 ;  /* 0x0000000524007986 */ /* 0x000fe8000c101506 */
[----:B------:R-:W-:Y:S04]  /*2b1f0*/  STG.E.U16 [R56.64], R4 ;  /* 0x0000000438007986 */ /* 0x000fe8000c101506 */
[----:B------:R-:W-:Y:S04]  /*2b200*/  STG.E.U16 [R58.64], R6 ;  /* 0x000000063a007986 */ /* 0x000fe8000c101506 */
[----:B------:R1:W-:Y:S04]  /*2b210*/  STG.E.U16 [R88.64], R8 ;  /* 0x0000000858007986 */ /* 0x0003e8000c101506 */
[----:B------:R-:W-:Y:S04]  /*2b220*/  STG.E.U16 [R90.64], R12 ;  /* 0x0000000c5a007986 */ /* 0x000fe8000c101506 */
[----:B------:R-:W-:Y:S04]  /*2b230*/  STG.E.U16 [R94.64], R16 ;  /* 0x000000105e007986 */ /* 0x000fe8000c101506 */
[----:B------:R-:W-:Y:S04]  /*2b240*/  LDS.64 R16, [R41+0xe000] ;  /* 0x00e0000029107984 */ /* 0x000fe80000000a00 */
[----:B0-----:R-:W-:Y:S04]  /*2b250*/  STL.64 [R1+0x100], R10 ;  /* 0x0001000a01007387 */ /* 0x001fe80000100a00 */
[----:B------:R-:W-:Y:S04]  /*2b260*/  STL.64 [R1+0xf0], R14 ;  /* 0x0000f00e01007387 */ /* 0x000fe80000100a00 */
[----:B------:R-:W0:Y:S04]  /*2b270*/  LDS.64 R14, [R39+0xe000] ;  /* 0x00e00000270e7984 */ /* 0x000e280000000a00 */
[----:B------:R2:W-:Y:S04]  /*2b280*/  STG.E.U16 [R98.64], R24 ;  /* 0x0000001862007986 */ /* 0x0005e8000c101506 */
[----:B------:R-:W3:Y:S01]  /*2b290*/  LDS.64 R32, [R41+0xf000] ;  /* 0x00f0000029207984 */ /* 0x000ee20000000a00 */
[----:B-1----:R-:W-:-:S03]  /*2b2a0*/  IMAD.MOV.U32 R89, RZ, RZ, R20 ;  /* 0x000000ffff597224 */ /* 0x002fc600078e0014 */
[----:B------:R-:W-:Y:S04]  /*2b2b0*/  LDS.64 R24, [R39+0xf000] ;  /* 0x00f0000027187984 */ /* 0x000fe80000000a00 */
[----:B0-----:R-:W-:Y:S04]  /*2b2c0*/  STL [R1+0xd4], R15 ;  /* 0x0000d40f01007387 */ /* 0x001fe80000100800 */
[----:B------:R-:W-:Y:S04]  /*2b2d0*/  STL [R1+0xa4], R21 ;  /* 0x0000a41501007387 */ /* 0x000fe80000100800 */
[----:B------:R-:W4:Y:S04]  /*2b2e0*/  LDL.LU R91, [R1+0xf0] ;  /* 0x0000f000015b7983 */ /* 0x000f280000300800 */
[----:B------:R-:W-:Y:S04]  /*2b2f0*/  STL [R1+0x9e8], R17 ;  /* 0x0009e81101007387 */ /* 0x000fe80000100800 */
[----:B--2---:R-:W2:Y:S04]  /*2b300*/  LDL.LU R99, [R1+0x100] ;  /* 0x0001000001637983 */ /* 0x004ea80000300800 */
[----:B------:R-:W-:Y:S04]  /*2b310*/  STL [R1+0x9f8], R29 ;  /* 0x0009f81d01007387 */ /* 0x000fe80000100800 */
[----:B------:R-:W3:Y:S04]  /*2b320*/  LDL.LU R52, [R1+0x4a8] ;  /* 0x0004a80001347983 */ /* 0x000ee80000300800 */
[----:B------:R-:W3:Y:S04]  /*2b330*/  LDL.LU R54, [R1+0x490] ;  /* 0x0004900001367983 */ /* 0x000ee80000300800 */
[----:B------:R-:W3:Y:S04]  /*2b340*/  LDL.LU R125, [R1+0x480] ;  /* 0x00048000017d7983 */ /* 0x000ee80000300800 */
[----:B------:R-:W0:Y:S04]  /*2b350*/  LDS.64 R20, [R61+0xf000] ;  /* 0x00f000003d147984 */ /* 0x000e280000000a00 */
[----:B------:R-:W4:Y:S01]  /*2b360*/  LDL.LU R124, [R1+0x478] ;  /* 0x00047800017c7983 */ /* 0x000f220000300800 */
[----:B------:R-:W-:Y:S01]  /*2b370*/  MOV R90, R14 ;  /* 0x0000000e005a7202 */ /* 0x000fe20000000f00 */
        /* <DEDUP_REMOVED lines=9> */
[----:B------:R-:W-:Y:S02]  /*2b410*/  LEA R72, P1, R3, R0, 0x1 ;  /* 0x0000000003487211 */ /* 0x000fe400078208ff */
[----:B------:R-:W-:-:S02]  /*2b420*/  LEA R2, R19, R3, 0x1 ;  /* 0x0000000313027211 */ /* 0x000fc400078e08ff */
[----:B------:R-:W-:Y:S02]  /*2b430*/  LEA.HI.X.SX32 R73, R3, R60, 0x1, P1 ;  /* 0x0000003c03497211 */ /* 0x000fe400008f0eff */
[----:B------:R-:W-:Y:S01]  /*2b440*/  LEA R70, P1, R2, R0, 0x1 ;  /* 0x0000000002467211 */ /* 0x000fe200078208ff */
[----:B------:R-:W-:-:S03]  /*2b450*/  IMAD R3, R19, 0x2, R2 ;  /* 0x0000000213037824 */ /* 0x000fc600078e0202 */
[----:B------:R-:W-:Y:S02]  /*2b460*/  LEA.HI.X.SX32 R71, R2, R60, 0x1, P1 ;  /* 0x0000003c02477211 */ /* 0x000fe400008f0eff */
[----:B------:R-:W-:Y:S02]  /*2b470*/  LEA R68, P1, R3, R0, 0x1 ;  /* 0x0000000003447211 */ /* 0x000fe400078208ff */
        /* <DEDUP_REMOVED lines=18> */
[----:B------:R-:W-:Y:S01]  /*2b5a0*/  LEA R9, R19, R7, 0x1 ;  /* 0x0000000713097211 */ /* 0x000fe200078e08ff */
[----:B--2---:R1:W-:Y:S04]  /*2b5b0*/  STG.E.U16 [R100.64], R99 ;  /* 0x0000006364007986 */ /* 0x0043e8000c101506 */
[----:B-1----:R-:W2:Y:S04]  /*2b5c0*/  LDL.LU.64 R100, [R1] ;  /* 0x0000000001647983 */ /* 0x002ea80000300a00 */
[----:B---3--:R-:W-:Y:S04]  /*2b5d0*/  STL [R1+0xa08], R33 ;  /* 0x000a082101007387 */ /* 0x008fe80000100800 */
[----:B------:R-:W3:Y:S04]  /*2b5e0*/  LDL.LU R122, [R1+0x4a0] ;  /* 0x0004a000017a7983 */ /* 0x000ee80000300800 */
[----:B----4-:R-:W-:Y:S04]  /*2b5f0*/  STG.E.U16 [R102.64], R91 ;  /* 0x0000005b66007986 */ /* 0x010fe8000c101506 */
[----:B------:R-:W-:Y:S04]  /*2b600*/  STG.E.U16 [R108.64], R90 ;  /* 0x0000005a6c007986 */ /* 0x000fe8000c101506 */
[----:B------:R-:W-:Y:S04]  /*2b610*/  STG.E.U16 [R106.64], R89 ;  /* 0x000000596a007986 */ /* 0x000fe8000c101506 */
[----:B------:R1:W-:Y:S04]  /*2b620*/  STG.E.U16 [R104.64], R16 ;  /* 0x0000001068007986 */ /* 0x0003e8000c101506 */
[----:B0-----:R-:W-:Y:S04]  /*2b630*/  STG.E.U16 [R112.64], R20 ;  /* 0x0000001470007986 */ /* 0x001fe8000c101506 */
[----:B------:R-:W-:Y:S04]  /*2b640*/  STG.E.U16 [R110.64], R24 ;  /* 0x000000186e007986 */ /* 0x000fe8000c101506 */
[----:B-1----:R-:W3:Y:S01]  /*2b650*/  LDL.LU.64 R104, [R1+0x10] ;  /* 0x0000100001687983 */ /* 0x002ee20000300a00 */
[----:B------:R-:W-:-:S03]  /*2b660*/  PRMT R16, R52, 0x7632, R16 ;  /* 0x0000763234107816 */ /* 0x000fc60000000010 */
[----:B------:R-:W3:Y:S04]  /*2b670*/  LDL.LU R123, [R1+0x488] ;  /* 0x00048800017b7983 */ /* 0x000ee80000300800 */
[----:B------:R-:W-:Y:S04]  /*2b680*/  STG.E.U16 [R50.64], R28 ;  /* 0x0000001c32007986 */ /* 0x000fe8000c101506 */
[----:B------:R-:W-:Y:S04]  /*2b690*/  STG.E.U16 [R114.64], R32 ;  /* 0x0000002072007986 */ /* 0x000fe8000c101506 */
[----:B------:R0:W-:Y:S04]  /*2b6a0*/  STG.E.U16 [R118.64], R16 ;  /* 0x0000001076007986 */ /* 0x0001e8000c101506 */
[----:B------:R-:W3:Y:S01]  /*2b6b0*/  LDL.LU.64 R106, [R1+0x18] ;  /* 0x00001800016a7983 */ /* 0x000ee20000300a00 */
[----:B0-----:R-:W-:-:S05]  /*2b6c0*/  PRMT R16, R54, 0x7632, R16 ;  /* 0x0000763236107816 */ /* 0x001fca0000000010 */
[----:B------:R0:W-:Y:S02]  /*2b6d0*/  STG.E.U16 [R116.64], R16 ;  /* 0x0000001074007986 */ /* 0x0001e4000c101506 */
[----:B0-----:R-:W-:Y:S02]  /*2b6e0*/  PRMT R16, R125, 0x7632, R16 ;  /* 0x000076327d107816 */ /* 0x001fe40000000010 */
[----:B------:R-:W3:Y:S01]  /*2b6f0*/  LDL.LU R125, [R1+0x470] ;  /* 0x00047000017d7983 */ /* 0x000ee20000300800 */
[----:B------:R-:W-:Y:S01]  /*2b700*/  LEA.HI.X.SX32 R7, R7, R60, 0x1, P1 ;  /* 0x0000003c07077211 */ /* 0x000fe200008f0eff */
[----:B------:R-:W-:Y:S01]  /*2b710*/  IMAD R11, R19, 0x2, R9 ;  /* 0x00000002130b7824 */ /* 0x000fe200078e0209 */
[C---:B------:R-:W-:Y:S01]  /*2b720*/  LEA R8, P1, R9.reuse, R0, 0x1 ;  /* 0x0000000009087211 */ /* 0x040fe200078208ff */
[----:B------:R-:W-:Y:S02]  /*2b730*/  IMAD.MOV.U32 R17, RZ, RZ, c[0x0][0x1c8] ;  /* 0x00007200ff117624 */ /* 0x000fe400078e00ff */
[----:B------:R-:W-:Y:S01]  /*2b740*/  IMAD.MOV.U32 R95, RZ, RZ, R47 ;  /* 0x000000ffff5f7224 */ /* 0x000fe200078e002f */
[----:B------:R-:W-:Y:S01]  /*2b750*/  LEA.HI.X.SX32 R9, R9, R60, 0x1, P1 ;  /* 0x0000003c09097211 */ /* 0x000fe200008f0eff */
[----:B------:R-:W-:Y:S01]  /*2b760*/  IMAD R13, R19, 0x2, R11 ;  /* 0x00000002130d7824 */ /* 0x000fe200078e020b */
[----:B------:R-:W-:Y:S01]  /*2b770*/  LEA R10, P1, R11, R0, 0x1 ;  /* 0x000000000b0a7211 */ /* 0x000fe200078208ff */
[----:B------:R-:W3:Y:S02]  /*2b780*/  LDL.LU.64 R108, [R1+0xa8] ;  /* 0x0000a800016c7983 */ /* 0x000ee40000300a00 */
[----:B------:R-:W-:Y:S01]  /*2b790*/  IMAD R15, R19, 0x2, R13 ;  /* 0x00000002130f7824 */ /* 0x000fe200078e020d */
[----:B------:R-:W-:-:S02]  /*2b7a0*/  LEA.HI.X.SX32 R11, R11, R60, 0x1, P1 ;  /* 0x0000003c0b0b7211 */ /* 0x000fc400008f0eff */
        /* <DEDUP_REMOVED lines=12> */
[----:B------:R-:W-:Y:S01]  /*2b870*/  LEA R26, P1, R27, R0, 0x1 ;  /* 0x000000001b1a7211 */ /* 0x000fe200078208ff */
[----:B------:R-:W-:-:S03]  /*2b880*/  IMAD R35, R17, 0x2, R31 ;  /* 0x0000000211237824 */ /* 0x000fc600078e021f */
        /* <DEDUP_REMOVED lines=20> */
[----:B------:R-:W-:Y:S01]  /*2b9d0*/  IMAD R49, R17, 0x2, R47 ;  /* 0x0000000211317824 */ /* 0x000fe200078e022f */
[----:B------:R-:W-:Y:S02]  /*2b9e0*/  MOV R94, R46 ;  /* 0x0000002e005e7202 */ /* 0x000fe40000000f00 */
[----:B------:R-:W-:Y:S02]  /*2b9f0*/  LEA.HI.X.SX32 R45, R45, R60, 0x1, P1 ;  /* 0x0000003c2d2d7211 */ /* 0x000fe400008f0eff */
[----:B------:R-:W-:Y:S02]  /*2ba00*/  LEA R46, P1, R47, R0, 0x1 ;  /* 0x000000002f2e7211 */ /* 0x000fe400078208ff */
[----:B------:R-:W-:-:S02]  /*2ba10*/  LEA R51, R17, R49, 0x1 ;  /* 0x0000003111337211 */ /* 0x000fc400078e08ff */
        /* <DEDUP_REMOVED lines=8> */
[----:B------:R0:W-:Y:S01]  /*2baa0*/  STG.E.U16 [R94.64], R16 ;  /* 0x000000105e007986 */ /* 0x0001e2000c101506 */
[----:B------:R-:W-:Y:S02]  /*2bab0*/  LEA R57, R17, R55, 0x1 ;  /* 0x0000003711397211 */ /* 0x000fe400078e08ff */
[----:B------:R-:W-:Y:S02]  /*2bac0*/  LEA.HI.X.SX32 R53, R53, R60, 0x1, P1 ;  /* 0x0000003c35357211 */ /* 0x000fe400008f0eff */
[----:B------:R-:W-:Y:S01]  /*2bad0*/  LEA R54, P1, R55, R0, 0x1 ;  /* 0x0000000037367211 */ /* 0x000fe200078208ff */
[----:B------:R-:W-:-:S03]  /*2bae0*/  IMAD R59, R17, 0x2, R57 ;  /* 0x00000002113b7824 */ /* 0x000fc600078e0239 */
[----:B------:R-:W-:Y:S02]  /*2baf0*/  LEA.HI.X.SX32 R55, R55, R60, 0x1, P1 ;  /* 0x0000003c37377211 */ /* 0x000fe400008f0eff */
[----:B0-----:R-:W-:Y:S02]  /*2bb00*/  PRMT R16, R124, 0x7632, R16 ;  /* 0x000076327c107816 */ /* 0x001fe40000000010 */
[----:B------:R-:W4:Y:S01]  /*2bb10*/  LDL.LU R124, [R1+0x460] ;  /* 0x00046000017c7983 */ /* 0x000f220000300800 */
[----:B------:R-:W-:-:S03]  /*2bb20*/  LEA R56, P1, R57, R0, 0x1 ;  /* 0x0000000039387211 */ /* 0x000fc600078208ff */
[----:B------:R-:W4:Y:S01]  /*2bb30*/  LDL.LU.64 R102, [R1+0x20] ;  /* 0x0000200001667983 */ /* 0x000f220000300a00 */
[----:B------:R-:W-:Y:S01]  /*2bb40*/  LEA.HI.X.SX32 R57, R57, R60, 0x1, P1 ;  /* 0x0000003c39397211 */ /* 0x000fe200008f0eff */
[----:B------:R-:W-:Y:S01]  /*2bb50*/  IMAD R61, R17, 0x2, R59 ;  /* 0x00000002113d7824 */ /* 0x000fe200078e023b */
[----:B------:R-:W-:-:S04]  /*2bb60*/  LEA R58, P1, R59, R0, 0x1 ;  /* 0x000000003b3a7211 */ /* 0x000fc800078208ff */
[----:B------:R-:W-:Y:S02]  /*2bb70*/  LEA.HI.X.SX32 R59, R59, R60, 0x1, P1 ;  /* 0x0000003c3b3b7211 */ /* 0x000fe400008f0eff */
[----:B------:R-:W-:Y:S02]  /*2bb80*/  LEA R94, P1, R61, R0, 0x1 ;  /* 0x000000003d5e7211 */ /* 0x000fe400078208ff */
[----:B------:R-:W-:Y:S02]  /*2bb90*/  LEA R88, R17, R61, 0x1 ;  /* 0x0000003d11587211 */ /* 0x000fe400078e08ff */
[----:B------:R-:W-:-:S03]  /*2bba0*/  LEA.HI.X.SX32 R95, R61, R60, 0x1, P1 ;  /* 0x0000003c3d5f7211 */ /* 0x000fc600008f0eff */
[----:B------:R-:W-:Y:S01]  /*2bbb0*/  IMAD R61, R17, 0x2, R88 ;  /* 0x00000002113d7824 */ /* 0x000fe200078e0258 */
[----:B--2---:R3:W-:Y:S02]  /*2bbc0*/  STG.E.U16 [R100.64], R16 ;  /* 0x0000001064007986 */ /* 0x0047e4000c101506 */
[----:B---3--:R-:W-:Y:S02]  /*2bbd0*/  PRMT R16, R122, 0x7632, R16 ;  /* 0x000076327a107816 */ /* 0x008fe40000000010 */
[----:B------:R-:W2:Y:S01]  /*2bbe0*/  LDL.LU R122, [R1+0x458] ;  /* 0x00045800017a7983 */ /* 0x000ea20000300800 */
[----:B------:R-:W-:-:S04]  /*2bbf0*/  LEA R100, P1, R88, R0, 0x1 ;  /* 0x0000000058647211 */ /* 0x000fc800078208ff */
[----:B------:R-:W-:-:S05]  /*2bc00*/  LEA.HI.X.SX32 R101, R88, R60, 0x1, P1 ;  /* 0x0000003c58657211 */ /* 0x000fca00008f0eff */
[----:B------:R0:W-:Y:S01]  /*2bc10*/  STL.64 [R1+0x228], R100 ;  /* 0x0002286401007387 */ /* 0x0001e20000100a00 */
[----:B------:R-:W-:-:S03]  /*2bc20*/  IMAD R88, R17, 0x2, R61 ;  /* 0x0000000211587824 */ /* 0x000fc600078e023d */
[----:B------:R-:W3:Y:S01]  /*2bc30*/  LDL.LU.64 R112, [R1+0x98] ;  /* 0x0000980001707983 */ /* 0x000ee20000300a00 */
[----:B0-----:R-:W-:-:S03]  /*2bc40*/  LEA R100, P1, R61, R0, 0x1 ;  /* 0x000000003d647211 */ /* 0x001fc600078208ff */
[----:B------:R0:W-:Y:S01]  /*2bc50*/  STG.E.U16 [R104.64], R16 ;  /* 0x0000001068007986 */ /* 0x0001e2000c101506 */
[----:B------:R-:W-:Y:S02]  /*2bc60*/  LEA.HI.X.SX32 R101, R61, R60, 0x1, P1 ;  /* 0x0000003c3d657211 */ /* 0x000fe400008f0eff */
[----:B0-----:R-:W-:Y:S02]  /*2bc70*/  PRMT R16, R123, 0x7632, R16 ;  /* 0x000076327b107816 */ /* 0x001fe40000000010 */
[----:B------:R-:W3:Y:S04]  /*2bc80*/  LDL.LU R123, [R1+0x448] ;  /* 0x00044800017b7983 */ /* 0x000ee80000300800 */
[----:B------:R0:W-:Y:S04]  /*2bc90*/  STL.64 [R1+0x270], R100 ;  /* 0x0002706401007387 */ /* 0x0001e80000100a00 */
[----:B------:R1:W-:Y:S04]  /*2bca0*/  STG.E.U16 [R106.64], R16 ;  /* 0x000000106a007986 */ /* 0x0003e8000c101506 */
[----:B------:R-:W3:Y:S01]  /*2bcb0*/  LDL.LU.64 R104, [R1+0x28] ;  /* 0x0000280001687983 */ /* 0x000ee20000300a00 */
[----:B0-----:R-:W-:-:S04]  /*2bcc0*/  LEA R100, P1, R88, R0, 0x1 ;  /* 0x0000000058647211 */ /* 0x001fc800078208ff */
[----:B------:R-:W-:-:S05]  /*2bcd0*/  LEA.HI.X.SX32 R101, R88, R60, 0x1, P1 ;  /* 0x0000003c58657211 */ /* 0x000fca00008f0eff */
[----:B------:R0:W-:Y:S01]  /*2bce0*/  STL.64 [R1+0x260], R100 ;  /* 0x0002606401007387 */ /* 0x0001e20000100a00 */
[----:B-1----:R-:W-:-:S03]  /*2bcf0*/  PRMT R16, R125, 0x7632, R16 ;  /* 0x000076327d107816 */ /* 0x002fc60000000010 */
[----:B------:R-:W3:Y:S01]  /*2bd00*/  LDL.LU R125, [R1+0x438] ;  /* 0x00043800017d7983 */ /* 0x000ee20000300800 */
[----:B------:R-:W-:-:S04]  /*2bd10*/  LEA R61, R17, R88, 0x1 ;  /* 0x00000058113d7211 */ /* 0x000fc800078e08ff */
[----:B0-----:R-:W-:Y:S01]  /*2bd20*/  LEA R100, P1, R61, R0, 0x1 ;  /* 0x000000003d647211 */ /* 0x001fe200078208ff */
[----:B------:R-:W-:-:S03]  /*2bd30*/  IMAD R88, R17, 0x2, R61 ;  /* 0x0000000211587824 */ /* 0x000fc600078e023d */
[----:B------:R-:W-:-:S05]  /*2bd40*/  LEA.HI.X.SX32 R101, R61, R60, 0x1, P1 ;  /* 0x0000003c3d657211 */ /* 0x000fca00008f0eff */
[----:B------:R0:W-:Y:S01]  /*2bd50*/  STL.64 [R1+0x250], R100 ;  /* 0x0002506401007387 */ /* 0x0001e20000100a00 */
[----:B------:R-:W-:-:S03]  /*2bd60*/  IMAD R61, R17, 0x2, R88 ;  /* 0x00000002113d7824 */ /* 0x000fc600078e0258 */
[----:B------:R-:W3:Y:S04]  /*2bd70*/  LDL.LU.64 R106, [R1+0x30] ;  /* 0x00003000016a7983 */ /* 0x000ee80000300a00 */
[----:B------:R-:W3:Y:S01]  /*2bd80*/  LDL.LU R29, [R1+0x430] ;  /* 0x00043000011d7983 */ /* 0x000ee20000300800 */
[----:B0-----:R-:W-:-:S04]  /*2bd90*/  LEA R100, P1, R88, R0, 0x1 ;  /* 0x0000000058647211 */ /* 0x001fc800078208ff */
[----:B------:R-:W-:-:S05]  /*2bda0*/  LEA.HI.X.SX32 R101, R88, R60, 0x1, P1 ;  /* 0x0000003c58657211 */ /* 0x000fca00008f0eff */
[----:B------:R0:W-:Y:S04]  /*2bdb0*/  STL.64 [R1+0x2f8], R100 ;  /* 0x0002f86401007387 */ /* 0x0001e80000100a00 */
[----:B------:R1:W-:Y:S01]  /*2bdc0*/  STG.E.U16 [R108.64], R16 ;  /* 0x000000106c007986 */ /* 0x0003e2000c101506 */
[----:B0-----:R-:W-:-:S04]  /*2bdd0*/  LEA R100, P1, R61, R0, 0x1 ;  /* 0x000000003d647211 */ /* 0x001fc800078208ff */
[----:B------:R-:W-:Y:S01]  /*2bde0*/  LEA.HI.X.SX32 R101, R61, R60, 0x1, P1 ;  /* 0x0000003c3d657211 */ /* 0x000fe200008f0eff */
[----:B-1----:R-:W3:Y:S04]  /*2bdf0*/  LDL.LU.64 R108, [R1+0x38] ;  /* 0x00003800016c7983 */ /* 0x002ee80000300a00 */
[----:B------:R0:W-:Y:S04]  /*2be00*/  STL.64 [R1+0x2e8], R100 ;  /* 0x0002e86401007387 */ /* 0x0001e80000100a00 */
[----:B------:R-:W3:Y:S01]  /*2be10*/  LDL.LU R98, [R1+0x420] ;  /* 0x0004200001627983 */ /* 0x000ee20000300800 */
[----:B------:R-:W-:-:S04]  /*2be20*/  LEA R88, R17, R61, 0x1 ;  /* 0x0000003d11587211 */ /* 0x000fc800078e08ff */
[----:B0-----:R-:W-:Y:S01]  /*2be30*/  LEA R100, P1, R88, R0, 0x1 ;  /* 0x0000000058647211 */ /* 0x001fe200078208ff */
[----:B------:R-:W-:-:S03]  /*2be40*/  IMAD R61, R17, 0x2, R88 ;  /* 0x00000002113d7824 */ /* 0x000fc600078e0258 */
[----:B------:R-:W-:Y:S01]  /*2be50*/  LEA.HI.X.SX32 R101, R88, R60, 0x1, P1 ;  /* 0x0000003c58657211 */ /* 0x000fe200008f0eff */
[----:B------:R-:W-:Y:S01]  /*2be60*/  IMAD R88, R17, 0x2, R61 ;  /* 0x0000000211587824 */ /* 0x000fe200078e023d */
[----:B----4-:R-:W-:-:S05]  /*2be70*/  PRMT R16, R124, 0x7632, R16 ;  /* 0x000076327c107816 */ /* 0x010fca0000000010 */
[----:B------:R0:W-:Y:S04]  /*2be80*/  STG.E.U16 [R102.64], R16 ;  /* 0x0000001066007986 */ /* 0x0001e8000c101506 */
[----:B0-----:R-:W4:Y:S01]  /*2be90*/  LDL.LU.64 R102, [R1+0x90] ;  /* 0x0000900001667983 */ /* 0x001f220000300a00 */
[----:B--2---:R-:W-:-:S03]  /*2bea0*/  PRMT R16, R122, 0x7632, R16 ;  /* 0x000076327a107816 */ /* 0x004fc60000000010 */
[----:B------:R-:W2:Y:S04]  /*2beb0*/  LDL.LU R122, [R1+0x418] ;  /* 0x00041800017a7983 */ /* 0x000ea80000300800 */
[----:B------:R0:W-:Y:S02]  /*2bec0*/  STL.64 [R1+0x2e0], R100 ;  /* 0x0002e06401007387 */ /* 0x0001e40000100a00 */
[----:B0-----:R-:W-:-:S04]  /*2bed0*/  LEA R100, P1, R61, R0, 0x1 ;  /* 0x000000003d647211 */ /* 0x001fc800078208ff */
[----:B------:R-:W-:Y:S01]  /*2bee0*/  LEA.HI.X.SX32 R101, R61, R60, 0x1, P1 ;  /* 0x0000003c3d657211 */ /* 0x000fe200008f0eff */
[----:B---3--:R0:W-:Y:S04]  /*2bef0*/  STG.E.U16 [R112.64], R16 ;  /* 0x0000001070007986 */ /* 0x0081e8000c101506 */
[----:B------:R1:W-:Y:S01]  /*2bf00*/  STL.64 [R1+0x320], R100 ;  /* 0x0003206401007387 */ /* 0x0003e20000100a00 */
[----:B0-----:R-:W-:-:S03]  /*2bf10*/  PRMT R16, R123, 0x7632, R16 ;  /* 0x000076327b107816 */ /* 0x001fc60000000010 */
[----:B------:R-:W3:Y:S01]  /*2bf20*/  LDL.LU R123, [R1+0x408] ;  /* 0x00040800017b7983 */ /* 0x000ee20000300800 */
[----:B-1----:R-:W-:-:S04]  /*2bf30*/  LEA R100, P1, R88, R0, 0x1 ;  /* 0x0000000058647211 */ /* 0x002fc800078208ff */
[----:B------:R-:W-:Y:S01]  /*2bf40*/  LEA.HI.X.SX32 R101, R88, R60, 0x1, P1 ;  /* 0x0000003c58657211 */ /* 0x000fe200008f0eff */
[----:B------:R0:W-:Y:S04]  /*2bf50*/  STG.E.U16 [R104.64], R16 ;  /* 0x0000001068007986 */ /* 0x0001e8000c101506 */
[----:B------:R1:W-:Y:S01]  /*2bf60*/  STL.64 [R1+0x318], R100 ;  /* 0x0003186401007387 */ /* 0x0003e20000100a00 */
[----:B0-----:R-:W-:-:S03]  /*2bf70*/  PRMT R16, R125, 0x7632, R16 ;  /* 0x000076327d107816 */ /* 0x001fc60000000010 */
[----:B------:R-:W3:Y:S01]  /*2bf80*/  LDL.LU.64 R124, [R1+0x88] ;  /* 0x00008800017c7983 */ /* 0x000ee20000300a00 */
[----:B------:R-:W-:-:S04]  /*2bf90*/  LEA R61, R17, R88, 0x1 ;  /* 0x00000058113d7211 */ /* 0x000fc800078e08ff */
[----:B-1----:R-:W-:Y:S01]  /*2bfa0*/  LEA R100, P1, R61, R0, 0x1 ;  /* 0x000000003d647211 */ /* 0x002fe200078208ff */
[----:B------:R-:W-:-:S03]  /*2bfb0*/  IMAD R88, R17, 0x2, R61 ;  /* 0x0000000211587824 */ /* 0x000fc600078e023d */
[----:B------:R-:W-:-:S05]  /*2bfc0*/  LEA.HI.X.SX32 R101, R61, R60, 0x1, P1 ;  /* 0x0000003c3d657211 */ /* 0x000fca00008f0eff */
[----:B------:R0:W-:Y:S01]  /*2bfd0*/  STL.64 [R1+0x310], R100 ;  /* 0x0003106401007387 */ /* 0x0001e20000100a00 */
[----:B------:R-:W-:Y:S01]  /*2bfe0*/  IMAD R61, R17, 0x2, R88 ;  /* 0x00000002113d7824 */ /* 0x000fe200078e0258 */
[----:B0-----:R-:W-:-:S04]  /*2bff0*/  LEA R100, P1, R88, R0, 0x1 ;  /* 0x0000000058647211 */ /* 0x001fc800078208ff */
[----:B------:R-:W-:-:S05]  /*2c000*/  LEA.HI.X.SX32 R101, R88, R60, 0x1, P1 ;  /* 0x0000003c58657211 */ /* 0x000fca00008f0eff */
[----:B------:R0:W-:Y:S01]  /*2c010*/  STL.64 [R1+0x350], R100 ;  /* 0x0003506401007387 */ /* 0x0001e20000100a00 */
[----:B------:R-:W-:-:S03]  /*2c020*/  LEA R88, R17, R61, 0x1 ;  /* 0x0000003d11587211 */ /* 0x000fc600078e08ff */
[----:B------:R1:W-:Y:S01]  /*2c030*/  STG.E.U16 [R106.64], R16 ;  /* 0x000000106a007986 */ /* 0x0003e2000c101506 */
[----:B0-----:R-:W-:-:S04]  /*2c040*/  LEA R100, P1, R61, R0, 0x1 ;  /* 0x000000003d647211 */ /* 0x001fc800078208ff */
[----:B------:R-:W-:Y:S01]  /*2c050*/  LEA.HI.X.SX32 R101, R61, R60, 0x1, P1 ;  /* 0x0000003c3d657211 */ /* 0x000fe200008f0eff */
[----:B-1----:R-:W3:Y:S01]  /*2c060*/  LDL.LU.64 R106, [R1+0x48] ;  /* 0x00004800016a7983 */ /* 0x002ee20000300a00 */
[----:B------:R-:W-:-:S03]  /*2c070*/  PRMT R16, R29, 0x7632, R16 ;  /* 0x000076321d107816 */ /* 0x000fc60000000010 */
[----:B------:R0:W-:Y:S01]  /*2c080*/  STL.64 [R1+0x340], R100 ;  /* 0x0003406401007387 */ /* 0x0001e20000100a00 */
[----:B------:R-:W-:-:S03]  /*2c090*/  IMAD R61, R17, 0x2, R88 ;  /* 0x00000002113d7824 */ /* 0x000fc600078e0258 */
[----:B------:R1:W-:Y:S01]  /*2c0a0*/  STG.E.U16 [R108.64], R16 ;  /* 0x000000106c007986 */ /* 0x0003e2000c101506 */
[----:B0-----:R-:W-:-:S04]  /*2c0b0*/  LEA R100, P1, R88, R0, 0x1 ;  /* 0x0000000058647211 */ /* 0x001fc800078208ff */
[----:B------:R-:W-:Y:S02]  /*2c0c0*/  LEA.HI.X.SX32 R101, R88, R60, 0x1, P1 ;  /* 0x0000003c58657211 */ /* 0x000fe400008f0eff */
[----:B-1----:R-:W-:-:S03]  /*2c0d0*/  PRMT R16, R98, 0x7632, R16 ;  /* 0x0000763262107816 */ /* 0x002fc60000000010 */
[----:B------:R0:W-:Y:S02]  /*2c0e0*/  STL.64 [R1+0x338], R100 ;  /* 0x0003386401007387 */ /* 0x0001e40000100a00 */
[----:B0-----:R-:W-:-:S04]  /*2c0f0*/  LEA R100, P1, R61, R0, 0x1 ;  /* 0x000000003d647211 */ /* 0x001fc800078208ff */
[----:B------:R-:W-:Y:S01]  /*2c100*/  LEA.HI.X.SX32 R101, R61, R60, 0x1, P1 ;  /* 0x0000003c3d657211 */ /* 0x000fe200008f0eff */
[----:B------:R-:W-:-:S05]  /*2c110*/  IMAD R88, R17, 0x2, R61 ;  /* 0x0000000211587824 */ /* 0x000fca00078e023d */
[----:B------:R-:W-:Y:S01]  /*2c120*/  LEA R61, R17, R88, 0x1 ;  /* 0x00000058113d7211 */ /* 0x000fe200078e08ff */
[----:B----4-:R2:W-:Y:S02]  /*2c130*/  STG.E.U16 [R102.64], R16 ;  /* 0x0000001066007986 */ /* 0x0105e4000c101506 */
[----:B--2---:R-:W-:Y:S02]  /*2c140*/  PRMT R16, R122, 0x7632, R16 ;  /* 0x000076327a107816 */ /* 0x004fe40000000010 */
[----:B------:R-:W2:Y:S04]  /*2c150*/  LDL.LU R122, [R1+0x3e8] ;  /* 0x0003e800017a7983 */ /* 0x000ea80000300800 */
[----:B------:R-:W-:Y:S04]  /*2c160*/  STL.64 [R1+0x380], R100 ;  /* 0x0003806401007387 */ /* 0x000fe80000100a00 */
[----:B------:R0:W-:Y:S04]  /*2c170*/  STG.E.U16 [R120.64], R16 ;  /* 0x0000001078007986 */ /* 0x0001e8000c101506 */
[----:B0-----:R-:W4:Y:S01]  /*2c180*/  LDL.LU.64 R120, [R1+0xa70] ;  /* 0x000a700001787983 */ /* 0x001f220000300a00 */
[----:B------:R-:W-:-:S03]  /*2c190*/  LEA R100, P1, R88, R0, 0x1 ;  /* 0x0000000058647211 */ /* 0x000fc600078208ff */
[----:B------:R-:W2:Y:S01]  /*2c1a0*/  LDL.LU.64 R108, [R1+0x50] ;  /* 0x00005000016c7983 */ /* 0x000ea20000300a00 */
[----:B------:R-:W-:-:S05]  /*2c1b0*/  LEA.HI.X.SX32 R101, R88, R60, 0x1, P1 ;  /* 0x0000003c58657211 */ /* 0x000fca00008f0eff */
[----:B------:R0:W-:Y:S01]  /*2c1c0*/  STL.64 [R1+0x378], R100 ;  /* 0x0003786401007387 */ /* 0x0001e20000100a00 */
[----:B---3--:R-:W-:-:S03]  /*2c1d0*/  PRMT R16, R123, 0x7632, R16 ;  /* 0x000076327b107816 */ /* 0x008fc60000000010 */
[----:B------:R-:W3:Y:S01]  /*2c1e0*/  LDL.LU R123, [R1+0x3e0] ;  /* 0x0003e000017b7983 */ /* 0x000ee20000300800 */
[----:B0-----:R-:W-:-:S04]  /*2c1f0*/  LEA R100, P1, R61, R0, 0x1 ;  /* 0x000000003d647211 */ /* 0x001fc800078208ff */
[----:B------:R-:W-:-:S05]  /*2c200*/  LEA.HI.X.SX32 R101, R61, R60, 0x1, P1 ;  /* 0x0000003c3d657211 */ /* 0x000fca00008f0eff */
[----:B------:R-:W-:Y:S04]  /*2c210*/  STL.64 [R1+0x370], R100 ;  /* 0x0003706401007387 */ /* 0x000fe80000100a00 */
[----:B------:R-:W3:Y:S04]  /*2c220*/  LDL.LU.64 R102, [R1+0x80] ;  /* 0x0000800001667983 */ /* 0x000ee80000300a00 */
[----:B------:R0:W-:Y:S04]  /*2c230*/  STG.E.U16 [R124.64], R16 ;  /* 0x000000107c007986 */ /* 0x0001e8000c101506 */
[----:B0-----:R-:W3:Y:S01]  /*2c240*/  LDL.LU R125, [R1+0x3d0] ;  /* 0x0003d000017d7983 */ /* 0x001ee20000300800 */
[----:B------:R-:W-:-:S05]  /*2c250*/  IMAD R88, R17, 0x2, R61 ;  /* 0x0000000211587824 */ /* 0x000fca00078e023d */
[----:B------:R-:W-:Y:S01]  /*2c260*/  LEA R100, P1, R88, R0, 0x1 ;  /* 0x0000000058647211 */ /* 0x000fe200078208ff */
[----:B------:R-:W-:-:S03]  /*2c270*/  IMAD R61, R17, 0x2, R88 ;  /* 0x00000002113d7824 */ /* 0x000fc600078e0258 */
[----:B------:R-:W-:-:S05]  /*2c280*/  LEA.HI.X.SX32 R101, R88, R60, 0x1, P1 ;  /* 0x0000003c58657211 */ /* 0x000fca00008f0eff */
[----:B------:R0:W-:Y:S02]  /*2c290*/  STL.64 [R1+0x3a8], R100 ;  /* 0x0003a86401007387 */ /* 0x0001e40000100a00 */
[----:B0-----:R-:W-:-:S04]  /*2c2a0*/  LEA R100, P1, R61, R0, 0x1 ;  /* 0x000000003d647211 */ /* 0x001fc800078208ff */
[----:B------:R-:W-:Y:S02]  /*2c2b0*/  LEA.HI.X.SX32 R101, R61, R60, 0x1, P1 ;  /* 0x0000003c3d657211 */ /* 0x000fe400008f0eff */
[----:B------:R-:W-:-:S03]  /*2c2c0*/  LEA R88, R17, R61, 0x1 ;  /* 0x0000003d11587211 */ /* 0x000fc600078e08ff */
[----:B------:R0:W-:Y:S01]  /*2c2d0*/  STL.64 [R1+0x3a0], R100 ;  /* 0x0003a06401007387 */ /* 0x0001e20000100a00 */
[C---:B------:R-:W-:Y:S01]  /*2c2e0*/  LEA R104, P1, R88.reuse, R0, 0x1 ;  /* 0x0000000058687211 */ /* 0x040fe200078208ff */
[----:B------:R-:W-:Y:S02]  /*2c2f0*/  IMAD R61, R17, 0x2, R88 ;  /* 0x00000002113d7824 */ /* 0x000fe400078e0258 */
[----:B0-----:R-:W3:Y:S01]  /*2c300*/  LDL.LU.64 R100, [R1+0x58] ;  /* 0x0000580001647983 */ /* 0x001ee20000300a00 */
[----:B------:R-:W-:-:S03]  /*2c310*/  LEA.HI.X.SX32 R105, R88, R60, 0x1, P1 ;  /* 0x0000003c58697211 */ /* 0x000fc600008f0eff */
[----:B------:R-:W3:Y:S01]  /*2c320*/  LDL.LU R124, [R1+0x3c8] ;  /* 0x0003c800017c7983 */ /* 0x000ee20000300800 */
[----:B------:R-:W-:-:S03]  /*2c330*/  IMAD R88, R17, 0x2, R61 ;  /* 0x0000000211587824 */ /* 0x000fc600078e023d */
[----:B------:R-:W-:Y:S01]  /*2c340*/  STL.64 [R1+0x390], R104 ;  /* 0x0003906801007387 */ /* 0x000fe20000100a00 */
[----:B----4-:R-:W-:-:S05]  /*2c350*/  PRMT R16, R121, 0x7632, R16 ;  /* 0x0000763279107816 */ /* 0x010fca0000000010 */
[----:B------:R0:W-:Y:S02]  /*2c360*/  STG.E.U16 [R106.64], R16 ;  /* 0x000000106a007986 */ /* 0x0001e4000c101506 */
[----:B0-----:R-:W-:Y:S02]  /*2c370*/  PRMT R16, R120, 0x7632, R16 ;  /* 0x0000763278107816 */ /* 0x001fe40000000010 */
[----:B------:R-:W4:Y:S01]  /*2c380*/  LDL.LU.64 R106, [R1+0x78] ;  /* 0x00007800016a7983 */ /* 0x000f220000300a00 */
[----:B------:R-:W-:-:S03]  /*2c390*/  LEA R120, P1, R61, R0, 0x1 ;  /* 0x000000003d787211 */ /* 0x000fc600078208ff */
[----:B------:R2:W-:Y:S01]  /*2c3a0*/  STG.E.U16 [R96.64], R16 ;  /* 0x0000001060007986 */ /* 0x0005e2000c101506 */
[----:B------:R-:W-:Y:S02]  /*2c3b0*/  LEA.HI.X.SX32 R121, R61, R60, 0x1, P1 ;  /* 0x0000003c3d797211 */ /* 0x000fe400008f0eff */
[----:B------:R-:W-:Y:S02]  /*2c3c0*/  LEA R61, R17, R88, 0x1 ;  /* 0x00000058113d7211 */ /* 0x000fe400078e08ff */
[----:B--2---:R-:W-:Y:S02]  /*2c3d0*/  PRMT R16, R122, 0x7632, R16 ;  /* 0x000076327a107816 */ /* 0x004fe40000000010 */
[----:B------:R-:W2:Y:S01]  /*2c3e0*/  LDL.LU R122, [R1+0x3b0] ;  /* 0x0003b000017a7983 */ /* 0x000ea20000300800 */
[----:B------:R-:W-:-:S04]  /*2c3f0*/  LEA R96, P1, R88, R0, 0x1 ;  /* 0x0000000058607211 */ /* 0x000fc800078208ff */
[----:B------:R-:W-:Y:S01]  /*2c400*/  LEA.HI.X.SX32 R97, R88, R60, 0x1, P1 ;  /* 0x0000003c58617211 */ /* 0x000fe200008f0eff */
[----:B------:R0:W-:Y:S01]  /*2c410*/  STG.E.U16 [R108.64], R16 ;  /* 0x000000106c007986 */ /* 0x0001e2000c101506 */
[----:B------:R-:W-:-:S03]  /*2c420*/  IMAD R88, R17, 0x2, R61 ;  /* 0x0000000211587824 */ /* 0x000fc600078e023d */
[----:B0-----:R-:W2:Y:S01]  /*2c430*/  LDL.LU.64 R108, [R1+0x60] ;  /* 0x00006000016c7983 */ /* 0x001ea20000300a00 */
[----:B---3--:R-:W-:-:S03]  /*2c440*/  PRMT R16, R123, 0x7632, R16 ;  /* 0x000076327b107816 */ /* 0x008fc60000000010 */
[----:B------:R0:W-:Y:S04]  /*2c450*/  STL.64 [R1+0x498], R96 ;  /* 0x0004986001007387 */ /* 0x0001e80000100a00 */
[----:B------:R-:W3:Y:S01]  /*2c460*/  LDL.LU R123, [R1+0x398] ;  /* 0x00039800017b7983 */ /* 0x000ee20000300800 */
[----:B0-----:R-:W-:-:S04]  /*2c470*/  LEA R96, P1, R61, R0, 0x1 ;  /* 0x000000003d607211 */ /* 0x001fc800078208ff */
[----:B------:R-:W-:Y:S01]  /*2c480*/  LEA.HI.X.SX32 R97, R61, R60, 0x1, P1 ;  /* 0x0000003c3d617211 */ /* 0x000fe200008f0eff */
[----:B------:R0:W-:Y:S04]  /*2c490*/  STG.E.U16 [R102.64], R16 ;  /* 0x0000001066007986 */ /* 0x0001e8000c101506 */
[----:B------:R1:W-:Y:S01]  /*2c4a0*/  STL.64 [R1+0x468], R96 ;  /* 0x0004686001007387 */ /* 0x0003e20000100a00 */
[----:B------:R-:W-:Y:S01]  /*2c4b0*/  IMAD R61, R17, 0x2, R88 ;  /* 0x00000002113d7824 */ /* 0x000fe200078e0258 */
[----:B0-----:R-:W-:Y:S02]  /*2c4c0*/  PRMT R16, R125, 0x7632, R16 ;  /* 0x000076327d107816 */ /* 0x001fe40000000010 */
[----:B------:R-:W3:Y:S01]  /*2c4d0*/  LDL.LU R125, [R1+0x388] ;  /* 0x00038800017d7983 */ /* 0x000ee20000300800 */
[----:B-1----:R-:W-:-:S04]  /*2c4e0*/  LEA R96, P1, R88, R0, 0x1 ;  /* 0x0000000058607211 */ /* 0x002fc800078208ff */
[----:B------:R-:W-:-:S05]  /*2c4f0*/  LEA.HI.X.SX32 R97, R88, R60, 0x1, P1 ;  /* 0x0000003c58617211 */ /* 0x000fca00008f0eff */
[----:B------:R0:W-:Y:S04]  /*2c500*/  STL.64 [R1+0x450], R96 ;  /* 0x0004506001007387 */ /* 0x0001e80000100a00 */
[----:B------:R-:W3:Y:S01]  /*2c510*/  LDL.LU.64 R102, [R1+0x68] ;  /* 0x0000680001667983 */ /* 0x000ee20000300a00 */
[----:B0-----:R-:W-:-:S04]  /*2c520*/  LEA R96, P1, R61, R0, 0x1 ;  /* 0x000000003d607211 */ /* 0x001fc800078208ff */
[----:B------:R-:W-:-:S05]  /*2c530*/  LEA.HI.X.SX32 R97, R61, R60, 0x1, P1 ;  /* 0x0000003c3d617211 */ /* 0x000fca00008f0eff */
[----:B------:R0:W-:Y:S04]  /*2c540*/  STL.64 [R1+0x440], R96 ;  /* 0x0004406001007387 */ /* 0x0001e80000100a00 */
[----:B------:R-:W3:Y:S01]  /*2c550*/  LDL.LU R98, [R1+0x360] ;  /* 0x0003600001627983 */ /* 0x000ee20000300800 */
[----:B------:R-:W-:-:S04]  /*2c560*/  LEA R88, R17, R61, 0x1 ;  /* 0x0000003d11587211 */ /* 0x000fc800078e08ff */
[----:B0-----:R-:W-:Y:S01]  /*2c570*/  LEA R96, P1, R88, R0, 0x1 ;  /* 0x0000000058607211 */ /* 0x001fe200078208ff */
[----:B------:R-:W-:-:S03]  /*2c580*/  IMAD R61, R17, 0x2, R88 ;  /* 0x00000002113d7824 */ /* 0x000fc600078e0258 */
[----:B------:R-:W-:Y:S01]  /*2c590*/  LEA.HI.X.SX32 R97, R88, R60, 0x1, P1 ;  /* 0x0000003c58617211 */ /* 0x000fe200008f0eff */
[----:B------:R0:W-:Y:S01]  /*2c5a0*/  STG.E.U16 [R100.64], R16 ;  /* 0x0000001064007986 */ /* 0x0001e2000c101506 */
[----:B------:R-:W-:-:S03]  /*2c5b0*/  IMAD R88, R17, 0x2, R61 ;  /* 0x0000000211587824 */ /* 0x000fc600078e023d */
[----:B0-----:R-:W3:Y:S04]  /*2c5c0*/  LDL.LU.64 R100, [R1+0x70] ;  /* 0x0000700001647983 */ /* 0x001ee80000300a00 */
[----:B------:R0:W-:Y:S01]  /*2c5d0*/  STL.64 [R1+0x428], R96 ;  /* 0x0004286001007387 */ /* 0x0001e20000100a00 */
[----:B------:R-:W-:-:S03]  /*2c5e0*/  PRMT R16, R124, 0x7632, R16 ;  /* 0x000076327c107816 */ /* 0x000fc60000000010 */
[----:B------:R-:W3:Y:S01]  /*2c5f0*/  LDL.LU R124, [R1+0x358] ;  /* 0x00035800017c7983 */ /* 0x000ee20000300800 */
[----:B0-----:R-:W-:-:S04]  /*2c600*/  LEA R96, P1, R61, R0, 0x1 ;  /* 0x000000003d607211 */ /* 0x001fc800078208ff */
[----:B------:R-:W-:-:S05]  /*2c610*/  LEA.HI.X.SX32 R97, R61, R60, 0x1, P1 ;  /* 0x0000003c3d617211 */ /* 0x000fca00008f0eff */
[----:B------:R0:W-:Y:S01]  /*2c620*/  STL.64 [R1+0x410], R96 ;  /* 0x0004106001007387 */ /* 0x0001e20000100a00 */
[----:B------:R-:W-:Y:S02]  /*2c630*/  LEA R61, R17, R88, 0x1 ;  /* 0x00000058113d7211 */ /* 0x000fe400078e08ff */
[----:B0-----:R-:W-:-:S04]  /*2c640*/  LEA R96, P1, R88, R0, 0x1 ;  /* 0x0000000058607211 */ /* 0x001fc800078208ff */
[----:B------:R-:W-:Y:S01]  /*2c650*/  LEA.HI.X.SX32 R97, R88, R60, 0x1, P1 ;  /* 0x0000003c58617211 */ /* 0x000fe200008f0eff */
[----:B------:R-:W-:Y:S01]  /*2c660*/  IMAD R88, R17, 0x2, R61 ;  /* 0x0000000211587824 */ /* 0x000fe200078e023d */
[----:B----4-:R2:W-:Y:S02]  /*2c670*/  STG.E.U16 [R106.64], R16 ;  /* 0x000000106a007986 */ /* 0x0105e4000c101506 */
[----:B--2---:R-:W-:Y:S02]  /*2c680*/  PRMT R16, R122, 0x7632, R16 ;  /* 0x000076327a107816 */ /* 0x004fe40000000010 */
[----:B------:R-:W2:Y:S04]  /*2c690*/  LDL.LU R122, [R1+0x348] ;  /* 0x00034800017a7983 */ /* 0x000ea80000300800 */
[----:B------:R0:W-:Y:S02]  /*2c6a0*/  STL.64 [R1+0x3f0], R96 ;  /* 0x0003f06001007387 */ /* 0x0001e40000100a00 */
[----:B0-----:R-:W-:-:S02]  /*2c6b0*/  LEA R96, P1, R61, R0, 0x1 ;  /* 0x000000003d607211 */ /* 0x001fc400078208ff */
[----:B------:R3:W-:Y:S02]  /*2c6c0*/  STG.E.U16 [R108.64], R16 ;  /* 0x000000106c007986 */ /* 0x0007e4000c101506 */
[----:B------:R-:W-:Y:S01]  /*2c6d0*/  LEA.HI.X.SX32 R97, R61, R60, 0x1, P1 ;  /* 0x0000003c3d617211 */ /* 0x000fe200008f0eff */
[----:B------:R-:W-:Y:S01]  /*2c6e0*/  IMAD R61, R17, 0x2, R88 ;  /* 0x00000002113d7824 */ /* 0x000fe200078e0258 */
[----:B---3--:R-:W-:Y:S02]  /*2c6f0*/  PRMT R16, R123, 0x7632, R16 ;  /* 0x000076327b107816 */ /* 0x008fe40000000010 */
[----:B------:R-:W3:Y:S04]  /*2c700*/  LDL.LU R123, [R1+0x330] ;  /* 0x00033000017b7983 */ /* 0x000ee80000300800 */
[----:B------:R0:W-:Y:S04]  /*2c710*/  STL.64 [R1+0x3d8], R96 ;  /* 0x0003d86001007387 */ /* 0x0001e80000100a00 */
[----:B------:R1:W-:Y:S01]  /*2c720*/  STG.E.U16 [R92.64], R16 ;  /* 0x000000105c007986 */ /* 0x0003e2000c101506 */
[----:B0-----:R-:W-:-:S04]  /*2c730*/  LEA R96, P1, R88, R0, 0x1 ;  /* 0x0000000058607211 */ /* 0x001fc800078208ff */
[----:B------:R-:W-:Y:S02]  /*2c740*/  LEA.HI.X.SX32 R97, R88, R60, 0x1, P1 ;  /* 0x0000003c58617211 */ /* 0x000fe400008f0eff */
[----:B-1----:R-:W-:Y:S02]  /*2c750*/  LEA R92, P1, R61, R0, 0x1 ;  /* 0x000000003d5c7211 */ /* 0x002fe400078208ff */
[----:B------:R-:W-:Y:S01]  /*2c760*/  PRMT R16, R125, 0x7632, R16 ;  /* 0x000076327d107816 */ /* 0x000fe20000000010 */
[----:B------:R-:W-:Y:S01]  /*2c770*/  STL.64 [R1+0x3b8], R96 ;  /* 0x0003b86001007387 */ /* 0x000fe20000100a00 */
[----:B------:R-:W-:-:S03]  /*2c780*/  LEA.HI.X.SX32 R93, R61, R60, 0x1, P1 ;  /* 0x0000003c3d5d7211 */ /* 0x000fc600008f0eff */
[----:B------:R-:W4:Y:S01]  /*2c790*/  LDL.LU R125, [R1+0x328] ;  /* 0x00032800017d7983 */ /* 0x000f220000300800 */
[----:B------:R-:W-:-:S03]  /*2c7a0*/  LEA R88, R17, R61, 0x1 ;  /* 0x0000003d11587211 */ /* 0x000fc600078e08ff */
[----:B------:R0:W-:Y:S04]  /*2c7b0*/  STL.64 [R1+0x368], R92 ;  /* 0x0003685c01007387 */ /* 0x0001e80000100a00 */
[----:B------:R1:W-:Y:S01]  /*2c7c0*/  STG.E.U16 [R102.64], R16 ;  /* 0x0000001066007986 */ /* 0x0003e2000c101506 */
[----:B0-----:R-:W-:-:S04]  /*2c7d0*/  LEA R92, P1, R88, R0, 0x1 ;  /* 0x00000000585c7211 */ /* 0x001fc800078208ff */
[----:B------:R-:W-:-:S05]  /*2c7e0*/  LEA.HI.X.SX32 R93, R88, R60, 0x1, P1 ;  /* 0x0000003c585d7211 */ /* 0x000fca00008f0eff */
[----:B------:R0:W-:Y:S01]  /*2c7f0*/  STL.64 [R1+0x300], R92 ;  /* 0x0003005c01007387 */ /* 0x0001e20000100a00 */
[----:B-1----:R-:W-:-:S03]  /*2c800*/  PRMT R16, R98, 0x7632, R16 ;  /* 0x0000763262107816 */ /* 0x002fc60000000010 */
[----:B------:R-:W4:Y:S01]  /*2c810*/  LDL.LU R98, [R1+0x308] ;  /* 0x0003080001627983 */ /* 0x000f220000300800 */
[----:B------:R-:W-:-:S05]  /*2c820*/  IMAD R61, R17, 0x2, R88 ;  /* 0x00000002113d7824 */ /* 0x000fca00078e0258 */
[----:B0-----:R-:W-:Y:S01]  /*2c830*/  LEA R92, P1, R61, R0, 0x1 ;  /* 0x000000003d5c7211 */ /* 0x001fe200078208ff */
[----:B------:R-:W-:-:S03]  /*2c840*/  IMAD R88, R17, 0x2, R61 ;  /* 0x0000000211587824 */ /* 0x000fc600078e023d */
[----:B------:R-:W-:-:S05]  /*2c850*/  LEA.HI.X.SX32 R93, R61, R60, 0x1, P1 ;  /* 0x0000003c3d5d7211 */ /* 0x000fca00008f0eff */
[----:B------:R0:W-:Y:S01]  /*2c860*/  STL.64 [R1+0x2d0], R92 ;  /* 0x0002d05c01007387 */ /* 0x0001e20000100a00 */
[----:B------:R-:W-:-:S03]  /*2c870*/  LEA R61, R17, R88, 0x1 ;  /* 0x00000058113d7211 */ /* 0x000fc600078e08ff */
[----:B------:R1:W-:Y:S01]  /*2c880*/  STG.E.U16 [R100.64], R16 ;  /* 0x0000001064007986 */ /* 0x0003e2000c101506 */
[----:B0-----:R-:W-:-:S04]  /*2c890*/  LEA R92, P1, R88, R0, 0x1 ;  /* 0x00000000585c7211 */ /* 0x001fc800078208ff */
[----:B------:R-:W-:Y:S02]  /*2c8a0*/  LEA.HI.X.SX32 R93, R88, R60, 0x1, P1 ;  /* 0x0000003c585d7211 */ /* 0x000fe400008f0eff */
[----:B-1----:R-:W-:Y:S02]  /*2c8b0*/  PRMT R16, R124, 0x7632, R16 ;  /* 0x000076327c107816 */ /* 0x002fe40000000010 */
[----:B------:R-:W4:Y:S04]  /*2c8c0*/  LDL.LU R124, [R1+0x2f0] ;  /* 0x0002f000017c7983 */ /* 0x000f280000300800 */
[----:B------:R0:W-:Y:S04]  /*2c8d0*/  STL.64 [R1+0x2b8], R92 ;  /* 0x0002b85c01007387 */ /* 0x0001e80000100a00 */
[----:B------:R1:W-:Y:S01]  /*2c8e0*/  STG.E.U16 [R86.64], R16 ;  /* 0x0000001056007986 */ /* 0x0003e2000c101506 */
[----:B0-----:R-:W-:-:S04]  /*2c8f0*/  LEA R92, P1, R61, R0, 0x1 ;  /* 0x000000003d5c7211 */ /* 0x001fc800078208ff */
[----:B------:R-:W-:Y:S01]  /*2c900*/  LEA.HI.X.SX32 R93, R61, R60, 0x1, P1 ;  /* 0x0000003c3d5d7211 */ /* 0x000fe200008f0eff */
[----:B-1----:R-:W-:-:S04]  /*2c910*/  IMAD R86, R17, 0x2, R61 ;  /* 0x0000000211567824 */ /* 0x002fc800078e023d */
[----:B------:R-:W-:Y:S01]  /*2c920*/  IMAD R61, R17, 0x2, R86 ;  /* 0x00000002113d7824 */ /* 0x000fe200078e0256 */
[----:B--2---:R-:W-:Y:S02]  /*2c930*/  PRMT R16, R122, 0x7632, R16 ;  /* 0x000076327a107816 */ /* 0x004fe40000000010 */
[----:B------:R-:W2:Y:S04]  /*2c940*/  LDL.LU R122, [R1+0x2d8] ;  /* 0x0002d800017a7983 */ /* 0x000ea80000300800 */
[----:B------:R0:W-:Y:S04]  /*2c950*/  STL.64 [R1+0x2a8], R92 ;  /* 0x0002a85c01007387 */ /* 0x0001e80000100a00 */
[----:B------:R1:W-:Y:S01]  /*2c960*/  STG.E.U16 [R84.64], R16 ;  /* 0x0000001054007986 */ /* 0x0003e2000c101506 */
[----:B0-----:R-:W-:-:S04]  /*2c970*/  LEA R92, P1, R86, R0, 0x1 ;  /* 0x00000000565c7211 */ /* 0x001fc800078208ff */
[----:B------:R-:W-:Y:S02]  /*2c980*/  LEA.HI.X.SX32 R93, R86, R60, 0x1, P1 ;  /* 0x0000003c565d7211 */ /* 0x000fe400008f0eff */
[----:B-1----:R-:W-:-:S03]  /*2c990*/  LEA R84, R17, R61, 0x1 ;  /* 0x0000003d11547211 */ /* 0x002fc600078e08ff */
[----:B------:R0:W-:Y:S01]  /*2c9a0*/  STL.64 [R1+0x290], R92 ;  /* 0x0002905c01007387 */ /* 0x0001e20000100a00 */
[----:B---3--:R-:W-:-:S03]  /*2c9b0*/  PRMT R16, R123, 0x7632, R16 ;  /* 0x000076327b107816 */ /* 0x008fc60000000010 */
[----:B------:R-:W3:Y:S01]  /*2c9c0*/  LDL.LU R123, [R1+0x2c8] ;  /* 0x0002c800017b7983 */ /* 0x000ee20000300800 */
[----:B0-----:R-:W-:-:S03]  /*2c9d0*/  LEA R92, P1, R61, R0, 0x1 ;  /* 0x000000003d5c7211 */ /* 0x001fc600078208ff */
[----:B------:R0:W-:Y:S01]  /*2c9e0*/  STG.E.U16 [R82.64], R16 ;  /* 0x0000001052007986 */ /* 0x0001e2000c101506 */
[----:B------:R-:W-:Y:S01]  /*2c9f0*/  LEA.HI.X.SX32 R93, R61, R60, 0x1, P1 ;  /* 0x0000003c3d5d7211 */ /* 0x000fe200008f0eff */
[----:B------:R-:W-:Y:S01]  /*2ca00*/  IMAD R61, R17, 0x2, R84 ;  /* 0x00000002113d7824 */ /* 0x000fe200078e0254 */
[----:B0-----:R-:W-:-:S03]  /*2ca10*/  LEA R82, P1, R84, R0, 0x1 ;  /* 0x0000000054527211 */ /* 0x001fc600078208ff */
[----:B------:R-:W-:Y:S01]  /*2ca20*/  STL.64 [R1+0x280], R92 ;  /* 0x0002805c01007387 */ /* 0x000fe20000100a00 */
[----:B------:R-:W-:Y:S02]  /*2ca30*/  LEA.HI.X.SX32 R83, R84, R60, 0x1, P1 ;  /* 0x0000003c54537211 */ /* 0x000fe400008f0eff */
[----:B----4-:R-:W-:Y:S02]  /*2ca40*/  PRMT R16, R125, 0x7632, R16 ;  /* 0x000076327d107816 */ /* 0x010fe40000000010 */
[----:B------:R-:W4:Y:S01]  /*2ca50*/  LDL.LU R125, [R1+0x2c0] ;  /* 0x0002c000017d7983 */ /* 0x000f220000300800 */
[----:B------:R-:W-:-:S03]  /*2ca60*/  LEA R86, P1, R61, R0, 0x1 ;  /* 0x000000003d567211 */ /* 0x000fc600078208ff */
[----:B------:R0:W-:Y:S01]  /*2ca70*/  STL.64 [R1+0x248], R82 ;  /* 0x0002485201007387 */ /* 0x0001e20000100a00 */
[----:B------:R-:W-:-:S03]  /*2ca80*/  LEA.HI.X.SX32 R87, R61, R60, 0x1, P1 ;  /* 0x0000003c3d577211 */ /* 0x000fc600008f0eff */
[----:B------:R1:W-:Y:S01]  /*2ca90*/  STG.E.U16 [R80.64], R16 ;  /* 0x0000001050007986 */ /* 0x0003e2000c101506 */
[----:B0-----:R-:W-:-:S05]  /*2caa0*/  IMAD R82, R17, 0x2, R61 ;  /* 0x0000000211527824 */ /* 0x001fca00078e023d */
[----:B-1----:R-:W-:-:S04]  /*2cab0*/  LEA R80, P1, R82, R0, 0x1 ;  /* 0x0000000052507211 */ /* 0x002fc800078208ff */
[----:B------:R-:W-:Y:S01]  /*2cac0*/  LEA.HI.X.SX32 R81, R82, R60, 0x1, P1 ;  /* 0x0000003c52517211 */ /* 0x000fe200008f0eff */
[----:B------:R-:W-:Y:S01]  /*2cad0*/  STL.64 [R1+0x238], R86 ;  /* 0x0002385601007387 */ /* 0x000fe20000100a00 */
[----:B------:R-:W-:-:S03]  /*2cae0*/  PRMT R16, R98, 0x7632, R16 ;  /* 0x0000763262107816 */ /* 0x000fc60000000010 */
[----:B------:R0:W-:Y:S04]  /*2caf0*/  STL.64 [R1+0x220], R80 ;  /* 0x0002205001007387 */ /* 0x0001e80000100a00 */
[----:B------:R-:W4:Y:S01]  /*2cb00*/  LDL.LU R98, [R1+0x2b0] ;  /* 0x0002b00001627983 */ /* 0x000f220000300800 */
[----:B------:R-:W-:-:S03]  /*2cb10*/  LEA R61, R17, R82, 0x1 ;  /* 0x00000052113d7211 */ /* 0x000fc600078e08ff */
[----:B------:R1:W-:Y:S01]  /*2cb20*/  STG.E.U16 [R78.64], R16 ;  /* 0x000000104e007986 */ /* 0x0003e2000c101506 */
[----:B0-----:R-:W-:-:S04]  /*2cb30*/  LEA R80, P1, R61, R0, 0x1 ;  /* 0x000000003d507211 */ /* 0x001fc800078208ff */
[----:B------:R-:W-:Y:S01]  /*2cb40*/  LEA.HI.X.SX32 R81, R61, R60, 0x1, P1 ;  /* 0x0000003c3d517211 */ /* 0x000fe200008f0eff */
[----:B-1----:R-:W-:-:S04]  /*2cb50*/  IMAD R78, R17, 0x2, R61 ;  /* 0x00000002114e7824 */ /* 0x002fc800078e023d */
[----:B------:R0:W-:Y:S01]  /*2cb60*/  STL.64 [R1+0x208], R80 ;  /* 0x0002085001007387 */ /* 0x0001e20000100a00 */
[----:B------:R-:W-:-:S03]  /*2cb70*/  IMAD R61, R17, 0x2, R78 ;  /* 0x00000002113d7824 */ /* 0x000fc600078e024e */
[----:B------:R-:W4:Y:S01]  /*2cb80*/  LDL.LU R33, [R1+0x2a0] ;  /* 0x0002a00001217983 */ /* 0x000f220000300800 */
[----:B0-----:R-:W-:-:S04]  /*2cb90*/  LEA R80, P1, R78, R0, 0x1 ;  /* 0x000000004e507211 */ /* 0x001fc800078208ff */
[----:B------:R-:W-:-:S05]  /*2cba0*/  LEA.HI.X.SX32 R81, R78, R60, 0x1, P1 ;  /* 0x0000003c4e517211 */ /* 0x000fca00008f0eff */
[----:B------:R0:W-:Y:S01]  /*2cbb0*/  STL.64 [R1+0x1f8], R80 ;  /* 0x0001f85001007387 */ /* 0x0001e20000100a00 */
[----:B------:R-:W-:Y:S02]  /*2cbc0*/  PRMT R16, R124, 0x7632, R16 ;  /* 0x000076327c107816 */ /* 0x000fe40000000010 */
[----:B0-----:R-:W-:-:S04]  /*2cbd0*/  LEA R80, P1, R61, R0, 0x1 ;  /* 0x000000003d507211 */ /* 0x001fc800078208ff */
[----:B------:R-:W-:Y:S01]  /*2cbe0*/  LEA.HI.X.SX32 R81, R61, R60, 0x1, P1 ;  /* 0x0000003c3d517211 */ /* 0x000fe200008f0eff */
[----:B------:R0:W-:Y:S04]  /*2cbf0*/  STG.E.U16 [R76.64], R16 ;  /* 0x000000104c007986 */ /* 0x0001e8000c101506 */
[----:B------:R-:W-:Y:S04]  /*2cc00*/  STL.64 [R1+0x1d8], R80 ;  /* 0x0001d85001007387 */ /* 0x000fe80000100a00 */
[----:B------:R-:W4:Y:S01]  /*2cc10*/  LDL.LU R100, [R1+0x298] ;  /* 0x0002980001647983 */ /* 0x000f220000300800 */
[----:B0-----:R-:W-:-:S05]  /*2cc20*/  LEA R76, R17, R61, 0x1 ;  /* 0x0000003d114c7211 */ /* 0x001fca00078e08ff */
[----:B------:R-:W-:Y:S01]  /*2cc30*/  IMAD R61, R17, 0x2, R76 ;  /* 0x00000002113d7824 */ /* 0x000fe200078e024c */
[----:B--2---:R-:W-:-:S05]  /*2cc40*/  PRMT R16, R122, 0x7632, R16 ;  /* 0x000076327a107816 */ /* 0x004fca0000000010 */
[----:B------:R0:W-:Y:S02]  /*2cc50*/  STG.E.U16 [R74.64], R16 ;  /* 0x000000104a007986 */ /* 0x0001e4000c101506 */
[----:B0-----:R-:W-:-:S04]  /*2cc60*/  LEA R74, P1, R76, R0, 0x1 ;  /* 0x000000004c4a7211 */ /* 0x001fc800078208ff */
[----:B------:R-:W-:Y:S02]  /*2cc70*/  LEA.HI.X.SX32 R75, R76, R60, 0x1, P1 ;  /* 0x0000003c4c4b7211 */ /* 0x000fe400008f0eff */
[----:B------:R-:W-:-:S03]  /*2cc80*/  LEA R122, P1, R61, R0, 0x1 ;  /* 0x000000003d7a7211 */ /* 0x000fc600078208ff */
[----:B------:R0:W-:Y:S04]  /*2cc90*/  STL.64 [R1+0x1c8], R74 ;  /* 0x0001c84a01007387 */ /* 0x0001e80000100a00 */
[----:B------:R-:W2:Y:S01]  /*2cca0*/  LDL.LU R101, [R1+0x288] ;  /* 0x0002880001657983 */ /* 0x000ea20000300800 */
[----:B---3--:R-:W-:Y:S02]  /*2ccb0*/  PRMT R16, R123, 0x7632, R16 ;  /* 0x000076327b107816 */ /* 0x008fe40000000010 */
[----:B------:R-:W-:Y:S01]  /*2ccc0*/  LEA.HI.X.SX32 R123, R61, R60, 0x1, P1 ;  /* 0x0000003c3d7b7211 */ /* 0x000fe200008f0eff */
[----:B0-----:R-:W-:Y:S02]  /*2ccd0*/  IMAD R74, R17, 0x2, R61 ;  /* 0x00000002114a7824 */ /* 0x001fe400078e023d */
[----:B------:R0:W-:Y:S04]  /*2cce0*/  STG.E.U16 [R72.64], R16 ;  /* 0x0000001048007986 */ /* 0x0001e8000c101506 */
[----:B------:R-:W-:Y:S01]  /*2ccf0*/  STL [R1+0xa5c], R122 ;  /* 0x000a5c7a01007387 */ /* 0x000fe20000100800 */
[----:B0-----:R-:W-:-:S04]  /*2cd00*/  LEA R72, P1, R74, R0, 0x1 ;  /* 0x000000004a487211 */ /* 0x001fc800078208ff */
[----:B------:R-:W-:Y:S01]  /*2cd10*/  LEA.HI.X.SX32 R73, R74, R60, 0x1, P1 ;  /* 0x0000003c4a497211 */ /* 0x000fe200008f0eff */
[----:B------:R-:W-:Y:S01]  /*2cd20*/  STL [R1+0xa58], R123 ;  /* 0x000a587b01007387 */ /* 0x000fe20000100800 */
[----:B----4-:R-:W-:-:S03]  /*2cd30*/  PRMT R16, R125, 0x7632, R16 ;  /* 0x000076327d107816 */ /* 0x010fc60000000010 */
[----:B------:R-:W-:Y:S04]  /*2cd40*/  STL.64 [R1+0x1a0], R72 ;  /* 0x0001a04801007387 */ /* 0x000fe80000100a00 */
[----:B------:R-:W3:Y:S04]  /*2cd50*/  LDL.LU R29, [R1+0x278] ;  /* 0x00027800011d7983 */ /* 0x000ee80000300800 */
[----:B------:R0:W-:Y:S02]  /*2cd60*/  STG.E.U16 [R70.64], R16 ;  /* 0x0000001046007986 */ /* 0x0001e4000c101506 */
[----:B0-----:R-:W-:-:S02]  /*2cd70*/  PRMT R16, R98, 0x7632, R16 ;  /* 0x0000763262107816 */ /* 0x001fc40000000010 */
[----:B------:R-:W4:Y:S01]  /*2cd80*/  LDL.LU R98, [R1+0x268] ;  /* 0x0002680001627983 */ /* 0x000f220000300800 */
[----:B------:R-:W-:-:S04]  /*2cd90*/  LEA R61, R17, R74, 0x1 ;  /* 0x0000004a113d7211 */ /* 0x000fc800078e08ff */
[----:B------:R-:W-:Y:S01]  /*2cda0*/  LEA R124, P1, R61, R0, 0x1 ;  /* 0x000000003d7c7211 */ /* 0x000fe200078208ff */
[----:B------:R-:W-:-:S03]  /*2cdb0*/  IMAD R70, R17, 0x2, R61 ;  /* 0x0000000211467824 */ /* 0x000fc600078e023d */
[----:B------:R-:W-:Y:S02]  /*2cdc0*/  LEA.HI.X.SX32 R125, R61, R60, 0x1, P1 ;  /* 0x0000003c3d7d7211 */ /* 0x000fe400008f0eff */
[----:B------:R-:W-:Y:S01]  /*2cdd0*/  LEA R72, P1, R70, R0, 0x1 ;  /* 0x0000000046487211 */ /* 0x000fe200078208ff */
[----:B------:R-:W-:-:S03]  /*2cde0*/  IMAD R61, R17, 0x2, R70 ;  /* 0x00000002113d7824 */ /* 0x000fc600078e0246 */
[----:B------:R-:W-:Y:S01]  /*2cdf0*/  LEA.HI.X.SX32 R73, R70, R60, 0x1, P1 ;  /* 0x0000003c46497211 */ /* 0x000fe200008f0eff */
[----:B------:R-:W-:Y:S04]  /*2ce00*/  STL [R1+0xa64], R124 ;  /* 0x000a647c01007387 */ /* 0x000fe80000100800 */
[----:B------:R-:W-:Y:S04]  /*2ce10*/  STL [R1+0xa60], R125 ;  /* 0x000a607d01007387 */ /* 0x000fe80000100800 */
[----:B------:R0:W-:Y:S04]  /*2ce20*/  STL.64 [R1+0x140], R72 ;  /* 0x0001404801007387 */ /* 0x0001e80000100a00 */
[----:B------:R1:W-:Y:S01]  /*2ce30*/  STG.E.U16 [R68.64], R16 ;  /* 0x0000001044007986 */ /* 0x0003e2000c101506 */
[----:B0-----:R-:W-:-:S02]  /*2ce40*/  LEA R72, P1, R61, R0, 0x1 ;  /* 0x000000003d487211 */ /* 0x001fc400078208ff */
[----:B-1----:R-:W-:Y:S02]  /*2ce50*/  PRMT R16, R33, 0x7632, R16 ;  /* 0x0000763221107816 */ /* 0x002fe40000000010 */
[----:B------:R-:W-:Y:S02]  /*2ce60*/  LEA.HI.X.SX32 R73, R61, R60, 0x1, P1 ;  /* 0x0000003c3d497211 */ /* 0x000fe400008f0eff */
[C---:B------:R-:W-:Y:S01]  /*2ce70*/  LEA R68, R17.reuse, R61, 0x1 ;  /* 0x0000003d11447211 */ /* 0x040fe200078e08ff */
[----:B------:R0:W-:Y:S04]  /*2ce80*/  STG.E.U16 [R66.64], R16 ;  /* 0x0000001042007986 */ /* 0x0001e8000c101506 */
[----:B------:R-:W-:Y:S04]  /*2ce90*/  STL.64 [R1+0xf8], R72 ;  /* 0x0000f84801007387 */ /* 0x000fe80000100a00 */
[----:B------:R-:W4:Y:S01]  /*2cea0*/  LDL.LU R33, [R1+0x258] ;  /* 0x0002580001217983 */ /* 0x000f220000300800 */
[----:B0-----:R-:W-:Y:S01]  /*2ceb0*/  LEA R66, P1, R68, R0, 0x1 ;  /* 0x0000000044427211 */ /* 0x001fe200078208ff */
[----:B------:R-:W-:-:S03]  /*2cec0*/  IMAD R61, R17, 0x2, R68 ;  /* 0x00000002113d7824 */ /* 0x000fc600078e0244 */
[----:B------:R-:W-:Y:S02]  /*2ced0*/  LEA.HI.X.SX32 R67, R68, R60, 0x1, P1 ;  /* 0x0000003c44437211 */ /* 0x000fe400008f0eff */
[----:B------:R-:W-:Y:S02]  /*2cee0*/  PRMT R16, R100, 0x7632, R16 ;  /* 0x0000763264107816 */ /* 0x000fe40000000010 */
[C---:B------:R-:W-:Y:S01]  /*2cef0*/  LEA R70, P1, R61.reuse, R0, 0x1 ;  /* 0x000000003d467211 */ /* 0x040fe200078208ff */
[----:B------:R0:W-:Y:S03]  /*2cf00*/  STL.64 [R1+0xe8], R66 ;  /* 0x0000e84201007387 */ /* 0x0001e60000100a00 */
[----:B------:R-:W-:Y:S01]  /*2cf10*/  LEA.HI.X.SX32 R71, R61, R60, 0x1, P1 ;  /* 0x0000003c3d477211 */ /* 0x000fe200008f0eff */
[----:B------:R1:W-:Y:S04]  /*2cf20*/  STG.E.U16 [R64.64], R16 ;  /* 0x0000001040007986 */ /* 0x0003e8000c101506 */
[----:B------:R-:W4:Y:S01]  /*2cf30*/  LDL.LU R100, [R1+0x240] ;  /* 0x0002400001647983 */ /* 0x000f220000300800 */
[----:B0-----:R-:W-:-:S05]  /*2cf40*/  IMAD R66, R17, 0x2, R61 ;  /* 0x0000000211427824 */ /* 0x001fca00078e023d */
[----:B-1----:R-:W-:-:S04]  /*2cf50*/  LEA R64, P1, R66, R0, 0x1 ;  /* 0x0000000042407211 */ /* 0x002fc800078208ff */
[----:B------:R-:W-:Y:S01]  /*2cf60*/  LEA.HI.X.SX32 R65, R66, R60, 0x1, P1 ;  /* 0x0000003c42417211 */ /* 0x000fe200008f0eff */
[----:B------:R-:W-:Y:S01]  /*2cf70*/  STL.64 [R1+0xe0], R70 ;  /* 0x0000e04601007387 */ /* 0x000fe20000100a00 */
[----:B------:R-:W-:-:S03]  /*2cf80*/  LEA R61, R17, R66, 0x1 ;  /* 0x00000042113d7211 */ /* 0x000fc600078e08ff */
[----:B------:R0:W-:Y:S02]  /*2cf90*/  STL.64 [R1+0xd8], R64 ;  /* 0x0000d84001007387 */ /* 0x0001e40000100a00 */
[----:B0-----:R-:W-:-:S04]  /*2cfa0*/  LEA R64, P1, R61, R0, 0x1 ;  /* 0x000000003d407211 */ /* 0x001fc800078208ff */
[----:B------:R-:W-:Y:S02]  /*2cfb0*/  LEA.HI.X.SX32 R65, R61, R60, 0x1, P1 ;  /* 0x0000003c3d417211 */ /* 0x000fe400008f0eff */
[----:B--2---:R-:W-:Y:S02]  /*2cfc0*/  PRMT R16, R101, 0x7632, R16 ;  /* 0x0000763265107816 */ /* 0x004fe40000000010 */
[----:B------:R-:W2:Y:S04]  /*2cfd0*/  LDL.LU R101, [R1+0x230] ;  /* 0x0002300001657983 */ /* 0x000ea80000300800 */
[----:B------:R0:W-:Y:S04]  /*2cfe0*/  STG.E.U16 [R62.64], R16 ;  /* 0x000000103e007986 */ /* 0x0001e8000c101506 */
[----:B------:R1:W-:Y:S01]  /*2cff0*/  STL.64 [R1+0xc8], R64 ;  /* 0x0000c84001007387 */ /* 0x0003e20000100a00 */
[----:B0-----:R-:W-:-:S05]  /*2d000*/  IMAD R62, R17, 0x2, R61 ;  /* 0x00000002113e7824 */ /* 0x001fca00078e023d */
[----:B-1----:R-:W-:-:S04]  /*2d010*/  LEA R64, P1, R62, R0, 0x1 ;  /* 0x000000003e407211 */ /* 0x002fc800078208ff */
[----:B------:R-:W-:Y:S02]  /*2d020*/  LEA.HI.X.SX32 R65, R62, R60, 0x1, P1 ;  /* 0x0000003c3e417211 */ /* 0x000fe400008f0eff */
[----:B---3--:R-:W-:Y:S02]  /*2d030*/  PRMT R16, R29, 0x7632, R16 ;  /* 0x000076321d107816 */ /* 0x008fe40000000010 */
[----:B------:R-:W3:Y:S04]  /*2d040*/  LDL.LU R29, [R1+0x218] ;  /* 0x00021800011d7983 */ /* 0x000ee80000300800 */
[----:B------:R4:W-:Y:S04]  /*2d050*/  STG.E.U16 [R2.64], R16 ;  /* 0x0000001002007986 */ /* 0x0009e8000c101506 */
[----:B------:R0:W-:Y:S01]  /*2d060*/  STL.64 [R1+0xc0], R64 ;  /* 0x0000c04001007387 */ /* 0x0001e20000100a00 */
[----:B----4-:R-:W-:-:S03]  /*2d070*/  PRMT R3, R98, 0x7632, R3 ;  /* 0x0000763262037816 */ /* 0x010fc60000000003 */
[----:B------:R-:W4:Y:S01]  /*2d080*/  LDL.LU R98, [R1+0x210] ;  /* 0x0002100001627983 */ /* 0x000f220000300800 */
[----:B------:R-:W-:-:S05]  /*2d090*/  IMAD R61, R17, 0x2, R62 ;  /* 0x00000002113d7824 */ /* 0x000fca00078e023e */
[----:B0-----:R-:W-:Y:S02]  /*2d0a0*/  LEA R64, P1, R61, R0, 0x1 ;  /* 0x000000003d407211 */ /* 0x001fe400078208ff */
[----:B------:R-:W-:Y:S02]  /*2d0b0*/  LEA R2, R17, R61, 0x1 ;  /* 0x0000003d11027211 */ /* 0x000fe400078e08ff */
[----:B------:R-:W-:Y:S02]  /*2d0c0*/  LEA.HI.X.SX32 R65, R61, R60, 0x1, P1 ;  /* 0x0000003c3d417211 */ /* 0x000fe400008f0eff */
[C---:B------:R-:W-:Y:S01]  /*2d0d0*/  LEA R62, P1, R2.reuse, R0, 0x1 ;  /* 0x00000000023e7211 */ /* 0x040fe200078208ff */
[----:B------:R0:W-:Y:S03]  /*2d0e0*/  STG.E.U16 [R4.64], R3 ;  /* 0x0000000304007986 */ /* 0x0001e6000c101506 */
[----:B------:R-:W-:Y:S01]  /*2d0f0*/  LEA.HI.X.SX32 R63, R2, R60, 0x1, P1 ;  /* 0x0000003c023f7211 */ /* 0x000fe200008f0eff */
[----:B------:R-:W-:Y:S04]  /*2d100*/  STL [R1+0xa28], R61 ;  /* 0x000a283d01007387 */ /* 0x000fe80000100800 */
[----:B------:R-:W-:Y:S01]  /*2d110*/  STL.64 [R1+0xb8], R64 ;  /* 0x0000b84001007387 */ /* 0x000fe20000100a00 */
[----:B0-----:R-:W-:-:S04]  /*2d120*/  IMAD R3, R17, 0x2, R2 ;  /* 0x0000000211037824 */ /* 0x001fc800078e0202 */
[----:B------:R-:W-:Y:S01]  /*2d130*/  IMAD R2, R17, 0x2, R3 ;  /* 0x0000000211027824 */ /* 0x000fe200078e0203 */
[----:B------:R-:W-:Y:S02]  /*2d140*/  PRMT R4, R33, 0x7632, R4 ;  /* 0x0000763221047816 */ /* 0x000fe40000000004 */
[----:B------:R-:W4:Y:S04]  /*2d150*/  LDL.LU R33, [R1+0x200] ;  /* 0x0002000001217983 */ /* 0x000f280000300800 */
[----:B------:R0:W-:Y:S04]  /*2d160*/  STL.64 [R1+0xb0], R62 ;  /* 0x0000b03e01007387 */ /* 0x0001e80000100a00 */
[----:B------:R1:W-:Y:S01]  /*2d170*/  STG.E.U16 [R6.64], R4 ;  /* 0x0000000406007986 */ /* 0x0003e2000c101506 */
[----:B0-----:R-:W-:-:S04]  /*2d180*/  LEA R62, P1, R3, R0, 0x1 ;  /* 0x00000000033e7211 */ /* 0x001fc800078208ff */
[----:B------:R-:W-:Y:S02]  /*2d190*/  LEA.HI.X.SX32 R63, R3, R60, 0x1, P1 ;  /* 0x0000003c033f7211 */ /* 0x000fe400008f0eff */
[C---:B-1----:R-:W-:Y:S02]  /*2d1a0*/  LEA R6, P1, R2.reuse, R0, 0x1 ;  /* 0x0000000002067211 */ /* 0x042fe400078208ff */
[----:B------:R-:W-:Y:S02]  /*2d1b0*/  LEA R3, R17, R2, 0x1 ;  /* 0x0000000211037211 */ /* 0x000fe400078e08ff */
[----:B------:R-:W-:Y:S01]  /*2d1c0*/  LEA.HI.X.SX32 R7, R2, R60, 0x1, P1 ;  /* 0x0000003c02077211 */ /* 0x000fe200008f0eff */
[----:B------:R-:W-:Y:S01]  /*2d1d0*/  STL.64 [R1+0xa8], R62 ;  /* 0x0000a83e01007387 */ /* 0x000fe20000100a00 */
[----:B------:R-:W-:-:S03]  /*2d1e0*/  PRMT R4, R100, 0x7632, R4 ;  /* 0x0000763264047816 */ /* 0x000fc60000000004 */
[----:B------:R-:W4:Y:S04]  /*2d1f0*/  LDL.LU R100, [R1+0x1f0] ;  /* 0x0001f00001647983 */ /* 0x000f280000300800 */
[----:B------:R0:W-:Y:S01]  /*2d200*/  STL.64 [R1+0x98], R6 ;  /* 0x0000980601007387 */ /* 0x0001e20000100a00 */
[----:B------:R-:W-:-:S03]  /*2d210*/  IMAD R2, R17, 0x2, R3 ;  /* 0x0000000211027824 */ /* 0x000fc600078e0203 */
[----:B------:R2:W-:Y:S01]  /*2d220*/  STG.E.U16 [R8.64], R4 ;  /* 0x0000000408007986 */ /* 0x0005e2000c101506 */
[----:B0-----:R-:W-:-:S04]  /*2d230*/  LEA R6, P1, R3, R0, 0x1 ;  /* 0x0000000003067211 */ /* 0x001fc800078208ff */
[----:B------:R-:W-:Y:S01]  /*2d240*/  LEA.HI.X.SX32 R7, R3, R60, 0x1, P1 ;  /* 0x0000003c03077211 */ /* 0x000fe200008f0eff */
[----:B------:R-:W-:Y:S01]  /*2d250*/  IMAD R3, R17, 0x2, R2 ;  /* 0x0000000211037824 */ /* 0x000fe200078e0202 */
[----:B--2---:R-:W-:Y:S02]  /*2d260*/  PRMT R4, R101, 0x7632, R4 ;  /* 0x0000763265047816 */ /* 0x004fe40000000004 */
[----:B------:R-:W2:Y:S04]  /*2d270*/  LDL.LU R101, [R1+0x1e8] ;  /* 0x0001e80001657983 */ /* 0x000ea80000300800 */
[----:B------:R0:W-:Y:S02]  /*2d280*/  STL.64 [R1+0x90], R6 ;  /* 0x0000900601007387 */ /* 0x0001e40000100a00 */
[----:B0-----:R-:W-:-:S04]  /*2d290*/  LEA R6, P1, R2, R0, 0x1 ;  /* 0x0000000002067211 */ /* 0x001fc800078208ff */
[----:B------:R-:W-:Y:S01]  /*2d2a0*/  LEA.HI.X.SX32 R7, R2, R60, 0x1, P1 ;  /* 0x0000003c02077211 */ /* 0x000fe200008f0eff */
[----:B------:R3:W-:Y:S04]  /*2d2b0*/  STG.E.U16 [R10.64], R4 ;  /* 0x000000040a007986 */ /* 0x0007e8000c101506 */
[----:B------:R0:W-:Y:S01]  /*2d2c0*/  STL.64 [R1+0x88], R6 ;  /* 0x0000880601007387 */ /* 0x0001e20000100a00 */
[----:B---3--:R-:W-:-:S03]  /*2d2d0*/  PRMT R4, R29, 0x7632, R4 ;  /* 0x000076321d047816 */ /* 0x008fc60000000004 */
[----:B------:R-:W3:Y:S01]  /*2d2e0*/  LDL.LU R29, [R1+0x1e0] ;  /* 0x0001e000011d7983 */ /* 0x000ee20000300800 */
[----:B0-----:R-:W-:-:S04]  /*2d2f0*/  LEA R6, P1, R3, R0, 0x1 ;  /* 0x0000000003067211 */ /* 0x001fc800078208ff */
[----:B------:R-:W-:Y:S01]  /*2d300*/  LEA.HI.X.SX32 R7, R3, R60, 0x1, P1 ;  /* 0x0000003c03077211 */ /* 0x000fe200008f0eff */
[----:B------:R4:W-:Y:S04]  /*2d310*/  STG.E.U16 [R12.64], R4 ;  /* 0x000000040c007986 */ /* 0x0009e8000c101506 */
[----:B------:R0:W-:Y:S01]  /*2d320*/  STL.64 [R1+0x80], R6 ;  /* 0x0000800601007387 */ /* 0x0001e20000100a00 */
[----:B----4-:R-:W-:-:S03]  /*2d330*/  PRMT R4, R98, 0x7632, R4 ;  /* 0x0000763262047816 */ /* 0x010fc60000000004 */
[----:B------:R-:W4:Y:S01]  /*2d340*/  LDL.LU R98, [R1+0x1d0] ;  /* 0x0001d00001627983 */ /* 0x000f220000300800 */
[----:B------:R-:W-:-:S04]  /*2d350*/  LEA R2, R17, R3, 0x1 ;  /* 0x0000000311027211 */ /* 0x000fc800078e08ff */
[----:B0-----:R-:W-:Y:S01]  /*2d360*/  LEA R6, P1, R2, R0, 0x1 ;  /* 0x0000000002067211 */ /* 0x001fe200078208ff */
        /* <DEDUP_REMOVED lines=13> */
[----:B------:R0:W-:Y:S01]  /*2d440*/  STL.64 [R1+0x68], R6 ;  /* 0x0000680601007387 */ /* 0x0001e20000100a00 */
[----:B------:R-:W-:-:S03]  /*2d450*/  IMAD R2, R17, 0x2, R3 ;  /* 0x0000000211027824 */ /* 0x000fc600078e0203 */
[----:B------:R1:W-:Y:S01]  /*2d460*/  STG.E.U16 [R18.64], R4 ;  /* 0x0000000412007986 */ /* 0x0003e2000c101506 */
[----:B0-----:R-:W-:-:S04]  /*2d470*/  LEA R6, P1, R3, R0, 0x1 ;  /* 0x0000000003067211 */ /* 0x001fc800078208ff */
[----:B------:R-:W-:Y:S02]  /*2d480*/  LEA.HI.X.SX32 R7, R3, R60, 0x1, P1 ;  /* 0x0000003c03077211 */ /* 0x000fe400008f0eff */
[----:B-1----:R-:W-:Y:S02]  /*2d490*/  PRMT R4, R100, 0x7632, R4 ;  /* 0x0000763264047816 */ /* 0x002fe40000000004 */
[----:B------:R-:W4:Y:S04]  /*2d4a0*/  LDL.LU R100, [R1+0x1b8] ;  /* 0x0001b80001647983 */ /* 0x000f280000300800 */
        /* <DEDUP_REMOVED lines=9> */
[----:B--2---:R-:W-:Y:S02]  /*2d540*/  PRMT R4, R101, 0x7632, R4 ;  /* 0x0000763265047816 */ /* 0x004fe40000000004 */
[----:B------:R-:W2:Y:S04]  /*2d550*/  LDL.LU R101, [R1+0x1a8] ;  /* 0x0001a80001657983 */ /* 0x000ea80000300800 */
[----:B------:R0:W-:Y:S04]  /*2d560*/  STL.64 [R1+0x50], R6 ;  /* 0x0000500601007387 */ /* 0x0001e80000100a00 */
[----:B------:R3:W-:Y:S01]  /*2d570*/  STG.E.U16 [R26.64], R4 ;  /* 0x000000041a007986 */ /* 0x0007e2000c101506 */
[----:B0-----:R-:W-:-:S04]  /*2d580*/  LEA R6, P1, R2, R0, 0x1 ;  /* 0x0000000002067211 */ /* 0x001fc800078208ff */
        /* <DEDUP_REMOVED lines=8> */
[----:B0-----:R-:W-:Y:S01]  /*2d610*/  LEA R6, P1, R3, R0, 0x1 ;  /* 0x0000000003067211 */ /* 0x001fe200078208ff */
[----:B------:R-:W-:-:S03]  /*2d620*/  IMAD R2, R17, 0x2, R3 ;  /* 0x0000000211027824 */ /* 0x000fc600078e0203 */
[----:B------:R-:W-:-:S05]  /*2d630*/  LEA.HI.X.SX32 R7, R3, R60, 0x1, P1 ;  /* 0x0000003c03077211 */ /* 0x000fca00008f0eff */
[----:B------:R0:W-:Y:S01]  /*2d640*/  STL.64 [R1+0x40], R6 ;  /* 0x0000400601007387 */ /* 0x0001e20000100a00 */
[----:B------:R-:W-:Y:S02]  /*2d650*/  LEA R3, R17, R2, 0x1 ;  /* 0x0000000211037211 */ /* 0x000fe400078e08ff */
[----:B0-----:R-:W-:-:S04]  /*2d660*/  LEA R6, P1, R2, R0, 0x1 ;  /* 0x0000000002067211 */ /* 0x001fc800078208ff */
[----:B------:R-:W-:-:S05]  /*2d670*/  LEA.HI.X.SX32 R7, R2, R60, 0x1, P1 ;  /* 0x0000003c02077211 */ /* 0x000fca00008f0eff */
[----:B------:R0:W-:Y:S01]  /*2d680*/  STL.64 [R1+0x38], R6 ;  /* 0x0000380601007387 */ /* 0x0001e20000100a00 */
[----:B------:R-:W-:Y:S01]  /*2d690*/  IMAD R2, R17, 0x2, R3 ;  /* 0x0000000211027824 */ /* 0x000fe200078e0203 */
[----:B0-----:R-:W-:-:S04]  /*2d6a0*/  LEA R6, P1, R3, R0, 0x1 ;  /* 0x0000000003067211 */ /* 0x001fc800078208ff */
[----:B------:R-:W-:-:S05]  /*2d6b0*/  LEA.HI.X.SX32 R7, R3, R60, 0x1, P1 ;  /* 0x0000003c03077211 */ /* 0x000fca00008f0eff */
[----:B------:R0:W-:Y:S01]  /*2d6c0*/  STL.64 [R1+0x30], R6 ;  /* 0x0000300601007387 */ /* 0x0001e20000100a00 */
[----:B------:R-:W-:Y:S01]  /*2d6d0*/  IMAD R3, R17, 0x2, R2 ;  /* 0x0000000211037824 */ /* 0x000fe200078e0202 */
[----:B0-----:R-:W-:-:S04]  /*2d6e0*/  LEA R6, P1, R2, R0, 0x1 ;  /* 0x0000000002067211 */ /* 0x001fc800078208ff */
        /* <DEDUP_REMOVED lines=16> */
[----:B------:R-:W-:Y:S01]  /*2d7f0*/  LEA.HI.X.SX32 R7, R2, R60, 0x1, P1 ;  /* 0x0000003c02077211 */ /* 0x000fe200008f0eff */
[----:B------:R-:W-:-:S04]  /*2d800*/  IMAD R2, R17, 0x2, R3 ;  /* 0x0000000211027824 */ /* 0x000fc800078e0203 */
[----:B------:R0:W-:Y:S02]  /*2d810*/  STL.64 [R1+0x8], R6 ;  /* 0x0000080601007387 */ /* 0x0001e40000100a00 */
[----:B0-----:R-:W-:-:S04]  /*2d820*/  LEA R6, P1, R3, R0, 0x1 ;  /* 0x0000000003067211 */ /* 0x001fc800078208ff */
[----:B------:R-:W-:Y:S01]  /*2d830*/  LEA.HI.X.SX32 R7, R3, R60, 0x1, P1 ;  /* 0x0000003c03077211 */ /* 0x000fe200008f0eff */
[----:B------:R-:W-:Y:S01]  /*2d840*/  IMAD R3, R17, 0x2, R2 ;  /* 0x0000000211037824 */ /* 0x000fe200078e0202 */
[----:B------:R-:W-:-:S04]  /*2d850*/  LEA R118, P1, R2, R0, 0x1 ;  /* 0x0000000002767211 */ /* 0x000fc800078208ff */
[----:B------:R-:W-:Y:S02]  /*2d860*/  LEA.HI.X.SX32 R119, R2, R60, 0x1, P1 ;  /* 0x0000003c02777211 */ /* 0x000fe400008f0eff */
[----:B------:R-:W-:Y:S02]  /*2d870*/  LEA R116, P1, R3, R0, 0x1 ;  /* 0x0000000003747211 */ /* 0x000fe400078208ff */
[----:B------:R-:W-:Y:S02]  /*2d880*/  LEA R2, R17, R3, 0x1 ;  /* 0x0000000311027211 */ /* 0x000fe400078e08ff */
[----:B------:R-:W-:Y:S02]  /*2d890*/  LEA.HI.X.SX32 R117, R3, R60, 0x1, P1 ;  /* 0x0000003c03757211 */ /* 0x000fe400008f0eff */
[----:B------:R-:W-:Y:S01]  /*2d8a0*/  LEA R114, P1, R2, R0, 0x1 ;  /* 0x0000000002727211 */ /* 0x000fe200078208ff */
[----:B------:R-:W-:-:S03]  /*2d8b0*/  IMAD R3, R17, 0x2, R2 ;  /* 0x0000000211037824 */ /* 0x000fc600078e0202 */
[----:B------:R-:W-:Y:S01]  /*2d8c0*/  LEA.HI.X.SX32 R115, R2, R60, 0x1, P1 ;  /* 0x0000003c02737211 */ /* 0x000fe200008f0eff */
[----:B------:R-:W-:Y:S01]  /*2d8d0*/  IMAD R2, R17, 0x2, R3 ;  /* 0x0000000211027824 */ /* 0x000fe200078e0203 */
[C---:B------:R-:W-:Y:S01]  /*2d8e0*/  LEA R112, P1, R3.reuse, R0, 0x1 ;  /* 0x0000000003707211 */ /* 0x040fe200078208ff */
[----:B------:R0:W-:Y:S03]  /*2d8f0*/  STG.E.U16 [R34.64], R4 ;  /* 0x0000000422007986 */ /* 0x0001e6000c101506 */
[----:B------:R-:W-:Y:S02]  /*2d900*/  LEA.HI.X.SX32 R113, R3, R60, 0x1, P1 ;  /* 0x0000003c03717211 */ /* 0x000fe400008f0eff */
[----:B------:R-:W-:Y:S02]  /*2d910*/  LEA R110, P1, R2, R0, 0x1 ;  /* 0x00000000026e7211 */ /* 0x000fe400078208ff */
[----:B------:R-:W-:-:S02]  /*2d920*/  LEA R3, R17, R2, 0x1 ;  /* 0x0000000211037211 */ /* 0x000fc400078e08ff */
[----:B------:R-:W-:Y:S02]  /*2d930*/  LEA.HI.X.SX32 R111, R2, R60, 0x1, P1 ;  /* 0x0000003c026f7211 */ /* 0x000fe400008f0eff */
[----:B0-----:R-:W-:Y:S01]  /*2d940*/  PRMT R4, R33, 0x7632, R4 ;  /* 0x0000763221047816 */ /* 0x001fe20000000004 */
[----:B------:R-:W-:Y:S01]  /*2d950*/  IMAD R2, R17, 0x2, R3 ;  /* 0x0000000211027824 */ /* 0x000fe200078e0203 */
[----:B------:R-:W-:-:S03]  /*2d960*/  LEA R108, P1, R3, R0, 0x1 ;  /* 0x00000000036c7211 */ /* 0x000fc600078208ff */
[----:B------:R0:W-:Y:S01]  /*2d970*/  STG.E.U16 [R36.64], R4 ;  /* 0x0000000424007986 */ /* 0x0001e2000c101506 */
[----:B------:R-:W-:Y:S01]  /*2d980*/  LEA.HI.X.SX32 R109, R3, R60, 0x1, P1 ;  /* 0x0000003c036d7211 */ /* 0x000fe200008f0eff */
[----:B------:R-:W-:Y:S01]  /*2d990*/  IMAD R3, R17, 0x2, R2 ;  /* 0x0000000211037824 */ /* 0x000fe200078e0202 */
[----:B------:R-:W-:Y:S02]  /*2d9a0*/  LEA R106, P1, R2, R0, 0x1 ;  /* 0x00000000026a7211 */ /* 0x000fe400078208ff */
[----:B0-----:R-:W-:Y:S02]  /*2d9b0*/  PRMT R4, R100, 0x7632, R4 ;  /* 0x0000763264047816 */ /* 0x001fe40000000004 */
[----:B------:R-:W-:-:S03]  /*2d9c0*/  LEA.HI.X.SX32 R107, R2, R60, 0x1, P1 ;  /* 0x0000003c026b7211 */ /* 0x000fc600008f0eff */
[----:B------:R2:W-:Y:S01]  /*2d9d0*/  STG.E.U16 [R38.64], R4 ;  /* 0x0000000426007986 */ /* 0x0005e2000c101506 */
[----:B------:R-:W-:Y:S02]  /*2d9e0*/  LEA R104, P1, R3, R0, 0x1 ;  /* 0x0000000003687211 */ /* 0x000fe400078208ff */
[----:B------:R-:W-:Y:S02]  /*2d9f0*/  LEA R2, R17, R3, 0x1 ;  /* 0x0000000311027211 */ /* 0x000fe400078e08ff */
[----:B------:R-:W-:Y:S02]  /*2da00*/  LEA.HI.X.SX32 R105, R3, R60, 0x1, P1 ;  /* 0x0000003c03697211 */ /* 0x000fe400008f0eff */
[----:B--2---:R-:W-:Y:S01]  /*2da10*/  PRMT R4, R101, 0x7632, R4 ;  /* 0x0000763265047816 */ /* 0x004fe20000000004 */
[----:B------:R-:W-:Y:S01]  /*2da20*/  IMAD R3, R17, 0x2, R2 ;  /* 0x0000000211037824 */ /* 0x000fe200078e0202 */
[----:B------:R-:W-:-:S03]  /*2da30*/  LEA R102, P1, R2, R0, 0x1 ;  /* 0x0000000002667211 */ /* 0x000fc600078208ff */
[----:B------:R3:W-:Y:S01]  /*2da40*/  STG.E.U16 [R40.64], R4 ;  /* 0x0000000428007986 */ /* 0x0007e2000c101506 */
[----:B------:R-:W-:Y:S01]  /*2da50*/  LEA.HI.X.SX32 R103, R2, R60, 0x1, P1 ;  /* 0x0000003c02677211 */ /* 0x000fe200008f0eff */
[----:B------:R-:W-:Y:S01]  /*2da60*/  IMAD R2, R17, 0x2, R3 ;  /* 0x0000000211027824 */ /* 0x000fe200078e0203 */
[C---:B------:R-:W-:Y:S01]  /*2da70*/  LEA R100, P1, R3.reuse, R0, 0x1 ;  /* 0x0000000003647211 */ /* 0x040fe200078208ff */
[----:B------:R-:W-:Y:S03]  /*2da80*/  STL.64 [R1], R6 ;  /* 0x0000000601007387 */ /* 0x000fe60000100a00 */
[----:B------:R-:W-:Y:S02]  /*2da90*/  LEA.HI.X.SX32 R101, R3, R60, 0x1, P1 ;  /* 0x0000003c03657211 */ /* 0x000fe400008f0eff */
[----:B------:R-:W-:Y:S02]  /*2daa0*/  LEA R3, R17, R2, 0x1 ;  /* 0x0000000211037211 */ /* 0x000fe400078e08ff */
[----:B---3--:R-:W-:-:S05]  /*2dab0*/  PRMT R4, R29, 0x7632, R4 ;  /* 0x000076321d047816 */ /* 0x008fca0000000004 */
[----:B------:R4:W-:Y:S04]  /*2dac0*/  STG.E.U16 [R42.64], R4 ;  /* 0x000000042a007986 */ /* 0x0009e8000c101506 */
[----:B------:R-:W-:Y:S04]  /*2dad0*/  STL.64 [R1+0x918], R118 ;  /* 0x0009187601007387 */ /* 0x000fe80000100a00 */
[----:B------:R-:W-:Y:S04]  /*2dae0*/  STL.64 [R1+0x928], R116 ;  /* 0x0009287401007387 */ /* 0x000fe80000100a00 */
[----:B------:R-:W-:Y:S04]  /*2daf0*/  STL [R1+0x940], R114 ;  /* 0x0009407201007387 */ /* 0x000fe80000100800 */
[----:B------:R-:W-:Y:S01]  /*2db00*/  STL [R1+0x930], R115 ;  /* 0x0009307301007387 */ /* 0x000fe20000100800 */
[----:B----4-:R-:W-:-:S02]  /*2db10*/  PRMT R4, R98, 0x7632, R4 ;  /* 0x0000763262047816 */ /* 0x010fc40000000004 */
[----:B------:R-:W-:-:S03]  /*2db20*/  LEA R98, P1, R2, R0, 0x1 ;  /* 0x0000000002627211 */ /* 0x000fc600078208ff */
[----:B------:R0:W-:Y:S04]  /*2db30*/  STG.E.U16 [R44.64], R4 ;  /* 0x000000042c007986 */ /* 0x0001e8000c101506 */
[----:B------:R-:W-:Y:S01]  /*2db40*/  STL.64 [R1+0x938], R112 ;  /* 0x0009387001007387 */ /* 0x000fe20000100a00 */
[----:B0-----:R-:W-:Y:S02]  /*2db50*/  PRMT R4, R99, 0x7632, R4 ;  /* 0x0000763263047816 */ /* 0x001fe40000000004 */
[----:B------:R-:W-:Y:S01]  /*2db60*/  LEA.HI.X.SX32 R99, R2, R60, 0x1, P1 ;  /* 0x0000003c02637211 */ /* 0x000fe200008f0eff */
[----:B------:R-:W-:Y:S01]  /*2db70*/  IMAD R2, R17, 0x2, R3 ;  /* 0x0000000211027824 */ /* 0x000fe200078e0203 */
[C---:B------:R-:W-:Y:S01]  /*2db80*/  LEA R96, P1, R3.reuse, R0, 0x1 ;  /* 0x0000000003607211 */ /* 0x040fe200078208ff */
[----:B------:R0:W-:Y:S04]  /*2db90*/  STG.E.U16 [R46.64], R4 ;  /* 0x000000042e007986 */ /* 0x0001e8000c101506 */
[----:B------:R-:W-:Y:S01]  /*2dba0*/  STL [R1+0x950], R110 ;  /* 0x0009506e01007387 */ /* 0x000fe20000100800 */
[----:B------:R-:W-:Y:S01]  /*2dbb0*/  LEA.HI.X.SX32 R97, R3, R60, 0x1, P1 ;  /* 0x0000003c03617211 */ /* 0x000fe200008f0eff */
[----:B------:R-:W-:-:S02]  /*2dbc0*/  IMAD R3, R17, 0x2, R2 ;  /* 0x0000000211037824 */ /* 0x000fc400078e0202 */
[----:B------:R-:W-:Y:S01]  /*2dbd0*/  STL [R1+0x920], R111 ;  /* 0x0009206f01007387 */ /* 0x000fe20000100800 */
[C---:B------:R-:W-:Y:S02]  /*2dbe0*/  LEA R92, P1, R2.reuse, R0, 0x1 ;  /* 0x00000000025c7211 */ /* 0x040fe400078208ff */
[----:B0-----:R-:W-:Y:S01]  /*2dbf0*/  PRMT R4, R91, 0x7632, R4 ;  /* 0x000076325b047816 */ /* 0x001fe20000000004 */
[----:B------:R-:W-:Y:S04]  /*2dc00*/  STL [R1+0x960], R108 ;  /* 0x0009606c01007387 */ /* 0x000fe80000100800 */
[----:B------:R-:W-:Y:S01]  /*2dc10*/  STL [R1+0x910], R109 ;  /* 0x0009106d01007387 */ /* 0x000fe20000100800 */
[----:B------:R-:W-:-:S03]  /*2dc20*/  LEA.HI.X.SX32 R93, R2, R60, 0x1, P1 ;  /* 0x0000003c025d7211 */ /* 0x000fc600008f0eff */
[----:B------:R-:W-:Y:S04]  /*2dc30*/  STL [R1+0x970], R106 ;  /* 0x0009706a01007387 */ /* 0x000fe80000100800 */
[----:B------:R-:W-:Y:S04]  /*2dc40*/  STL [R1+0x90c], R107 ;  /* 0x00090c6b01007387 */ /* 0x000fe80000100800 */
[----:B------:R0:W-:Y:S04]  /*2dc50*/  STG.E.U16 [R48.64], R4 ;  /* 0x0000000430007986 */ /* 0x0001e8000c101506 */
[----:B------:R-:W-:Y:S04]  /*2dc60*/  STL [R1+0x980], R104 ;  /* 0x0009806801007387 */ /* 0x000fe80000100800 */
[----:B------:R-:W-:Y:S01]  /*2dc70*/  STL [R1+0x908], R105 ;  /* 0x0009086901007387 */ /* 0x000fe20000100800 */
[----:B0-----:R-:W-:-:S03]  /*2dc80*/  PRMT R4, R90, 0x7632, R4 ;  /* 0x000076325a047816 */ /* 0x001fc60000000004 */
[----:B------:R-:W-:Y:S01]  /*2dc90*/  STL [R1+0x990], R102 ;  /* 0x0009906601007387 */ /* 0x000fe20000100800 */
[----:B------:R-:W-:-:S03]  /*2dca0*/  LEA R90, P1, R3, R0, 0x1 ;  /* 0x00000000035a7211 */ /* 0x000fc600078208ff */
[----:B------:R-:W-:Y:S01]  /*2dcb0*/  STL [R1+0x904], R103 ;  /* 0x0009046701007387 */ /* 0x000fe20000100800 */
[----:B------:R-:W-:-:S03]  /*2dcc0*/  LEA.HI.X.SX32 R91, R3, R60, 0x1, P1 ;  /* 0x0000003c035b7211 */ /* 0x000fc600008f0eff */
        /* <DEDUP_REMOVED lines=8> */
[----:B------:R-:W2:Y:S04]  /*2dd50*/  LDL.LU.64 R72, [R1+0x228] ;  /* 0x0002280001487983 */ /* 0x000ea80000300a00 */
[----:B------:R-:W3:Y:S04]  /*2dd60*/  LDL.LU.64 R70, [R1+0x270] ;  /* 0x0002700001467983 */ /* 0x000ee80000300a00 */
[----:B------:R-:W3:Y:S01]  /*2dd70*/  LDL R33, [R1+0x4ac] ;  /* 0x0004ac0001217983 */ /* 0x000ee20000100800 */
[----:B------:R-:W-:-:S03]  /*2dd80*/  LEA R2, R17, R3, 0x1 ;  /* 0x0000000311027211 */ /* 0x000fc600078e08ff */
[----:B------:R-:W4:Y:S04]  /*2dd90*/  LDL.LU.64 R124, [R1+0x260] ;  /* 0x00026000017c7983 */ /* 0x000f280000300a00 */
[----:B------:R-:W4:Y:S01]  /*2dda0*/  LDL R29, [R1+0x494] ;  /* 0x00049400011d7983 */ /* 0x000f220000100800 */
[----:B------:R-:W-:-:S03]  /*2ddb0*/  IMAD R3, R17, 0x2, R2 ;  /* 0x0000000211037824 */ /* 0x000fc600078e0202 */
[----:B------:R-:W4:Y:S04]  /*2ddc0*/  LDL.LU.64 R122, [R1+0x250] ;  /* 0x00025000017a7983 */ /* 0x000f280000300a00 */
[----:B------:R-:W4:Y:S01]  /*2ddd0*/  LDL R17, [R1+0x484] ;  /* 0x0004840001117983 */ /* 0x000f220000100800 */
[----:B------:R-:W-:-:S03]  /*2dde0*/  PRMT R16, R16, 0x7632, R16 ;  /* 0x0000763210107816 */ /* 0x000fc60000000010 */
[----:B------:R0:W-:Y:S01]  /*2ddf0*/  STG.E.U16 [R50.64], R4 ;  /* 0x0000000432007986 */ /* 0x0001e2000c101506 */
[----:B------:R-:W-:Y:S02]  /*2de00*/  PRMT R20, R20, 0x7632, R20 ;  /* 0x0000763214147816 */ /* 0x000fe40000000014 */
[----:B------:R-:W-:Y:S02]  /*2de10*/  PRMT R24, R24, 0x7632, R24 ;  /* 0x0000763218187816 */ /* 0x000fe40000000018 */
[----:B0-----:R-:W-:-:S05]  /*2de20*/  PRMT R4, R89, 0x7632, R4 ;  /* 0x0000763259047816 */ /* 0x001fca0000000004 */
[----:B------:R-:W-:Y:S01]  /*2de30*/  STG.E.U16 [R52.64], R4 ;  /* 0x0000000434007986 */ /* 0x000fe2000c101506 */
[----:B------:R-:W-:-:S03]  /*2de40*/  LEA R88, P1, R2, R0, 0x1 ;  /* 0x0000000002587211 */ /* 0x000fc600078208ff */
[----:B------:R-:W-:Y:S04]  /*2de50*/  STG.E.U16 [R54.64], R16 ;  /* 0x0000001036007986 */ /* 0x000fe8000c101506 */
[----:B------:R-:W-:Y:S04]  /*2de60*/  STG.E.U16 [R56.64], R20 ;  /* 0x0000001438007986 */ /* 0x000fe8000c101506 */
[----:B------:R0:W-:Y:S01]  /*2de70*/  STG.E.U16 [R58.64], R24 ;  /* 0x000000183a007986 */ /* 0x0001e2000c101506 */
[----:B------:R-:W-:Y:S02]  /*2de80*/  LEA.HI.X.SX32 R89, R2, R60, 0x1, P1 ;  /* 0x0000003c02597211 */ /* 0x000fe400008f0eff */
[----:B------:R-:W-:Y:S01]  /*2de90*/  LEA R86, P1, R3, R0, 0x1 ;  /* 0x0000000003567211 */ /* 0x000fe200078208ff */
[----:B0-----:R-:W-:-:S03]  /*2dea0*/  IMAD.MOV.U32 R59, RZ, RZ, c[0x0][0x1c8] ;  /* 0x00007200ff3b7624 */ /* 0x001fc600078e00ff */
[----:B------:R-:W-:Y:S02]  /*2deb0*/  LEA.HI.X.SX32 R87, R3, R60, 0x1, P1 ;  /* 0x0000003c03577211 */ /* 0x000fe400008f0eff */
[----:B------:R-:W-:-:S04]  /*2dec0*/  LEA R2, R59, R3, 0x1 ;  /* 0x000000033b027211 */ /* 0x000fc800078e08ff */
[----:B------:R-:W-:Y:S01]  /*2ded0*/  LEA R84, P1, R2, R0, 0x1 ;  /* 0x0000000002547211 */ /* 0x000fe200078208ff */
[----:B------:R-:W-:-:S03]  /*2dee0*/  IMAD R3, R59, 0x2, R2 ;  /* 0x000000023b037824 */ /* 0x000fc600078e0202 */
        /* <DEDUP_REMOVED lines=11> */
[----:B------:R-:W-:Y:S02]  /*2dfa0*/  LEA R76, P1, R2, R0, 0x1 ;  /* 0x00000000024c7211 */ /* 0x000fe400078208ff */
[----:B------:R-:W-:Y:S02]  /*2dfb0*/  PRMT R28, R28, 0x7632, R28 ;  /* 0x000076321c1c7816 */ /* 0x000fe4000000001c */
[----:B------:R-:W-:Y:S02]  /*2dfc0*/  PRMT R32, R32, 0x7632, R32 ;  /* 0x0000763220207816 */ /* 0x000fe40000000020 */
[----:B------:R-:W-:Y:S02]  /*2dfd0*/  LEA.HI.X.SX32 R77, R2, R60, 0x1, P1 ;  /* 0x0000003c024d7211 */ /* 0x000fe400008f0eff */
[----:B------:R-:W-:-:S02]  /*2dfe0*/  LEA R74, P1, R3, R0, 0x1 ;  /* 0x00000000034a7211 */ /* 0x000fc400078208ff */
[----:B------:R-:W-:Y:S01]  /*2dff0*/  LEA R2, R59, R3, 0x1 ;  /* 0x000000033b027211 */ /* 0x000fe200078e08ff */
[----:B------:R-:W-:Y:S01]  /*2e000*/  STG.E.U16 [R94.64], R28 ;  /* 0x0000001c5e007986 */ /* 0x000fe2000c101506 */
[----:B------:R-:W-:-:S03]  /*2e010*/  LEA.HI.X.SX32 R75, R3, R60, 0x1, P1 ;  /* 0x0000003c034b7211 */ /* 0x000fc600008f0eff */
[----:B------:R-:W-:Y:S01]  /*2e020*/  IMAD R3, R59, 0x2, R2 ;  /* 0x000000023b037824 */ /* 0x000fe200078e0202 */
        /* <DEDUP_REMOVED lines=8> */
[----:B--2---:R0:W-:Y:S04]  /*2e0b0*/  STG.E.U16 [R72.64], R32 ;  /* 0x0000002048007986 */ /* 0x0041e8000c101506 */
[----:B---3--:R1:W-:Y:S01]  /*2e0c0*/  STG.E.U16 [R70.64], R33 ;  /* 0x0000002146007986 */ /* 0x0083e2000c101506 */
[----:B0-----:R-:W-:-:S04]  /*2e0d0*/  LEA R72, P1, R2, R0, 0x1 ;  /* 0x0000000002487211 */ /* 0x001fc800078208ff */
[----:B------:R-:W-:Y:S01]  /*2e0e0*/  LEA.HI.X.SX32 R73, R2, R60, 0x1, P1 ;  /* 0x0000003c02497211 */ /* 0x000fe200008f0eff */
[----:B------:R-:W-:Y:S01]  /*2e0f0*/  IMAD R2, R59, 0x2, R3 ;  /* 0x000000023b027824 */ /* 0x000fe200078e0203 */
[----:B-1----:R-:W-:-:S04]  /*2e100*/  LEA R70, P1, R3, R0, 0x1 ;  /* 0x0000000003467211 */ /* 0x002fc800078208ff */
[----:B------:R-:W-:Y:S02]  /*2e110*/  LEA.HI.X.SX32 R71, R3, R60, 0x1, P1 ;  /* 0x0000003c03477211 */ /* 0x000fe400008f0eff */
[C---:B------:R-:W-:Y:S02]  /*2e120*/  LEA R68, P1, R2.reuse, R0, 0x1 ;  /* 0x0000000002447211 */ /* 0x040fe400078208ff */
[----:B------:R-:W-:Y:S02]  /*2e130*/  LEA R3, R59, R2, 0x1 ;  /* 0x000000023b037211 */ /* 0x000fe400078e08ff */
[----:B------:R-:W-:Y:S02]  /*2e140*/  LEA.HI.X.SX32 R69, R2, R60, 0x1, P1 ;  /* 0x0000003c02457211 */ /* 0x000fe400008f0eff */
[----:B------:R-:W-:Y:S01]  /*2e150*/  LEA R66, P1, R3, R0, 0x1 ;  /* 0x0000000003427211 */ /* 0x000fe200078208ff */
[----:B------:R-:W-:Y:S01]  /*2e160*/  IMAD R2, R59, 0x2, R3 ;  /* 0x000000023b027824 */ /* 0x000fe200078e0203 */
[----:B------:R-:W-:Y:S02]  /*2e170*/  STL [R1+0x8cc], R73 ;  /* 0x0008cc4901007387 */ /* 0x000fe40000100800 */
[----:B------:R-:W-:Y:S01]  /*2e180*/  LEA.HI.X.SX32 R67, R3, R60, 0x1, P1 ;  /* 0x0000003c03437211 */ /* 0x000fe200008f0eff */
[----:B------:R-:W-:Y:S01]  /*2e190*/  IMAD R3, R59, 0x2, R2 ;  /* 0x000000023b037824 */ /* 0x000fe200078e0202 */
[C---:B------:R-:W-:Y:S01]  /*2e1a0*/  LEA R64, P1, R2.reuse, R0, 0x1 ;  /* 0x0000000002407211 */ /* 0x040fe200078208ff */
[----:B------:R-:W-:Y:S04]  /*2e1b0*/  STL [R1+0x8c8], R71 ;  /* 0x0008c84701007387 */ /* 0x000fe80000100800 */
[----:B----4-:R0:W-:Y:S01]  /*2e1c0*/  STG.E.U16 [R124.64], R29 ;  /* 0x0000001d7c007986 */ /* 0x0101e2000c101506 */
[----:B------:R-:W-:-:S03]  /*2e1d0*/  LEA.HI.X.SX32 R65, R2, R60, 0x1, P1 ;  /* 0x0000003c02417211 */ /* 0x000fc600008f0eff */
[----:B------:R-:W2:Y:S01]  /*2e1e0*/  LDL.LU.64 R12, [R1+0x2f8] ;  /* 0x0002f800010c7983 */ /* 0x000ea20000300a00 */
[----:B------:R-:W-:-:S03]  /*2e1f0*/  LEA R62, P1, R3, R0, 0x1 ;  /* 0x00000000033e7211 */ /* 0x000fc600078208ff */
[----:B------:R1:W-:Y:S04]  /*2e200*/  STG.E.U16 [R122.64], R17 ;  /* 0x000000117a007986 */ /* 0x0003e8000c101506 */
[----:B0-----:R-:W2:Y:S04]  /*2e210*/  LDL.LU R124, [R1+0x47c] ;  /* 0x00047c00017c7983 */ /* 0x001ea80000300800 */
[----:B------:R-:W3:Y:S04]  /*2e220*/  LDL.LU R125, [R1+0x4a4] ;  /* 0x0004a400017d7983 */ /* 0x000ee80000300800 */
[----:B------:R-:W-:Y:S01]  /*2e230*/  STL [R1+0x8c4], R69 ;  /* 0x0008c44501007387 */ /* 0x000fe20000100800 */
[----:B------:R-:W-:-:S03]  /*2e240*/  LEA.HI.X.SX32 R63, R3, R60, 0x1, P1 ;  /* 0x0000003c033f7211 */ /* 0x000fc600008f0eff */
[----:B------:R-:W-:Y:S04]  /*2e250*/  STL [R1+0x8c0], R67 ;  /* 0x0008c04301007387 */ /* 0x000fe80000100800 */
[----:B-1----:R-:W3:Y:S04]  /*2e260*/  LDL.LU.64 R122, [R1+0x2e8] ;  /* 0x0002e800017a7983 */ /* 0x002ee80000300a00 */
[----:B------:R-:W4:Y:S04]  /*2e270*/  LDL.LU.64 R10, [R1+0x2e0] ;  /* 0x0002e000010a7983 */ /* 0x000f280000300a00 */
[----:B------:R-:W4:Y:S04]  /*2e280*/  LDL.LU R96, [R1+0x48c] ;  /* 0x00048c0001607983 */ /* 0x000f280000300800 */
[----:B------:R-:W3:Y:S04]  /*2e290*/  LDL.LU R112, [R1+0x474] ;  /* 0x0004740001707983 */ /* 0x000ee80000300800 */
[----:B------:R-:W-:Y:S04]  /*2e2a0*/  STL [R1+0x8bc], R65 ;  /* 0x0008bc4101007387 */ /* 0x000fe80000100800 */
[----:B------:R-:W-:Y:S04]  /*2e2b0*/  STL [R1+0x8b8], R63 ;  /* 0x0008b83f01007387 */ /* 0x000fe80000100800 */
[----:B------:R-:W4:Y:S04]  /*2e2c0*/  LDL.LU.64 R8, [R1+0x320] ;  /* 0x0003200001087983 */ /* 0x000f280000300a00 */
[----:B------:R-:W0:Y:S01]  /*2e2d0*/  S2R R17, SR_TID.X ;  /* 0x0000000000117919 */ /* 0x000e220000002100 */
[----:B------:R-:W-:-:S03]  /*2e2e0*/  IMAD R2, R59, 0x2, R3 ;  /* 0x000000023b027824 */ /* 0x000fc600078e0203 */
[----:B------:R-:W4:Y:S02]  /*2e2f0*/  LDL.LU.64 R14, [R1+0x318] ;  /* 0x00031800010e7983 */ /* 0x000f240000300a00 */
[C---:B------:R-:W-:Y:S02]  /*2e300*/  LEA R56, P1, R2.reuse, R0, 0x1 ;  /* 0x0000000002387211 */ /* 0x040fe400078208ff */
[----:B------:R-:W-:Y:S02]  /*2e310*/  LEA R3, R59, R2, 0x1 ;  /* 0x000000023b037211 */ /* 0x000fe400078e08ff */
[----:B------:R-:W-:Y:S02]  /*2e320*/  LEA.HI.X.SX32 R57, R2, R60, 0x1, P1 ;  /* 0x0000003c02397211 */ /* 0x000fe400008f0eff */
[----:B------:R-:W-:Y:S01]  /*2e330*/  LEA R54, P1, R3, R0, 0x1 ;  /* 0x0000000003367211 */ /* 0x000fe200078208ff */
[----:B------:R-:W-:Y:S02]  /*2e340*/  IMAD R2, R59, 0x2, R3 ;  /* 0x000000023b027824 */ /* 0x000fe400078e0203 */
[C---:B0-----:R-:W-:Y:S01]  /*2e350*/  IMAD.SHL.U32 R6, R17.reuse, 0x10, RZ ;  /* 0x0000001011067824 */ /* 0x041fe200078e00ff */
[----:B------:R-:W-:-:S02]  /*2e360*/  SHF.L.U32 R5, R17, 0x2, RZ ;  /* 0x0000000211057819 */ /* 0x000fc400000006ff */
[----:B------:R-:W-:Y:S02]  /*2e370*/  SHF.R.U32.HI R4, RZ, 0x1, R17 ;  /* 0x00000001ff047819 */ /* 0x000fe40000011611 */
[----:B------:R-:W-:Y:S02]  /*2e380*/  LOP3.LUT R6, R6, 0x70, RZ, 0xc0, !PT ;  /* 0x0000007006067812 */ /* 0x000fe400078ec0ff */
[----:B------:R-:W-:Y:S02]  /*2e390*/  LOP3.LUT R5, R5, 0x380, RZ, 0xc0, !PT ;  /* 0x0000038005057812 */ /* 0x000fe400078ec0ff */
[----:B------:R-:W-:-:S04]  /*2e3a0*/  LOP3.LUT R4, R4, 0xc, RZ, 0xc0, !PT ;  /* 0x0000000c04047812 */ /* 0x000fc800078ec0ff */
[----:B------:R-:W-:Y:S02]  /*2e3b0*/  IADD3 R4, R4, R6, R5 ;  /* 0x0000000604047210 */ /* 0x000fe40007ffe005 */
[----:B------:R-:W-:Y:S01]  /*2e3c0*/  LEA.HI.X.SX32 R55, R3, R60, 0x1, P1 ;  /* 0x0000003c03377211 */ /* 0x000fe200008f0eff */
[----:B------:R-:W-:Y:S01]  /*2e3d0*/  IMAD R3, R59, 0x2, R2 ;  /* 0x000000023b037824 */ /* 0x000fe200078e0202 */
[C---:B------:R-:W-:Y:S01]  /*2e3e0*/  LEA R52, P1, R2.reuse, R0, 0x1 ;  /* 0x0000000002347211 */ /* 0x040fe200078208ff */
[----:B------:R-:W-:Y:S04]  /*2e3f0*/  STL [R1+0x268], R4 ;  /* 0x0002680401007387 */ /* 0x000fe80000100800 */
[----:B------:R-:W4:Y:S01]  /*2e400*/  LDL.LU R113, [R1+0x464] ;  /* 0x0004640001717983 */ /* 0x000f220000300800 */
[----:B------:R-:W-:-:S03]  /*2e410*/  LEA.HI.X.SX32 R53, R2, R60, 0x1, P1 ;  /* 0x0000003c02357211 */ /* 0x000fc600008f0eff */
[----:B------:R-:W-:Y:S01]  /*2e420*/  STL [R1+0x8a4], R56 ;  /* 0x0008a43801007387 */ /* 0x000fe20000100800 */
[----:B------:R-:W-:-:S03]  /*2e430*/  LEA R50, P1, R3, R0, 0x1 ;  /* 0x0000000003327211 */ /* 0x000fc600078208ff */
[----:B------:R-:W-:Y:S01]  /*2e440*/  STL [R1+0x8a0], R57 ;  /* 0x0008a03901007387 */ /* 0x000fe20000100800 */
[----:B------:R-:W-:-:S03]  /*2e450*/  LEA.HI.X.SX32 R51, R3, R60, 0x1, P1 ;  /* 0x0000003c03337211 */ /* 0x000fc600008f0eff */
[----:B--2---:R0:W-:Y:S04]  /*2e460*/  STG.E.U16 [R12.64], R124 ;  /* 0x0000007c0c007986 */ /* 0x0041e8000c101506 */
[----:B0-----:R-:W2:Y:S04]  /*2e470*/  LDL.LU.64 R12, [R1+0x310] ;  /* 0x00031000010c7983 */ /* 0x001ea80000300a00 */
[----:B------:R-:W2:Y:S04]  /*2e480*/  LDL.LU R116, [R1+0x45c] ;  /* 0x00045c0001747983 */ /* 0x000ea80000300800 */
[----:B------:R-:W-:Y:S04]  /*2e490*/  STL [R1+0x8ac], R54 ;  /* 0x0008ac3601007387 */ /* 0x000fe80000100800 */
[----:B------:R-:W-:Y:S04]  /*2e4a0*/  STL [R1+0x8a8], R55 ;  /* 0x0008a83701007387 */ /* 0x000fe80000100800 */
[----:B---3--:R0:W-:Y:S04]  /*2e4b0*/  STG.E.U16 [R122.64], R125 ;  /* 0x0000007d7a007986 */ /* 0x0081e8000c101506 */
[----:B----4-:R1:W-:Y:S04]  /*2e4c0*/  STG.E.U16 [R10.64], R96 ;  /* 0x000000600a007986 */ /* 0x0103e8000c101506 */
[----:B0-----:R-:W3:Y:S04]  /*2e4d0*/  LDL.LU.64 R122, [R1+0x350] ;  /* 0x00035000017a7983 */ /* 0x001ee80000300a00 */
[----:B------:R-:W3:Y:S04]  /*2e4e0*/  LDL.LU R117, [R1+0x44c] ;  /* 0x00044c0001757983 */ /* 0x000ee80000300800 */
[----:B------:R-:W4:Y:S04]  /*2e4f0*/  LDL.LU R118, [R1+0x43c] ;  /* 0x00043c0001767983 */ /* 0x000f280000300800 */
[----:B------:R-:W-:Y:S04]  /*2e500*/  STL [R1+0x8b4], R52 ;  /* 0x0008b43401007387 */ /* 0x000fe80000100800 */
[----:B------:R-:W-:Y:S04]  /*2e510*/  STL [R1+0x8b0], R53 ;  /* 0x0008b03501007387 */ /* 0x000fe80000100800 */
[----:B-1----:R-:W4:Y:S04]  /*2e520*/  LDL.LU.64 R10, [R1+0x340] ;  /* 0x00034000010a7983 */ /* 0x002f280000300a00 */
[----:B------:R-:W4:Y:S04]  /*2e530*/  LDL.LU R61, [R1+0x434] ;  /* 0x00043400013d7983 */ /* 0x000f280000300800 */
[----:B------:R-:W-:Y:S04]  /*2e540*/  STL.64 [R1+0x948], R50 ;  /* 0x0009483201007387 */ /* 0x000fe80000100a00 */
[----:B------:R0:W-:Y:S04]  /*2e550*/  STG.E.U16 [R8.64], R112 ;  /* 0x0000007008007986 */ /* 0x0001e8000c101506 */
[----:B0-----:R-:W4:Y:S01]  /*2e560*/  LDL.LU.64 R8, [R1+0x338] ;  /* 0x0003380001087983 */ /* 0x001f220000300a00 */
        /* <DEDUP_REMOVED lines=8> */
[----:B------:R-:W-:Y:S01]  /*2e5f0*/  LEA R3, R59, R2, 0x1 ;  /* 0x000000023b037211 */ /* 0x000fe200078e08ff */
[----:B------:R-:W-:Y:S01]  /*2e600*/  STL.64 [R1+0x958], R48 ;  /* 0x0009583001007387 */ /* 0x000fe20000100a00 */
[----:B------:R-:W-:Y:S02]  /*2e610*/  LEA.HI.X.SX32 R45, R2, R60, 0x1, P1 ;  /* 0x0000003c022d7211 */ /* 0x000fe400008f0eff */
[----:B------:R-:W-:Y:S01]  /*2e620*/  LEA R42, P1, R3, R0, 0x1 ;  /* 0x00000000032a7211 */ /* 0x000fe200078208ff */
[----:B------:R-:W-:Y:S01]  /*2e630*/  IMAD R2, R59, 0x2, R3 ;  /* 0x000000023b027824 */ /* 0x000fe200078e0203 */
[----:B------:R-:W4:Y:S02]  /*2e640*/  LDL.LU.64 R22, [R1+0x380] ;  /* 0x0003800001167983 */ /* 0x000f240000300a00 */
[----:B------:R-:W-:-:S02]  /*2e650*/  LEA.HI.X.SX32 R43, R3, R60, 0x1, P1 ;  /* 0x0000003c032b7211 */ /* 0x000fc400008f0eff */
[----:B------:R-:W4:Y:S01]  /*2e660*/  LDL.LU R33, [R1+0x424] ;  /* 0x0004240001217983 */ /* 0x000f220000300800 */
[----:B------:R-:W-:-:S03]  /*2e670*/  LEA R40, P1, R2, R0, 0x1 ;  /* 0x0000000002287211 */ /* 0x000fc600078208ff */
[----:B------:R-:W4:Y:S04]  /*2e680*/  LDL.LU R29, [R1+0x41c] ;  /* 0x00041c00011d7983 */ /* 0x000f280000300800 */
[----:B------:R-:W-:Y:S04]  /*2e690*/  STL.64 [R1+0x968], R46 ;  /* 0x0009682e01007387 */ /* 0x000fe80000100a00 */
[----:B------:R-:W4:Y:S01]  /*2e6a0*/  LDL.LU.64 R18, [R1+0x378] ;  /* 0x0003780001127983 */ /* 0x000f220000300a00 */
[----:B------:R-:W-:-:S03]  /*2e6b0*/  LEA.HI.X.SX32 R41, R2, R60, 0x1, P1 ;  /* 0x0000003c02297211 */ /* 0x000fc600008f0eff */
[----:B------:R-:W4:Y:S04]  /*2e6c0*/  LDL.LU R119, [R1+0x40c] ;  /* 0x00040c0001777983 */ /* 0x000f280000300800 */
[----:B------:R0:W-:Y:S04]  /*2e6d0*/  STG.E.U16 [R14.64], R113 ;  /* 0x000000710e007986 */ /* 0x0001e8000c101506 */
[----:B------:R-:W-:Y:S04]  /*2e6e0*/  STL [R1+0x89c], R45 ;  /* 0x00089c2d01007387 */ /* 0x000fe80000100800 */
[----:B0-----:R-:W4:Y:S04]  /*2e6f0*/  LDL.LU.64 R14, [R1+0x370] ;  /* 0x00037000010e7983 */ /* 0x001f280000300a00 */
[----:B--2---:R0:W-:Y:S04]  /*2e700*/  STG.E.U16 [R12.64], R116 ;  /* 0x000000740c007986 */ /* 0x0041e8000c101506 */
[----:B0-----:R-:W2:Y:S04]  /*2e710*/  LDL.LU.64 R12, [R1+0x3a8] ;  /* 0x0003a800010c7983 */ /* 0x001ea80000300a00 */
[----:B---3--:R0:W-:Y:S04]  /*2e720*/  STG.E.U16 [R122.64], R117 ;  /* 0x000000757a007986 */ /* 0x0081e8000c101506 */
[----:B0-----:R-:W2:Y:S04]  /*2e730*/  LDL.LU R122, [R1+0x404] ;  /* 0x00040400017a7983 */ /* 0x001ea80000300800 */
[----:B------:R-:W-:Y:S04]  /*2e740*/  STL [R1+0x898], R43 ;  /* 0x0008982b01007387 */ /* 0x000fe80000100800 */
[----:B----4-:R0:W-:Y:S04]  /*2e750*/  STG.E.U16 [R10.64], R118 ;  /* 0x000000760a007986 */ /* 0x0101e8000c101506 */
[----:B0-----:R-:W3:Y:S04]  /*2e760*/  LDL.LU.64 R10, [R1+0x3a0] ;  /* 0x0003a000010a7983 */ /* 0x001ee80000300a00 */
[----:B------:R-:W3:Y:S04]  /*2e770*/  LDL.LU R123, [R1+0x3fc] ;  /* 0x0003fc00017b7983 */ /* 0x000ee80000300800 */
[----:B------:R-:W-:Y:S04]  /*2e780*/  STL [R1+0x894], R41 ;  /* 0x0008942901007387 */ /* 0x000fe80000100800 */
[----:B------:R0:W-:Y:S04]  /*2e790*/  STG.E.U16 [R8.64], R61 ;  /* 0x0000003d08007986 */ /* 0x0001e8000c101506 */
[----:B0-----:R-:W4:Y:S04]  /*2e7a0*/  LDL.LU.64 R8, [R1+0x390] ;  /* 0x0003900001087983 */ /* 0x001f280000300a00 */
[----:B------:R-:W4:Y:S04]  /*2e7b0*/  LDL.LU R17, [R1+0x3ec] ;  /* 0x0003ec0001117983 */ /* 0x000f280000300800 */
[----:B------:R-:W4:Y:S01]  /*2e7c0*/  LDL.LU R47, [R1+0x3e4] ;  /* 0x0003e400012f7983 */ /* 0x000f220000300800 */
[----:B------:R-:W-:-:S05]  /*2e7d0*/  IMAD R3, R59, 0x2, R2 ;  /* 0x000000023b037824 */ /* 0x000fca00078e0202 */
[----:B------:R-:W-:Y:S02]  /*2e7e0*/  LEA R38, P1, R3, R0, 0x1 ;  /* 0x0000000003267211 */ /* 0x000fe400078208ff */
[----:B------:R-:W-:Y:S02]  /*2e7f0*/  LEA R2, R59, R3, 0x1 ;  /* 0x000000033b027211 */ /* 0x000fe400078e08ff */
[----:B------:R-:W-:Y:S02]  /*2e800*/  LEA.HI.X.SX32 R39, R3, R60, 0x1, P1 ;  /* 0x0000003c03277211 */ /* 0x000fe400008f0eff */
        /* <DEDUP_REMOVED lines=10> */
[----:B------:R-:W-:Y:S01]  /*2e8b0*/  IMAD R2, R59, 0x2, R3 ;  /* 0x000000023b027824 */ /* 0x000fe200078e0203 */
[----:B------:R0:W-:Y:S02]  /*2e8c0*/  STG.E.U16 [R22.64], R33 ;  /* 0x0000002116007986 */ /* 0x0001e4000c101506 */
[----:B------:R-:W-:Y:S01]  /*2e8d0*/  LEA.HI.X.SX32 R27, R3, R60, 0x1, P1 ;  /* 0x0000003c031b7211 */ /* 0x000fe200008f0eff */
[----:B------:R-:W-:Y:S01]  /*2e8e0*/  IMAD R3, R59, 0x2, R2 ;  /* 0x000000023b037824 */ /* 0x000fe200078e0202 */
[----:B------:R1:W-:Y:S01]  /*2e8f0*/  STG.E.U16 [R18.64], R29 ;  /* 0x0000001d12007986 */ /* 0x0003e2000c101506 */
[----:B0-----:R-:W-:-:S04]  /*2e900*/  LEA R22, P1, R2, R0, 0x1 ;  /* 0x0000000002167211 */ /* 0x001fc800078208ff */
[----:B------:R-:W-:Y:S02]  /*2e910*/  LEA.HI.X.SX32 R23, R2, R60, 0x1, P1 ;  /* 0x0000003c02177211 */ /* 0x000fe400008f0eff */
[C---:B-1----:R-:W-:Y:S01]  /*2e920*/  LEA R18, P1, R3.reuse, R0, 0x1 ;  /* 0x0000000003127211 */ /* 0x042fe200078208ff */
[----:B------:R-:W-:Y:S03]  /*2e930*/  STL [R1+0x890], R39 ;  /* 0x0008902701007387 */ /* 0x000fe60000100800 */
[----:B------:R-:W-:Y:S01]  /*2e940*/  LEA.HI.X.SX32 R19, R3, R60, 0x1, P1 ;  /* 0x0000003c03137211 */ /* 0x000fe200008f0eff */
[----:B------:R-:W-:Y:S04]  /*2e950*/  STL [R1+0x88c], R37 ;  /* 0x00088c2501007387 */ /* 0x000fe80000100800 */
[----:B------:R-:W-:Y:S04]  /*2e960*/  STL [R1+0x888], R35 ;  /* 0x0008882301007387 */ /* 0x000fe80000100800 */
[----:B------:R-:W-:Y:S04]  /*2e970*/  STG.E.U16 [R14.64], R119 ;  /* 0x000000770e007986 */ /* 0x000fe8000c101506 */
[----:B------:R-:W-:Y:S04]  /*2e980*/  STL [R1+0x884], R31 ;  /* 0x0008841f01007387 */ /* 0x000fe80000100800 */
[----:B------:R-:W-:Y:S04]  /*2e990*/  STL [R1+0x880], R27 ;  /* 0x0008801b01007387 */ /* 0x000fe80000100800 */
[----:B------:R-:W-:Y:S04]  /*2e9a0*/  STL [R1+0x87c], R23 ;  /* 0x00087c1701007387 */ /* 0x000fe80000100800 */
[----:B------:R-:W-:Y:S04]  /*2e9b0*/  STL [R1+0x878], R19 ;  /* 0x0008781301007387 */ /* 0x000fe80000100800 */
[----:B--2---:R-:W-:Y:S04]  /*2e9c0*/  STG.E.U16 [R12.64], R122 ;  /* 0x0000007a0c007986 */ /* 0x004fe8000c101506 */
[----:B---3--:R-:W-:Y:S04]  /*2e9d0*/  STG.E.U16 [R10.64], R123 ;  /* 0x0000007b0a007986 */ /* 0x008fe8000c101506 */
[----:B----4-:R-:W-:Y:S04]  /*2e9e0*/  STG.E.U16 [R8.64], R17 ;  /* 0x0000001108007986 */ /* 0x010fe8000c101506 */
[----:B------:R0:W-:Y:S04]  /*2e9f0*/  STG.E.U16 [R120.64], R47 ;  /* 0x0000002f78007986 */ /* 0x0001e8000c101506 */
[----:B0-----:R-:W2:Y:S04]  /*2ea00*/  LDL.LU.64 R120, [R1+0xa68] ;  /* 0x000a680001787983 */ /* 0x001ea80000300a00 */
[----:B------:R-:W3:Y:S04]  /*2ea10*/  LDL.LU R46, [R1+0x5c8] ;  /* 0x0005c800012e7983 */ /* 0x000ee80000300800 */
[----:B------:R-:W4:Y:S04]  /*2ea20*/  LDL.LU R48, [R1+0x4b0] ;  /* 0x0004b00001307983 */ /* 0x000f280000300800 */
[----:B------:R-:W2:Y:S04]  /*2ea30*/  LDL.LU R49, [R1+0x4ac] ;  /* 0x0004ac0001317983 */ /* 0x000ea80000300800 */
[----:B------:R-:W2:Y:S04]  /*2ea40*/  LDL.LU R50, [R1+0x494] ;  /* 0x0004940001327983 */ /* 0x000ea80000300800 */
[----:B------:R-:W2:Y:S01]  /*2ea50*/  LDL.LU R51, [R1+0x484] ;  /* 0x0004840001337983 */ /* 0x000ea20000300800 */
        /* <DEDUP_REMOVED lines=14> */
[----:B------:R-:W-:-:S04]  /*2eb40*/  LEA R6, P1, R2, R0, 0x1 ;  /* 0x0000000002067211 */ /* 0x000fc800078208ff */
[----:B------:R-:W-:Y:S02]  /*2eb50*/  LEA R16, R59, R3, 0x1 ;  /* 0x000000033b107211 */ /* 0x000fe400078e08ff */
[----:B------:R-:W-:Y:S02]  /*2eb60*/  LEA.HI.X.SX32 R7, R2, R60, 0x1, P1 ;  /* 0x0000003c02077211 */ /* 0x000fe400008f0eff */
[----:B------:R-:W-:Y:S01]  /*2eb70*/  LEA R4, P1, R3, R0, 0x1 ;  /* 0x0000000003047211 */ /* 0x000fe200078208ff */
[----:B------:R-:W-:-:S03]  /*2eb80*/  IMAD R20, R59, 0x2, R16 ;  /* 0x000000023b147824 */ /* 0x000fc600078e0210 */
[----:B------:R-:W-:Y:S01]  /*2eb90*/  LEA.HI.X.SX32 R5, R3, R60, 0x1, P1 ;  /* 0x0000003c03057211 */ /* 0x000fe200008f0eff */
[----:B------:R-:W-:Y:S01]  /*2eba0*/  IMAD R24, R59, 0x2, R20 ;  /* 0x000000023b187824 */ /* 0x000fe200078e0214 */
[C---:B------:R-:W-:Y:S01]  /*2ebb0*/  LEA R2, P1, R16.reuse, R0, 0x1 ;  /* 0x0000000010027211 */ /* 0x040fe200078208ff */
[----:B------:R-:W-:Y:S03]  /*2ebc0*/  STL.64 [R1+0x978], R14 ;  /* 0x0009780e01007387 */ /* 0x000fe60000100a00 */
[----:B------:R-:W-:Y:S01]  /*2ebd0*/  LEA.HI.X.SX32 R3, R16, R60, 0x1, P1 ;  /* 0x0000003c10037211 */ /* 0x000fe200008f0eff */
[----:B------:R-:W-:Y:S01]  /*2ebe0*/  STL [R1+0x874], R13 ;  /* 0x0008740d01007387 */ /* 0x000fe20000100800 */
[-C--:B------:R-:W-:Y:S02]  /*2ebf0*/  LEA R94, P1, R24, R0.reuse, 0x1 ;  /* 0x00000000185e7211 */ /* 0x080fe400078208ff */
[----:B------:R-:W-:Y:S01]  /*2ec00*/  LEA R58, P3, R20, R0, 0x1 ;  /* 0x00000000143a7211 */ /* 0x000fe200078608ff */
[----:B------:R-:W-:Y:S01]  /*2ec10*/  STL.64 [R1+0x988], R10 ;  /* 0x0009880a01007387 */ /* 0x000fe20000100a00 */
[----:B------:R-:W-:-:S03]  /*2ec20*/  LEA.HI.X.SX32 R95, R24, R60, 0x1, P1 ;  /* 0x0000003c185f7211 */ /* 0x000fc600008f0eff */
[----:B------:R-:W-:Y:S01]  /*2ec30*/  STL.64 [R1+0x998], R8 ;  /* 0x0009980801007387 */ /* 0x000fe20000100a00 */
[----:B------:R-:W-:-:S03]  /*2ec40*/  LEA.HI.X.SX32 R59, R20, R60, 0x1, P3 ;  /* 0x0000003c143b7211 */ /* 0x000fc600018f0eff */
[----:B------:R-:W-:Y:S04]  /*2ec50*/  STL.64 [R1+0x9a8], R6 ;  /* 0x0009a80601007387 */ /* 0x000fe80000100a00 */
[----:B------:R-:W-:Y:S04]  /*2ec60*/  STL.64 [R1+0x9b8], R4 ;  /* 0x0009b80401007387 */ /* 0x000fe80000100a00 */
[----:B------:R3:W-:Y:S01]  /*2ec70*/  STL.64 [R1+0x9c0], R2 ;  /* 0x0009c00201007387 */ /* 0x0007e20000100a00 */
[----:B------:R-:W-:-:S03]  /*2ec80*/  PRMT R114, R113, 0x7632, R114 ;  /* 0x0000763271727816 */ /* 0x000fc60000000072 */
[----:B------:R0:W-:Y:S01]  /*2ec90*/  STL.64 [R1+0x9f0], R24 ;  /* 0x0009f01801007387 */ /* 0x0001e20000100a00 */
[----:B------:R-:W-:-:S03]  /*2eca0*/  PRMT R115, R116, 0x7632, R115 ;  /* 0x0000763274737816 */ /* 0x000fc60000000073 */
[----:B------:R-:W-:Y:S01]  /*2ecb0*/  STL.64 [R1+0x9c8], R94 ;  /* 0x0009c85e01007387 */ /* 0x000fe20000100a00 */
[----:B------:R-:W-:-:S03]  /*2ecc0*/  PRMT R104, R124, 0x7632, R104 ;  /* 0x000076327c687816 */ /* 0x000fc60000000068 */
[----:B------:R-:W-:Y:S01]  /*2ecd0*/  STL.64 [R1+0x9e0], R20 ;  /* 0x0009e01401007387 */ /* 0x000fe20000100a00 */
[----:B------:R-:W-:-:S03]  /*2ece0*/  PRMT R106, R125, 0x7632, R106 ;  /* 0x000076327d6a7816 */ /* 0x000fc6000000006a */
[----:B------:R-:W-:Y:S01]  /*2ecf0*/  STL.64 [R1+0x9d0], R58 ;  /* 0x0009d03a01007387 */ /* 0x000fe20000100a00 */
[----:B------:R-:W-:Y:S02]  /*2ed00*/  PRMT R110, R112, 0x7632, R110 ;  /* 0x00007632706e7816 */ /* 0x000fe4000000006e */
[----:B------:R-:W-:Y:S02]  /*2ed10*/  PRMT R111, R117, 0x7632, R111 ;  /* 0x00007632756f7816 */ /* 0x000fe4000000006f */
[----:B------:R-:W-:Y:S02]  /*2ed20*/  PRMT R108, R96, 0x7632, R108 ;  /* 0x00007632606c7816 */ /* 0x000fe4000000006c */
[----:B------:R-:W-:Y:S02]  /*2ed30*/  PRMT R109, R118, 0x7632, R109 ;  /* 0x00007632766d7816 */ /* 0x000fe4000000006d */
[----:B------:R-:W-:Y:S02]  /*2ed40*/  PRMT R107, R61, 0x7632, R107 ;  /* 0x000076323d6b7816 */ /* 0x000fe4000000006b */
[----:B---3--:R-:W-:-:S05]  /*2ed50*/  FSEL R2, R46, -INF , P6 ;  /* 0xff8000002e027808 */ /* 0x008fca0003000000 */
[----:B------:R-:W-:Y:S01]  /*2ed60*/  STL [R1+0x1c0], R2 ;  /* 0x0001c00201007387 */ /* 0x000fe20000100800 */
[----:B----4-:R-:W-:-:S03]  /*2ed70*/  FSETP.NEU.AND P3, PT, R48, RZ, PT ;  /* 0x000000ff3000720b */ /* 0x010fc60003f6d000 */
[----:B------:R-:W3:Y:S01]  /*2ed80*/  LDL.LU R124, [R1+0xa64] ;  /* 0x000a6400017c7983 */ /* 0x000ee20000300800 */
[----:B--2---:R-:W-:-:S03]  /*2ed90*/  PRMT R98, R49, 0x7632, R98 ;  /* 0x0000763231627816 */ /* 0x004fc60000000062 */
[----:B------:R-:W3:Y:S04]  /*2eda0*/  LDL.LU R125, [R1+0xa60] ;  /* 0x000a6000017d7983 */ /* 0x000ee80000300800 */
[----:B------:R-:W2:Y:S04]  /*2edb0*/  LDL.LU R96, [R1+0x3d4] ;  /* 0x0003d40001607983 */ /* 0x000ea80000300800 */
[----:B------:R-:W-:Y:S01]  /*2edc0*/  STL.64 [R1+0x9d8], R114 ;  /* 0x0009d87201007387 */ /* 0x000fe20000100a00 */
[----:B------:R-:W-:-:S03]  /*2edd0*/  PRMT R100, R50, 0x7632, R100 ;  /* 0x0000763232647816 */ /* 0x000fc60000000064 */
[----:B------:R-:W4:Y:S01]  /*2ede0*/  LDL.LU.64 R48, [R1+0x498] ;  /* 0x0004980001307983 */ /* 0x000f220000300a00 */
[----:B------:R-:W-:-:S03]  /*2edf0*/  PRMT R102, R51, 0x7632, R102 ;  /* 0x0000763233667816 */ /* 0x000fc60000000066 */
[----:B------:R-:W-:Y:S04]  /*2ee00*/  STL.64 [R1+0xa00], R110 ;  /* 0x000a006e01007387 */ /* 0x000fe80000100a00 */
[----:B------:R-:W3:Y:S04]  /*2ee10*/  LDL.LU R116, [R1+0x3cc] ;  /* 0x0003cc0001747983 */ /* 0x000ee80000300800 */
[----:B------:R-:W-:Y:S04]  /*2ee20*/  STL.64 [R1+0xa10], R108 ;  /* 0x000a106c01007387 */ /* 0x000fe80000100a00 */
[----:B------:R-:W3:Y:S04]  /*2ee30*/  LDL.LU.64 R50, [R1+0x468] ;  /* 0x0004680001327983 */ /* 0x000ee80000300a00 */
[----:B------:R-:W3:Y:S04]  /*2ee40*/  LDL.LU R117, [R1+0x3b4] ;  /* 0x0003b40001757983 */ /* 0x000ee80000300800 */
[----:B------:R-:W-:Y:S04]  /*2ee50*/  STL.64 [R1+0xa20], R106 ;  /* 0x000a206a01007387 */ /* 0x000fe80000100a00 */
[----:B------:R-:W3:Y:S04]  /*2ee60*/  LDL.LU.64 R112, [R1+0x450] ;  /* 0x0004500001707983 */ /* 0x000ee80000300a00 */
[----:B------:R-:W1:Y:S01]  /*2ee70*/  S2R R15, SR_TID.X ;  /* 0x00000000000f7919 */ /* 0x000e620000002100 */
[----:B------:R-:W-:-:S03]  /*2ee80*/  PRMT R105, R33, 0x7632, R105 ;  /* 0x0000763221697816 */ /* 0x000fc60000000069 */
[----:B0-----:R-:W3:Y:S04]  /*2ee90*/  LDL.LU.64 R24, [R1+0x440] ;  /* 0x0004400001187983 */ /* 0x001ee80000300a00 */
[----:B------:R-:W3:Y:S04]  /*2eea0*/  LDL.LU R3, [R1+0x39c] ;  /* 0x00039c0001037983 */ /* 0x000ee80000300800 */
[----:B------:R-:W3:Y:S04]  /*2eeb0*/  LDL.LU.64 R4, [R1+0x428] ;  /* 0x0004280001047983 */ /* 0x000ee80000300a00 */
[----:B------:R-:W3:Y:S04]  /*2eec0*/  LDL.LU R46, [R1+0x38c] ;  /* 0x00038c00012e7983 */ /* 0x000ee80000300800 */
[----:B------:R-:W3:Y:S01]  /*2eed0*/  LDL.LU.64 R6, [R1+0x410] ;  /* 0x0004100001067983 */ /* 0x000ee20000300a00 */
[----:B------:R-:W-:-:S03]  /*2eee0*/  PRMT R103, R29, 0x7632, R103 ;  /* 0x000076321d677816 */ /* 0x000fc60000000067 */
[----:B------:R-:W3:Y:S01]  /*2eef0*/  LDL.LU R61, [R1+0x364] ;  /* 0x00036400013d7983 */ /* 0x000ee20000300800 */
[----:B------:R-:W-:-:S03]  /*2ef00*/  PRMT R101, R119, 0x7632, R101 ;  /* 0x0000763277657816 */ /* 0x000fc60000000065 */
[----:B------:R-:W3:Y:S04]  /*2ef10*/  LDL.LU R33, [R1+0x35c] ;  /* 0x00035c0001217983 */ /* 0x000ee80000300800 */
[----:B------:R-:W-:Y:S01]  /*2ef20*/  STL.64 [R1+0xa30], R104 ;  /* 0x000a306801007387 */ /* 0x000fe20000100a00 */
[----:B-1----:R-:W-:-:S03]  /*2ef30*/  LOP3.LUT R15, R15, 0x1ff, RZ, 0xc0, !PT ;  /* 0x000001ff0f0f7812 */ /* 0x002fc600078ec0ff */
[----:B------:R-:W3:Y:S01]  /*2ef40*/  LDL.LU.64 R8, [R1+0x3f0] ;  /* 0x0003f00001087983 */ /* 0x000ee20000300a00 */
[----:B------:R-:W-:-:S03]  /*2ef50*/  PRMT R99, R122, 0x7632, R99 ;  /* 0x000076327a637816 */ /* 0x000fc60000000063 */
[----:B------:R-:W3:Y:S01]  /*2ef60*/  LDL.LU R29, [R1+0x34c] ;  /* 0x00034c00011d7983 */ /* 0x000ee20000300800 */
[----:B------:R-:W-:-:S03]  /*2ef70*/  PRMT R97, R123, 0x7632, R97 ;  /* 0x000076327b617816 */ /* 0x000fc60000000061 */
[----:B------:R-:W3:Y:S01]  /*2ef80*/  LDL.LU.64 R118, [R1+0x3d8] ;  /* 0x0003d80001767983 */ /* 0x000ee20000300a00 */
[----:B------:R-:W-:-:S03]  /*2ef90*/  PRMT R93, R17, 0x7632, R93 ;  /* 0x00007632115d7816 */ /* 0x000fc6000000005d */
[----:B------:R-:W3:Y:S01]  /*2efa0*/  LDL.LU R122, [R1+0xa5c] ;  /* 0x000a5c00017a7983 */ /* 0x000ee20000300800 */
[----:B------:R-:W-:-:S03]  /*2efb0*/  ISETP.GE.U32.AND P1, PT, R15, 0x100, PT ;  /* 0x000001000f00780c */ /* 0x000fc60003f26070 */
[----:B------:R-:W3:Y:S01]  /*2efc0*/  LDL.LU R123, [R1+0xa58] ;  /* 0x000a5800017b7983 */ /* 0x000ee20000300800 */
[----:B------:R-:W-:-:S03]  /*2efd0*/  PRMT R91, R47, 0x7632, R91 ;  /* 0x000076322f5b7816 */ /* 0x000fc6000000005b */
[----:B------:R-:W3:Y:S04]  /*2efe0*/  LDL.LU R17, [R1+0x334] ;  /* 0x0003340001117983 */ /* 0x000ee80000300800 */
[----:B------:R-:W3:Y:S04]  /*2eff0*/  LDL.LU.64 R10, [R1+0x3b8] ;  /* 0x0003b800010a7983 */ /* 0x000ee80000300a00 */
[----:B------:R-:W3:Y:S04]  /*2f000*/  LDL.LU.64 R14, [R1+0x368] ;  /* 0x00036800010e7983 */ /* 0x000ee80000300a00 */
[----:B------:R-:W3:Y:S01]  /*2f010*/  LDL.LU R47, [R1+0x32c] ;  /* 0x00032c00012f7983 */ /* 0x000ee20000300800 */
[----:B--2---:R-:W-:-:S03]  /*2f020*/  PRMT R89, R96, 0x7632, R89 ;  /* 0x0000763260597816 */ /* 0x004fc60000000059 */
[----:B----4-:R0:W-:Y:S01]  /*2f030*/  STG.E.U16 [R48.64], R96 ;  /* 0x0000006030007986 */ /* 0x0101e2000c101506 */
[----:B---3--:R-:W-:-:S03]  /*2f040*/  PRMT R87, R116, 0x7632, R87 ;  /* 0x0000763274577816 */ /* 0x008fc60000000057 */
[----:B0-----:R-:W2:Y:S04]  /*2f050*/  LDL.LU.64 R48, [R1+0x300] ;  /* 0x0003000001307983 */ /* 0x001ea80000300a00 */
[----:B------:R-:W2:Y:S04]  /*2f060*/  LDL.LU R96, [R1+0x30c] ;  /* 0x00030c0001607983 */ /* 0x000ea80000300800 */
[----:B------:R0:W-:Y:S01]  /*2f070*/  STG.E.U16 [R50.64], R116 ;  /* 0x0000007432007986 */ /* 0x0001e2000c101506 */
[----:B------:R-:W-:-:S03]  /*2f080*/  PRMT R85, R117, 0x7632, R85 ;  /* 0x0000763275557816 */ /* 0x000fc60000000055 */
[----:B------:R1:W-:Y:S04]  /*2f090*/  STG.E.U16 [R112.64], R117 ;  /* 0x0000007570007986 */ /* 0x0003e8000c101506 */
[----:B0-----:R-:W3:Y:S04]  /*2f0a0*/  LDL.LU.64 R50, [R1+0x2d0] ;  /* 0x0002d00001327983 */ /* 0x001ee80000300a00 */
[----:B------:R-:W3:Y:S04]  /*2f0b0*/  LDL.LU R116, [R1+0x2f4] ;  /* 0x0002f40001747983 */ /* 0x000ee80000300800 */
[----:B-1----:R-:W4:Y:S04]  /*2f0c0*/  LDL.LU.64 R112, [R1+0x2b8] ;  /* 0x0002b80001707983 */ /* 0x002f280000300a00 */
[----:B------:R-:W4:Y:S04]  /*2f0d0*/  LDL.LU R117, [R1+0x2dc] ;  /* 0x0002dc0001757983 */ /* 0x000f280000300800 */
[----:B------:R-:W-:Y:S04]  /*2f0e0*/  STG.E.U16 [R24.64], R3 ;  /* 0x0000000318007986 */ /* 0x000fe8000c101506 */
[----:B------:R-:W-:Y:S01]  /*2f0f0*/  STG.E.U16 [R4.64], R46 ;  /* 0x0000002e04007986 */ /* 0x000fe2000c101506 */
[----:B------:R-:W-:-:S03]  /*2f100*/  PRMT R79, R61, 0x7632, R79 ;  /* 0x000076323d4f7816 */ /* 0x000fc6000000004f */
[----:B------:R0:W-:Y:S01]  /*2f110*/  STG.E.U16 [R6.64], R61 ;  /* 0x0000003d06007986 */ /* 0x0001e2000c101506 */
[----:B------:R-:W-:-:S03]  /*2f120*/  PRMT R77, R33, 0x7632, R77 ;  /* 0x00007632214d7816 */ /* 0x000fc6000000004d */
[----:B------:R-:W-:Y:S04]  /*2f130*/  STG.E.U16 [R8.64], R33 ;  /* 0x0000002108007986 */ /* 0x000fe8000c101506 */
[----:B0-----:R-:W4:Y:S01]  /*2f140*/  LDL.LU R61, [R1+0x2cc] ;  /* 0x0002cc00013d7983 */ /* 0x001f220000300800 */
[----:B------:R-:W-:-:S03]  /*2f150*/  PRMT R75, R29, 0x7632, R75 ;  /* 0x000076321d4b7816 */ /* 0x000fc6000000004b */
[----:B------:R0:W-:Y:S04]  /*2f160*/  STG.E.U16 [R118.64], R29 ;  /* 0x0000001d76007986 */ /* 0x0001e8000c101506 */
[----:B------:R-:W4:Y:S01]  /*2f170*/  LDL.LU.64 R4, [R1+0x2a8] ;  /* 0x0002a80001047983 */ /* 0x000f220000300a00 */
[----:B------:R-:W-:-:S03]  /*2f180*/  PRMT R81, R46, 0x7632, R81 ;  /* 0x000076322e517816 */ /* 0x000fc60000000051 */
[----:B0-----:R-:W4:Y:S01]  /*2f190*/  LDL.LU.64 R118, [R1+0x290] ;  /* 0x0002900001767983 */ /* 0x001f220000300a00 */
[----:B------:R-:W-:-:S03]  /*2f1a0*/  PRMT R73, R17, 0x7632, R73 ;  /* 0x0000763211497816 */ /* 0x000fc60000000049 */
[----:B------:R-:W4:Y:S04]  /*2f1b0*/  LDL.LU R33, [R1+0x2c4] ;  /* 0x0002c40001217983 */ /* 0x000f280000300800 */
[----:B------:R-:W4:Y:S04]  /*2f1c0*/  LDL.LU R29, [R1+0x2b4] ;  /* 0x0002b400011d7983 */ /* 0x000f280000300800 */
[----:B------:R-:W4:Y:S04]  /*2f1d0*/  LDL.LU.64 R6, [R1+0x280] ;  /* 0x0002800001067983 */ /* 0x000f280000300a00 */
[----:B------:R0:W-:Y:S04]  /*2f1e0*/  STG.E.U16 [R10.64], R17 ;  /* 0x000000110a007986 */ /* 0x0001e8000c101506 */
[----:B------:R-:W4:Y:S01]  /*2f1f0*/  LDL.LU.64 R8, [R1+0x248] ;  /* 0x0002480001087983 */ /* 0x000f220000300a00 */
[----:B------:R-:W-:-:S03]  /*2f200*/  PRMT R71, R47, 0x7632, R71 ;  /* 0x000076322f477816 */ /* 0x000fc60000000047 */
[----:B------:R1:W-:Y:S04]  /*2f210*/  STG.E.U16 [R14.64], R47 ;  /* 0x0000002f0e007986 */ /* 0x0003e8000c101506 */
[----:B0-----:R-:W4:Y:S04]  /*2f220*/  LDL.LU R17, [R1+0x2a4] ;  /* 0x0002a40001117983 */ /* 0x001f280000300800 */
[----:B------:R-:W4:Y:S04]  /*2f230*/  LDL.LU.64 R10, [R1+0x238] ;  /* 0x00023800010a7983 */ /* 0x000f280000300a00 */
[----:B------:R-:W4:Y:S01]  /*2f240*/  LDL.LU R46, [R1+0x29c] ;  /* 0x00029c00012e7983 */ /* 0x000f220000300800 */
[----:B------:R-:W-:-:S03]  /*2f250*/  PRMT R83, R3, 0x7632, R83 ;  /* 0x0000763203537816 */ /* 0x000fc60000000053 */
[----:B-1----:R-:W4:Y:S04]  /*2f260*/  LDL.LU.64 R14, [R1+0x220] ;  /* 0x00022000010e7983 */ /* 0x002f280000300a00 */
[----:B------:R-:W4:Y:S04]  /*2f270*/  LDL.LU R47, [R1+0x28c] ;  /* 0x00028c00012f7983 */ /* 0x000f280000300800 */
[----:B------:R-:W4:Y:S04]  /*2f280*/  LDL.LU.64 R24, [R1+0x208] ;  /* 0x0002080001187983 */ /* 0x000f280000300a00 */
[----:B--2---:R0:W-:Y:S01]  /*2f290*/  STG.E.U16 [R48.64], R96 ;  /* 0x0000006030007986 */ /* 0x0041e2000c101506 */
[----:B------:R-:W-:-:S03]  /*2f2a0*/  PRMT R69, R96, 0x7632, R69 ;  /* 0x0000763260457816 */ /* 0x000fc60000000045 */
[----:B0-----:R-:W2:Y:S04]  /*2f2b0*/  LDL.LU R48, [R1+0x27c] ;  /* 0x00027c0001307983 */ /* 0x001ea80000300800 */
[----:B------:R-:W2:Y:S04]  /*2f2c0*/  LDL.LU.64 R2, [R1+0x1f8] ;  /* 0x0001f80001027983 */ /* 0x000ea80000300a00 */
[----:B---3--:R0:W-:Y:S01]  /*2f2d0*/  STG.E.U16 [R50.64], R116 ;  /* 0x0000007432007986 */ /* 0x0081e2000c101506 */
[----:B------:R-:W-:-:S03]  /*2f2e0*/  PRMT R67, R116, 0x7632, R67 ;  /* 0x0000763274437816 */ /* 0x000fc60000000043 */
[----:B------:R-:W3:Y:S04]  /*2f2f0*/  LDL.LU R49, [R1+0x26c] ;  /* 0x00026c0001317983 */ /* 0x000ee80000300800 */
[----:B----4-:R1:W-:Y:S01]  /*2f300*/  STG.E.U16 [R112.64], R117 ;  /* 0x0000007570007986 */ /* 0x0103e2000c101506 */
[----:B------:R-:W-:-:S03]  /*2f310*/  PRMT R65, R117, 0x7632, R65 ;  /* 0x0000763275417816 */ /* 0x000fc60000000041 */
[----:B0-----:R-:W4:Y:S04]  /*2f320*/  LDL.LU.64 R50, [R1+0x1d8] ;  /* 0x0001d80001327983 */ /* 0x001f280000300a00 */
[----:B------:R-:W4:Y:S04]  /*2f330*/  LDL.LU R96, [R1+0x25c] ;  /* 0x00025c0001607983 */ /* 0x000f280000300800 */
[----:B-1----:R-:W4:Y:S04]  /*2f340*/  LDL.LU.64 R112, [R1+0x1c8] ;  /* 0x0001c80001707983 */ /* 0x002f280000300a00 */
[----:B------:R-:W4:Y:S04]  /*2f350*/  LDL.LU R116, [R1+0x244] ;  /* 0x0002440001747983 */ /* 0x000f280000300800 */
[----:B------:R-:W4:Y:S01]  /*2f360*/  LDL.LU R117, [R1+0x234] ;  /* 0x0002340001757983 */ /* 0x000f220000300800 */
[----:B------:R-:W-:-:S03]  /*2f370*/  PRMT R63, R61, 0x7632, R63 ;  /* 0x000076323d3f7816 */ /* 0x000fc6000000003f */
[----:B------:R0:W-:Y:S04]  /*2f380*/  STG.E.U16 [R4.64], R61 ;  /* 0x0000003d04007986 */ /* 0x0001e8000c101506 */
[----:B0-----:R-:W4:Y:S01]  /*2f390*/  LDL.LU R61, [R1+0x21c] ;  /* 0x00021c00013d7983 */ /* 0x001f220000300800 */
[----:B------:R-:W-:-:S03]  /*2f3a0*/  PRMT R52, R33, 0x7632, R52 ;  /* 0x0000763221347816 */ /* 0x000fc60000000034 */
[----:B------:R0:W-:Y:S01]  /*2f3b0*/  STG.E.U16 [R118.64], R33 ;  /* 0x0000002176007986 */ /* 0x0001e2000c101506 */
[----:B------:R-:W-:-:S03]  /*2f3c0*/  PRMT R53, R29, 0x7632, R53 ;  /* 0x000076321d357816 */ /* 0x000fc60000000035 */
[----:B------:R1:W-:Y:S04]  /*2f3d0*/  STG.E.U16 [R6.64], R29 ;  /* 0x0000001d06007986 */ /* 0x0003e8000c101506 */
[----:B0-----:R-:W4:Y:S04]  /*2f3e0*/  LDL.LU.64 R118, [R1+0x1a0] ;  /* 0x0001a00001767983 */ /* 0x001f280000300a00 */
[----:B------:R-:W4:Y:S04]  /*2f3f0*/  LDL.LU R33, [R1+0x214] ;  /* 0x0002140001217983 */ /* 0x000f280000300800 */
[----:B------:R0:W-:Y:S01]  /*2f400*/  STG.E.U16 [R8.64], R17 ;  /* 0x0000001108007986 */ /* 0x0001e2000c101506 */
[----:B------:R-:W-:-:S03]  /*2f410*/  PRMT R54, R17, 0x7632, R54 ;  /* 0x0000763211367816 */ /* 0x000fc60000000036 */
[----:B------:R-:W4:Y:S04]  /*2f420*/  LDL.LU.64 R4, [R1+0x140] ;  /* 0x0001400001047983 */ /* 0x000f280000300a00 */
[----:B-1----:R-:W4:Y:S04]  /*2f430*/  LDL.LU.64 R6, [R1+0xf8] ;  /* 0x0000f80001067983 */ /* 0x002f280000300a00 */
[----:B------:R1:W-:Y:S04]  /*2f440*/  STG.E.U16 [R10.64], R46 ;  /* 0x0000002e0a007986 */ /* 0x0003e8000c101506 */
[----:B------:R-:W4:Y:S04]  /*2f450*/  LDL.LU R29, [R1+0x1f4] ;  /* 0x0001f400011d7983 */ /* 0x000f280000300800 */
[----:B------:R1:W-:Y:S01]  /*2f460*/  STG.E.U16 [R14.64], R47 ;  /* 0x0000002f0e007986 */ /* 0x0003e2000c101506 */
[----:B------:R-:W-:-:S03]  /*2f470*/  PRMT R55, R46, 0x7632, R55 ;  /* 0x000076322e377816 */ /* 0x000fc60000000037 */
[----:B0-----:R-:W4:Y:S01]  /*2f480*/  LDL.LU R17, [R1+0x1ec] ;  /* 0x0001ec0001117983 */ /* 0x001f220000300800 */
[----:B------:R-:W-:-:S03]  /*2f490*/  PRMT R56, R47, 0x7632, R56 ;  /* 0x000076322f387816 */ /* 0x000fc60000000038 */
[----:B------:R-:W4:Y:S04]  /*2f4a0*/  LDL.LU.64 R8, [R1+0xe8] ;  /* 0x0000e80001087983 */ /* 0x000f280000300a00 */
[----:B-1----:R-:W4:Y:S04]  /*2f4b0*/  LDL.LU.64 R10, [R1+0xe0] ;  /* 0x0000e000010a7983 */ /* 0x002f280000300a00 */
[----:B------:R-:W4:Y:S04]  /*2f4c0*/  LDL.LU.64 R14, [R1+0xd8] ;  /* 0x0000d800010e7983 */ /* 0x000f280000300a00 */
[----:B------:R-:W4:Y:S04]  /*2f4d0*/  LDL.LU.64 R46, [R1+0xc8] ;  /* 0x0000c800012e7983 */ /* 0x000f280000300a00 */
[----:B--2---:R-:W-:Y:S04]  /*2f4e0*/  STG.E.U16 [R24.64], R48 ;  /* 0x0000003018007986 */ /* 0x004fe8000c101506 */
[----:B---3--:R-:W-:Y:S04]  /*2f4f0*/  STG.E.U16 [R2.64], R49 ;  /* 0x0000003102007986 */ /* 0x008fe8000c101506 */
[----:B----4-:R-:W-:Y:S04]  /*2f500*/  STG.E.U16 [R50.64], R96 ;  /* 0x0000006032007986 */ /* 0x010fe8000c101506 */
[----:B------:R-:W-:Y:S04]  /*2f510*/  STG.E.U16 [R112.64], R116 ;  /* 0x0000007470007986 */ /* 0x000fe8000c101506 */
[----:B------:R0:W-:Y:S04]  /*2f520*/  STG.E.U16 [R122.64], R117 ;  /* 0x000000757a007986 */ /* 0x0001e8000c101506 */
[----:B0-----:R-:W2:Y:S01]  /*2f530*/  LDL.LU.64 R122, [R1+0xa50] ;  /* 0x000a5000017a7983 */ /* 0x001ea20000300a00 */
[----:B------:R-:W-:-:S02]  /*2f540*/  PRMT R57, R48, 0x7632, R57 ;  /* 0x0000763230397816 */ /* 0x000fc40000000039 */
[----:B------:R-:W-:Y:S02]  /*2f550*/  PRMT R45, R49, 0x7632, R45 ;  /* 0x00007632312d7816 */ /* 0x000fe4000000002d */
[----:B------:R-:W3:Y:S01]  /*2f560*/  LDL.LU.64 R48, [R1+0xc0] ;  /* 0x0000c00001307983 */ /* 0x000ee20000300a00 */
[----:B------:R-:W-:-:S03]  /*2f570*/  PRMT R41, R116, 0x7632, R41 ;  /* 0x0000763274297816 */ /* 0x000fc60000000029 */
[----:B------:R-:W4:Y:S01]  /*2f580*/  LDL.LU R51, [R1+0x1bc] ;  /* 0x0001bc0001337983 */ /* 0x000f220000300800 */
[----:B------:R-:W-:-:S03]  /*2f590*/  PRMT R39, R117, 0x7632, R39 ;  /* 0x0000763275277816 */ /* 0x000fc60000000027 */
[----:B------:R-:W3:Y:S04]  /*2f5a0*/  LDL.LU.64 R112, [R1+0xb8] ;  /* 0x0000b80001707983 */ /* 0x000ee80000300a00 */
[----:B------:R0:W-:Y:S04]  /*2f5b0*/  STG.E.U16 [R118.64], R61 ;  /* 0x0000003d76007986 */ /* 0x0001e8000c101506 */
[----:B------:R1:W-:Y:S04]  /*2f5c0*/  STG.E.U16 [R124.64], R33 ;  /* 0x000000217c007986 */ /* 0x0003e8000c101506 */
[----:B0-----:R-:W3:Y:S04]  /*2f5d0*/  LDL.LU R118, [R1+0x1ac] ;  /* 0x0001ac0001767983 */ /* 0x001ee80000300800 */
[----:B-1----:R-:W3:Y:S04]  /*2f5e0*/  LDL.LU.64 R124, [R1+0xa48] ;  /* 0x000a4800017c7983 */ /* 0x002ee80000300a00 */
[----:B------:R-:W4:Y:S04]  /*2f5f0*/  LDL.LU.64 R116, [R1+0xb0] ;  /* 0x0000b00001747983 */ /* 0x000f280000300a00 */
[----:B------:R-:W4:Y:S01]  /*2f600*/  LDL.LU R119, [R1+0x15c] ;  /* 0x00015c0001777983 */ /* 0x000f220000300800 */
[----:B--2---:R-:W-:-:S03]  /*2f610*/  PRMT R31, R122, 0x7632, R31 ;  /* 0x000076327a1f7816 */ /* 0x004fc6000000001f */
[----:B------:R0:W-:Y:S04]  /*2f620*/  STG.E.U16 [R4.64], R122 ;  /* 0x0000007a04007986 */ /* 0x0001e8000c101506 */
[----:B0-----:R-:W2:Y:S01]  /*2f630*/  LDL.LU R122, [R1+0xa44] ;  /* 0x000a4400017a7983 */ /* 0x001ea20000300800 */
[----:B------:R-:W-:-:S03]  /*2f640*/  PRMT R19, R123, 0x7632, R19 ;  /* 0x000076327b137816 */ /* 0x000fc60000000013 */
[----:B------:R-:W-:Y:S04]  /*2f650*/  STG.E.U16 [R6.64], R29 ;  /* 0x0000001d06007986 */ /* 0x000fe8000c101506 */
[----:B------:R-:W-:Y:S04]  /*2f660*/  STG.E.U16 [R8.64], R17 ;  /* 0x0000001108007986 */ /* 0x000fe8000c101506 */
[----:B------:R0:W-:Y:S01]  /*2f670*/  STG.E.U16 [R10.64], R123 ;  /* 0x0000007b0a007986 */ /* 0x0001e2000c101506 */
[----:B------:R-:W-:-:S03]  /*2f680*/  PRMT R37, R61, 0x7632, R37 ;  /* 0x000076323d257816 */ /* 0x000fc60000000025 */
[----:B0-----:R-:W4:Y:S01]  /*2f690*/  LDL.LU R123, [R1+0xa40] ;  /* 0x000a4000017b7983 */ /* 0x001f220000300800 */
[----:B---3--:R-:W-:-:S03]  /*2f6a0*/  PRMT R13, R124, 0x7632, R13 ;  /* 0x000076327c0d7816 */ /* 0x008fc6000000000d */
[----:B------:R0:W-:Y:S04]  /*2f6b0*/  STG.E.U16 [R14.64], R124 ;  /* 0x0000007c0e007986 */ /* 0x0001e8000c101506 */
[----:B------:R1:W-:Y:S04]  /*2f6c0*/  STG.E.U16 [R46.64], R125 ;  /* 0x0000007d2e007986 */ /* 0x0003e8000c101506 */
[----:B0-----:R-:W3:Y:S01]  /*2f6d0*/  LDL.LU R124, [R1+0xa3c] ;  /* 0x000a3c00017c7983 */ /* 0x001ee20000300800 */
[----:B--2---:R-:W-:-:S03]  /*2f6e0*/  PRMT R122, R125, 0x7632, R122 ;  /* 0x000076327d7a7816 */ /* 0x004fc6000000007a */
[----:B-1----:R-:W2:Y:S04]  /*2f6f0*/  LDL.LU R125, [R1+0xa38] ;  /* 0x000a3800017d7983 */ /* 0x002ea80000300800 */
[----:B------:R-:W2:Y:S04]  /*2f700*/  LDL.LU.64 R104, [R1+0xa8] ;  /* 0x0000a80001687983 */ /* 0x000ea80000300a00 */
[----:B------:R-:W2:Y:S01]  /*2f710*/  LDL.LU R61, [R1+0x14c] ;  /* 0x00014c00013d7983 */ /* 0x000ea20000300800 */
[----:B------:R-:W-:-:S03]  /*2f720*/  PRMT R43, R96, 0x7632, R43 ;  /* 0x00007632602b7816 */ /* 0x000fc6000000002b */
[----:B------:R-:W2:Y:S01]  /*2f730*/  LDL.LU.64 R106, [R1+0x98] ;  /* 0x00009800016a7983 */ /* 0x000ea20000300a00 */
[----:B------:R-:W-:-:S03]  /*2f740*/  PRMT R35, R33, 0x7632, R35 ;  /* 0x0000763221237816 */ /* 0x000fc60000000023 */
[----:B------:R-:W2:Y:S01]  /*2f750*/  LDL.LU R96, [R1+0x104] ;  /* 0x0001040001607983 */ /* 0x000ea20000300800 */
[----:B------:R-:W-:-:S03]  /*2f760*/  PRMT R27, R29, 0x7632, R27 ;  /* 0x000076321d1b7816 */ /* 0x000fc6000000001b */
[----:B------:R-:W2:Y:S01]  /*2f770*/  LDL.LU.64 R108, [R1+0x90] ;  /* 0x00009000016c7983 */ /* 0x000ea20000300a00 */
[----:B------:R-:W-:-:S03]  /*2f780*/  PRMT R23, R17, 0x7632, R23 ;  /* 0x0000763211177816 */ /* 0x000fc60000000017 */
[----:B------:R-:W2:Y:S04]  /*2f790*/  LDL.LU R33, [R1+0xf4] ;  /* 0x0000f40001217983 */ /* 0x000ea80000300800 */
[----:B------:R-:W2:Y:S04]  /*2f7a0*/  LDL.LU.64 R110, [R1+0x88] ;  /* 0x00008800016e7983 */ /* 0x000ea80000300a00 */
[----:B------:R-:W2:Y:S04]  /*2f7b0*/  LDL.LU R29, [R1+0xd4] ;  /* 0x0000d400011d7983 */ /* 0x000ea80000300800 */
[----:B------:R-:W2:Y:S04]  /*2f7c0*/  LDL.LU.64 R24, [R1+0x80] ;  /* 0x0000800001187983 */ /* 0x000ea80000300a00 */
[----:B------:R-:W2:Y:S04]  /*2f7d0*/  LDL.LU R17, [R1+0xa4] ;  /* 0x0000a40001117983 */ /* 0x000ea80000300800 */
[----:B------:R-:W2:Y:S04]  /*2f7e0*/  LDL.LU.64 R20, [R1+0x78] ;  /* 0x0000780001147983 */ /* 0x000ea80000300a00 */
[----:B------:R-:W2:Y:S04]  /*2f7f0*/  LDL.LU.64 R114, [R1+0x70] ;  /* 0x0000700001727983 */ /* 0x000ea80000300a00 */
[----:B------:R-:W2:Y:S04]  /*2f800*/  LDL.LU.64 R58, [R1+0x68] ;  /* 0x00006800013a7983 */ /* 0x000ea80000300a00 */
[----:B------:R-:W2:Y:S04]  /*2f810*/  LDL.LU.64 R94, [R1+0x60] ;  /* 0x00006000015e7983 */ /* 0x000ea80000300a00 */
[----:B------:R-:W2:Y:S04]  /*2f820*/  LDL.LU.64 R2, [R1+0x58] ;  /* 0x0000580001027983 */ /* 0x000ea80000300a00 */
[----:B------:R-:W2:Y:S04]  /*2f830*/  LDL.LU.64 R4, [R1+0x50] ;  /* 0x0000500001047983 */ /* 0x000ea80000300a00 */
[----:B------:R-:W2:Y:S04]  /*2f840*/  LDL.LU.64 R6, [R1+0x48] ;  /* 0x0000480001067983 */ /* 0x000ea80000300a00 */
[----:B------:R-:W2:Y:S01]  /*2f850*/  LDL.LU.64 R8, [R1+0x40] ;  /* 0x0000400001087983 */ /* 0x000ea20000300a00 */
[----:B----4-:R-:W-:-:S03]  /*2f860*/  PRMT R123, R51, 0x7632, R123 ;  /* 0x00007632337b7816 */ /* 0x010fc6000000007b */
[----:B------:R-:W4:Y:S04]  /*2f870*/  LDL.LU.64 R10, [R1+0x38] ;  /* 0x00003800010a7983 */ /* 0x000f280000300a00 */
[----:B------:R-:W4:Y:S04]  /*2f880*/  LDL.LU.64 R14, [R1+0x30] ;  /* 0x00003000010e7983 */ /* 0x000f280000300a00 */
[----:B------:R0:W-:Y:S04]  /*2f890*/  STG.E.U16 [R48.64], R51 ;  /* 0x0000003330007986 */ /* 0x0001e8000c101506 */
[----:B------:R-:W4:Y:S01]  /*2f8a0*/  LDL.LU.64 R46, [R1+0x28] ;  /* 0x00002800012e7983 */ /* 0x000f220000300a00 */
[----:B------:R-:W-:-:S03]  /*2f8b0*/  FSEL R121, R121, -INF , P5 ;  /* 0xff80000079797808 */ /* 0x000fc60002800000 */
[----:B------:R1:W-:Y:S01]  /*2f8c0*/  STG.E.U16 [R112.64], R118 ;  /* 0x0000007670007986 */ /* 0x0003e2000c101506 */
[----:B---3--:R-:W-:-:S03]  /*2f8d0*/  PRMT R124, R118, 0x7632, R124 ;  /* 0x00007632767c7816 */ /* 0x008fc6000000007c */
[----:B0-----:R-:W3:Y:S01]  /*2f8e0*/  LDL.LU.64 R48, [R1+0x20] ;  /* 0x0000200001307983 */ /* 0x001ee20000300a00 */
[----:B------:R-:W-:-:S03]  /*2f8f0*/  LOP3.LUT P5, RZ, R120, 0x4, RZ, 0xc0, !PT ;  /* 0x0000000478ff7812 */ /* 0x000fc600078ac0ff */
[----:B------:R-:W3:Y:S01]  /*2f900*/  LDL.LU.64 R50, [R1+0x18] ;  /* 0x0000180001327983 */ /* 0x000ee20000300a00 */
[----:B------:R-:W-:-:S03]  /*2f910*/  LOP3.LUT P6, RZ, R120, 0x8, RZ, 0xc0, !PT ;  /* 0x0000000878ff7812 */ /* 0x000fc600078cc0ff */
[----:B------:R0:W-:Y:S04]  /*2f920*/  STG.E.U16 [R116.64], R119 ;  /* 0x0000007774007986 */ /* 0x0001e8000c101506 */
[----:B-1----:R-:W3:Y:S04]  /*2f930*/  LDL.LU.64 R112, [R1+0x10] ;  /* 0x0000100001707983 */ /* 0x002ee80000300a00 */
[----:B0-----:R-:W3:Y:S01]  /*2f940*/  LDL.LU.64 R116, [R1+0x8] ;  /* 0x0000080001747983 */ /* 0x001ee20000300a00 */
[----:B--2---:R-:W-:-:S03]  /*2f950*/  PRMT R125, R119, 0x7632, R125 ;  /* 0x00007632777d7816 */ /* 0x004fc6000000007d */
[----:B------:R-:W2:Y:S04]  /*2f960*/  LDL.LU.64 R118, [R1] ;  /* 0x0000000001767983 */ /* 0x000ea80000300a00 */
[----:B------:R0:W-:Y:S01]  /*2f970*/  STG.E.U16 [R104.64], R61 ;  /* 0x0000003d68007986 */ /* 0x0001e2000c101506 */
[----:B------:R-:W-:-:S03]  /*2f980*/  PRMT R120, R61, 0x7632, R120 ;  /* 0x000076323d787816 */ /* 0x000fc60000000078 */
[----:B0-----:R-:W4:Y:S04]  /*2f990*/  LDL.LU.64 R104, [R1+0xa30] ;  /* 0x000a300001687983 */ /* 0x001f280000300a00 */
[----:B------:R-:W2:Y:S01]  /*2f9a0*/  LDL.LU R61, [R1+0xa28] ;  /* 0x000a2800013d7983 */ /* 0x000ea20000300800 */
[----:B------:R-:W-:-:S03]  /*2f9b0*/  PRMT R60, R33, 0x7632, R60 ;  /* 0x00007632213c7816 */ /* 0x000fc6000000003c */
[----:B------:R0:W-:Y:S04]  /*2f9c0*/  STG.E.U16 [R106.64], R96 ;  /* 0x000000606a007986 */ /* 0x0001e8000c101506 */
[----:B------:R1:W-:Y:S01]  /*2f9d0*/  STG.E.U16 [R108.64], R33 ;  /* 0x000000216c007986 */ /* 0x0003e2000c101506 */
[----:B------:R-:W-:-:S03]  /*2f9e0*/  PRMT R32, R29, 0x7632, R32 ;  /* 0x000076321d207816 */ /* 0x000fc60000000020 */
[----:B------:R1:W-:Y:S04]  /*2f9f0*/  STG.E.U16 [R110.64], R29 ;  /* 0x0000001d6e007986 */ /* 0x0003e8000c101506 */
[----:B0-----:R-:W3:Y:S01]  /*2fa00*/  LDL.LU.64 R106, [R1+0xa20] ;  /* 0x000a2000016a7983 */ /* 0x001ee20000300a00 */
[----:B------:R-:W-:-:S03]  /*2fa10*/  PRMT R28, R17, 0x7632, R28 ;  /* 0x00007632111c7816 */ /* 0x000fc6000000001c */
[----:B------:R0:W-:Y:S01]  /*2fa20*/  STG.E.U16 [R24.64], R17 ;  /* 0x0000001118007986 */ /* 0x0001e2000c101506 */
[----:B--2---:R-:W-:-:S03]  /*2fa30*/  PRMT R61, R96, 0x7632, R61 ;  /* 0x00007632603d7816 */ /* 0x004fc6000000003d */
[----:B------:R-:W2:Y:S04]  /*2fa40*/  LDL.LU R96, [R1+0xa18] ;  /* 0x000a180001607983 */ /* 0x000ea80000300800 */
[----:B-1----:R-:W2:Y:S04]  /*2fa50*/  LDL.LU.64 R108, [R1+0xa10] ;  /* 0x000a1000016c7983 */ /* 0x002ea80000300a00 */
[----:B------:R-:W2:Y:S04]  /*2fa60*/  LDL.LU R33, [R1+0xa08] ;  /* 0x000a080001217983 */ /* 0x000ea80000300800 */
[----:B------:R-:W2:Y:S04]  /*2fa70*/  LDL.LU.64 R110, [R1+0xa00] ;  /* 0x000a0000016e7983 */ /* 0x000ea80000300a00 */
[----:B------:R-:W2:Y:S04]  /*2fa80*/  LDL.LU R29, [R1+0x9f8] ;  /* 0x0009f800011d7983 */ /* 0x000ea80000300800 */
[----:B0-----:R-:W2:Y:S04]  /*2fa90*/  LDL.LU.64 R24, [R1+0x9f0] ;  /* 0x0009f00001187983 */ /* 0x001ea80000300a00 */
[----:B------:R-:W2:Y:S04]  /*2faa0*/  LDL.LU R17, [R1+0x9e8] ;  /* 0x0009e80001117983 */ /* 0x000ea80000300800 */
[----:B--2---:R0:W-:Y:S04]  /*2fab0*/  STG.E.U16 [R20.64], R17 ;  /* 0x0000001114007986 */ /* 0x0041e8000c101506 */
[----:B0-----:R-:W2:Y:S04]  /*2fac0*/  LDL.LU.64 R20, [R1+0x9e0] ;  /* 0x0009e00001147983 */ /* 0x001ea80000300a00 */
[----:B--2---:R0:W-:Y:S04]  /*2fad0*/  STG.E.U16 [R114.64], R21 ;  /* 0x0000001572007986 */ /* 0x0041e8000c101506 */
[----:B0-----:R-:W2:Y:S04]  /*2fae0*/  LDL.LU.64 R114, [R1+0x9d8] ;  /* 0x0009d80001727983 */ /* 0x001ea80000300a00 */
[----:B------:R0:W-:Y:S04]  /*2faf0*/  STG.E.U16 [R58.64], R25 ;  /* 0x000000193a007986 */ /* 0x0001e8000c101506 */
[----:B------:R1:W-:Y:S04]  /*2fb00*/  STG.E.U16 [R94.64], R29 ;  /* 0x0000001d5e007986 */ /* 0x0003e8000c101506 */
[----:B------:R3:W-:Y:S04]  /*2fb10*/  STG.E.U16 [R2.64], R33 ;  /* 0x0000002102007986 */ /* 0x0007e8000c101506 */
[----:B0-----:R-:W2:Y:S04]  /*2fb20*/  LDL.LU.64 R58, [R1+0x9d0] ;  /* 0x0009d000013a7983 */ /* 0x001ea80000300a00 */
[----:B-1----:R-:W2:Y:S04]  /*2fb30*/  LDL.LU.64 R94, [R1+0x9c8] ;  /* 0x0009c800015e7983 */ /* 0x002ea80000300a00 */
[----:B---3--:R-:W3:Y:S04]  /*2fb40*/  LDL.LU.64 R2, [R1+0x9c0] ;  /* 0x0009c00001027983 */ /* 0x008ee80000300a00 */
[----:B------:R0:W-:Y:S04]  /*2fb50*/  STG.E.U16 [R4.64], R98 ;  /* 0x0000006204007986 */ /* 0x0001e8000c101506 */
[----:B------:R1:W-:Y:S04]  /*2fb60*/  STG.E.U16 [R6.64], R100 ;  /* 0x0000006406007986 */ /* 0x0003e8000c101506 */
[----:B------:R1:W-:Y:S04]  /*2fb70*/  STG.E.U16 [R8.64], R102 ;  /* 0x0000006608007986 */ /* 0x0003e8000c101506 */
[----:B0-----:R-:W3:Y:S04]  /*2fb80*/  LDL.LU.64 R4, [R1+0x9b8] ;  /* 0x0009b80001047983 */ /* 0x001ee80000300a00 */
[----:B------:R-:W3:Y:S04]  /*2fb90*/  LDL.LU R98, [R1+0x9b0] ;  /* 0x0009b00001627983 */ /* 0x000ee80000300800 */
[----:B-1----:R-:W3:Y:S04]  /*2fba0*/  LDL.LU.64 R6, [R1+0x9a8] ;  /* 0x0009a80001067983 */ /* 0x002ee80000300a00 */
[----:B------:R-:W3:Y:S04]  /*2fbb0*/  LDL.LU R100, [R1+0x9a0] ;  /* 0x0009a00001647983 */ /* 0x000ee80000300800 */
[----:B------:R-:W3:Y:S04]  /*2fbc0*/  LDL.LU.64 R8, [R1+0x998] ;  /* 0x0009980001087983 */ /* 0x000ee80000300a00 */
[----:B------:R-:W3:Y:S04]  /*2fbd0*/  LDL.LU R102, [R1+0x990] ;  /* 0x0009900001667983 */ /* 0x000ee80000300800 */
[----:B----4-:R0:W-:Y:S04]  /*2fbe0*/  STG.E.U16 [R10.64], R104 ;  /* 0x000000680a007986 */ /* 0x0101e8000c101506 */
[----:B------:R1:W-:Y:S04]  /*2fbf0*/  STG.E.U16 [R14.64], R106 ;  /* 0x0000006a0e007986 */ /* 0x0003e8000c101506 */
[----:B------:R4:W-:Y:S04]  /*2fc00*/  STG.E.U16 [R46.64], R108 ;  /* 0x0000006c2e007986 */ /* 0x0009e8000c101506 */
[----:B0-----:R-:W3:Y:S04]  /*2fc10*/  LDL.LU.64 R10, [R1+0x988] ;  /* 0x00098800010a7983 */ /* 0x001ee80000300a00 */
[----:B------:R-:W3:Y:S04]  /*2fc20*/  LDL.LU R104, [R1+0x980] ;  /* 0x0009800001687983 */ /* 0x000ee80000300800 */
[----:B-1----:R-:W3:Y:S04]  /*2fc30*/  LDL.LU.64 R14, [R1+0x978] ;  /* 0x00097800010e7983 */ /* 0x002ee80000300a00 */
[----:B------:R-:W3:Y:S04]  /*2fc40*/  LDL.LU R106, [R1+0x970] ;  /* 0x00097000016a7983 */ /* 0x000ee80000300800 */
[----:B----4-:R-:W4:Y:S04]  /*2fc50*/  LDL.LU.64 R46, [R1+0x968] ;  /* 0x00096800012e7983 */ /* 0x010f280000300a00 */
[----:B------:R-:W3:Y:S04]  /*2fc60*/  LDL.LU R108, [R1+0x960] ;  /* 0x00096000016c7983 */ /* 0x000ee80000300800 */
[----:B------:R0:W-:Y:S04]  /*2fc70*/  STG.E.U16 [R48.64], R110 ;  /* 0x0000006e30007986 */ /* 0x0001e8000c101506 */
[----:B0-----:R-:W3:Y:S04]  /*2fc80*/  LDL.LU.64 R48, [R1+0x958] ;  /* 0x0009580001307983 */ /* 0x001ee80000300a00 */
[----:B------:R-:W3:Y:S04]  /*2fc90*/  LDL.LU R110, [R1+0x950] ;  /* 0x00095000016e7983 */ /* 0x000ee80000300800 */
[----:B--2---:R0:W-:Y:S04]  /*2fca0*/  STG.E.U16 [R50.64], R114 ;  /* 0x0000007232007986 */ /* 0x0041e8000c101506 */
[----:B------:R1:W-:Y:S04]  /*2fcb0*/  STG.E.U16 [R112.64], R115 ;  /* 0x0000007370007986 */ /* 0x0003e8000c101506 */
[----:B------:R2:W-:Y:S04]  /*2fcc0*/  STG.E.U16 [R116.64], R111 ;  /* 0x0000006f74007986 */ /* 0x0005e8000c101506 */
[----:B0-----:R-:W3:Y:S04]  /*2fcd0*/  LDL.LU.64 R50, [R1+0x948] ;  /* 0x0009480001327983 */ /* 0x001ee80000300a00 */
[----:B------:R-:W3:Y:S04]  /*2fce0*/  LDL.LU R114, [R1+0x940] ;  /* 0x0009400001727983 */ /* 0x000ee80000300800 */
[----:B-1----:R-:W3:Y:S04]  /*2fcf0*/  LDL.LU.64 R112, [R1+0x938] ;  /* 0x0009380001707983 */ /* 0x002ee80000300a00 */
[----:B------:R-:W3:Y:S04]  /*2fd00*/  LDL.LU R115, [R1+0x930] ;  /* 0x0009300001737983 */ /* 0x000ee80000300800 */
[----:B--2---:R-:W2:Y:S04]  /*2fd10*/  LDL.LU.64 R116, [R1+0x928] ;  /* 0x0009280001747983 */ /* 0x004ea80000300a00 */
[----:B------:R-:W2:Y:S04]  /*2fd20*/  LDL.LU R111, [R1+0x920] ;  /* 0x00092000016f7983 */ /* 0x000ea80000300800 */
[----:B------:R0:W-:Y:S04]  /*2fd30*/  STG.E.U16 [R118.64], R109 ;  /* 0x0000006d76007986 */ /* 0x0001e8000c101506 */
[----:B0-----:R-:W2:Y:S04]  /*2fd40*/  LDL.LU.64 R118, [R1+0x918] ;  /* 0x0009180001767983 */ /* 0x001ea80000300a00 */
[----:B------:R-:W3:Y:S04]  /*2fd50*/  LDL.LU R109, [R1+0x910] ;  /* 0x00091000016d7983 */ /* 0x000ee80000300800 */
[----:B--2---:R0:W-:Y:S04]  /*2fd60*/  STG.E.U16 [R118.64], R107 ;  /* 0x0000006b76007986 */ /* 0x0041e8000c101506 */
[----:B------:R1:W-:Y:S04]  /*2fd70*/  STG.E.U16 [R116.64], R105 ;  /* 0x0000006974007986 */ /* 0x0003e8000c101506 */
[----:B---3--:R2:W-:Y:S04]  /*2fd80*/  STG.E.U16 [R114.64], R103 ;  /* 0x0000006772007986 */ /* 0x0085e8000c101506 */
[----:B0-----:R-:W3:Y:S04]  /*2fd90*/  LDL.LU R107, [R1+0x90c] ;  /* 0x00090c00016b7983 */ /* 0x001ee80000300800 */
[----:B-1----:R-:W4:Y:S04]  /*2fda0*/  LDL.LU R105, [R1+0x908] ;  /* 0x0009080001697983 */ /* 0x002f280000300800 */
[----:B--2---:R-:W2:Y:S04]  /*2fdb0*/  LDL.LU R103, [R1+0x904] ;  /* 0x0009040001677983 */ /* 0x004ea80000300800 */
[----:B------:R0:W-:Y:S04]  /*2fdc0*/  STG.E.U16 [R112.64], R101 ;  /* 0x0000006570007986 */ /* 0x0001e8000c101506 */
[----:B0-----:R-:W2:Y:S04]  /*2fdd0*/  LDL.LU R101, [R1+0x900] ;  /* 0x0009000001657983 */ /* 0x001ea80000300800 */
[----:B------:R0:W-:Y:S04]  /*2fde0*/  STG.E.U16 [R110.64], R99 ;  /* 0x000000636e007986 */ /* 0x0001e8000c101506 */
[----:B------:R1:W-:Y:S04]  /*2fdf0*/  STG.E.U16 [R108.64], R97 ;  /* 0x000000616c007986 */ /* 0x0003e8000c101506 */
[----:B0-----:R-:W2:Y:S04]  /*2fe00*/  LDL.LU R99, [R1+0x8fc] ;  /* 0x0008fc0001637983 */ /* 0x001ea80000300800 */
[----:B-1----:R-:W2:Y:S04]  /*2fe10*/  LDL.LU R97, [R1+0x8f8] ;  /* 0x0008f80001617983 */ /* 0x002ea80000300800 */
[----:B---3--:R0:W-:Y:S04]  /*2fe20*/  STG.E.U16 [R106.64], R93 ;  /* 0x0000005d6a007986 */ /* 0x0081e8000c101506 */
[----:B----4-:R1:W-:Y:S04]  /*2fe30*/  STG.E.U16 [R104.64], R91 ;  /* 0x0000005b68007986 */ /* 0x0103e8000c101506 */
[----:B--2---:R2:W-:Y:S04]  /*2fe40*/  STG.E.U16 [R102.64], R89 ;  /* 0x0000005966007986 */ /* 0x0045e8000c101506 */
        /* <DEDUP_REMOVED lines=37> */
[----:B-1----:R-:W3:Y:S04]  /*300a0*/  LDL.LU R55, [R1+0x8a8] ;  /* 0x0008a80001377983 */ /* 0x002ee80000300800 */
[----:B--2---:R-:W2:Y:S04]  /*300b0*/  LDL.LU R56, [R1+0x8a4] ;  /* 0x0008a40001387983 */ /* 0x004ea80000300800 */
[----:B------:R0:W-:Y:S04]  /*300c0*/  STG.E.U16 [R62.64], R57 ;  /* 0x000000393e007986 */ /* 0x0001e8000c101506 */
[----:B0-----:R-:W2:Y:S04]  /*300d0*/  LDL.LU R57, [R1+0x8a0] ;  /* 0x0008a00001397983 */ /* 0x001ea80000300800 */
[----:B------:R-:W4:Y:S04]  /*300e0*/  LDL.LU R110, [R1+0x19c] ;  /* 0x00019c00016e7983 */ /* 0x000f280000300800 */
[----:B------:R-:W4:Y:S04]  /*300f0*/  LDL.LU R111, [R1+0x62c] ;  /* 0x00062c00016f7983 */ /* 0x000f280000300800 */
[----:B------:R-:W4:Y:S04]  /*30100*/  LDL.LU R112, [R1+0x198] ;  /* 0x0001980001707983 */ /* 0x000f280000300800 */
[----:B------:R-:W4:Y:S04]  /*30110*/  LDL.LU R113, [R1+0x630] ;  /* 0x0006300001717983 */ /* 0x000f280000300800 */
[----:B------:R-:W4:Y:S01]  /*30120*/  LDL.LU R114, [R1+0x194] ;  /* 0x0001940001727983 */ /* 0x000f220000300800 */
[----:B------:R-:W-:-:S03]  /*30130*/  PRMT R24, R17, 0x7632, R24 ;  /* 0x0000763211187816 */ /* 0x000fc60000000018 */
        /* <DEDUP_REMOVED lines=8> */
[----:B------:R-:W4:Y:S04]  /*301c0*/  LDL.LU R119, [R1+0x620] ;  /* 0x0006200001777983 */ /* 0x000f280000300800 */
[----:B------:R-:W4:Y:S04]  /*301d0*/  LDL.LU R33, [R1+0x188] ;  /* 0x0001880001217983 */ /* 0x000f280000300800 */
[----:B------:R-:W4:Y:S04]  /*301e0*/  LDL.LU R29, [R1+0x624] ;  /* 0x00062400011d7983 */ /* 0x000f280000300800 */
[----:B------:R-:W4:Y:S04]  /*301f0*/  LDL.LU R25, [R1+0x184] ;  /* 0x0001840001197983 */ /* 0x000f280000300800 */
[----:B------:R-:W4:Y:S04]  /*30200*/  LDL.LU R21, [R1+0x628] ;  /* 0x0006280001157983 */ /* 0x000f280000300800 */
[----:B--2---:R0:W-:Y:S04]  /*30210*/  STG.E.U16 [R56.64], R45 ;  /* 0x0000002d38007986 */ /* 0x0041e8000c101506 */
[----:B---3--:R1:W-:Y:S04]  /*30220*/  STG.E.U16 [R54.64], R43 ;  /* 0x0000002b36007986 */ /* 0x0083e8000c101506 */
[----:B------:R2:W-:Y:S04]  /*30230*/  STG.E.U16 [R52.64], R41 ;  /* 0x0000002934007986 */ /* 0x0005e8000c101506 */
[----:B0-----:R-:W3:Y:S04]  /*30240*/  LDL.LU R45, [R1+0x89c] ;  /* 0x00089c00012d7983 */ /* 0x001ee80000300800 */
[----:B-1----:R-:W4:Y:S04]  /*30250*/  LDL.LU R43, [R1+0x898] ;  /* 0x00089800012b7983 */ /* 0x002f280000300800 */
[----:B--2---:R-:W2:Y:S04]  /*30260*/  LDL.LU R41, [R1+0x894] ;  /* 0x0008940001297983 */ /* 0x004ea80000300800 */
[----:B------:R0:W-:Y:S04]  /*30270*/  STG.E.U16 [R50.64], R39 ;  /* 0x0000002732007986 */ /* 0x0001e8000c101506 */
[----:B------:R1:W-:Y:S04]  /*30280*/  STG.E.U16 [R48.64], R37 ;  /* 0x0000002530007986 */ /* 0x0003e8000c101506 */
[----:B0-----:R-:W2:Y:S04]  /*30290*/  LDL.LU R39, [R1+0x890] ;  /* 0x0008900001277983 */ /* 0x001ea80000300800 */
[----:B-1----:R-:W2:Y:S04]  /*302a0*/  LDL.LU R37, [R1+0x88c] ;  /* 0x00088c0001257983 */ /* 0x002ea80000300800 */
[----:B------:R0:W-:Y:S04]  /*302b0*/  STG.E.U16 [R46.64], R35 ;  /* 0x000000232e007986 */ /* 0x0001e8000c101506 */
[----:B0-----:R-:W2:Y:S04]  /*302c0*/  LDL.LU R35, [R1+0x888] ;  /* 0x0008880001237983 */ /* 0x001ea80000300800 */
[----:B---3--:R0:W-:Y:S04]  /*302d0*/  STG.E.U16 [R44.64], R31 ;  /* 0x0000001f2c007986 */ /* 0x0081e8000c101506 */
[----:B----4-:R1:W-:Y:S04]  /*302e0*/  STG.E.U16 [R42.64], R27 ;  /* 0x0000001b2a007986 */ /* 0x0103e8000c101506 */
[----:B--2---:R2:W-:Y:S04]  /*302f0*/  STG.E.U16 [R40.64], R23 ;  /* 0x0000001728007986 */ /* 0x0045e8000c101506 */
        /* <DEDUP_REMOVED lines=15> */
[----:B------:R-:W-:Y:S04]  /*303f0*/  STG.E.U16 [R18.64], R120 ;  /* 0x0000007812007986 */ /* 0x000fe8000c101506 */
[----:B------:R-:W-:Y:S04]  /*30400*/  STG.E.U16 [R14.64], R61 ;  /* 0x0000003d0e007986 */ /* 0x000fe8000c101506 */
[----:B------:R-:W-:Y:S04]  /*30410*/  STG.E.U16 [R12.64], R60 ;  /* 0x0000003c0c007986 */ /* 0x000fe8000c101506 */
[----:B------:R-:W-:Y:S04]  /*30420*/  STG.E.U16 [R10.64], R32 ;  /* 0x000000200a007986 */ /* 0x000fe8000c101506 */
[----:B------:R0:W-:Y:S04]  /*30430*/  STG.E.U16 [R8.64], R28 ;  /* 0x0000001c08007986 */ /* 0x0001e8000c101506 */
[----:B------:R-:W2:Y:S01]  /*30440*/  LDL.LU R82, [R1+0x180] ;  /* 0x0001800001527983 */ /* 0x000ea20000300800 */
[----:B0-----:R-:W-:-:S03]  /*30450*/  FFMA R9, R29, 0.69314718246459960938, R33 ;  /* 0x3f3172181d097823 */ /* 0x001fc60000000021 */
[----:B------:R-:W2:Y:S04]  /*30460*/  LDL.LU R29, [R1+0x60c] ;  /* 0x00060c00011d7983 */ /* 0x000ea80000300800 */
        /* <DEDUP_REMOVED lines=22> */
[----:B------:R-:W-:Y:S04]  /*305d0*/  STG.E.U16 [R6.64], R24 ;  /* 0x0000001806007986 */ /* 0x000fe8000c101506 */
[----:B------:R-:W3:Y:S04]  /*305e0*/  LDL.LU R107, [R1+0x12c] ;  /* 0x00012c00016b7983 */ /* 0x000ee80000300800 */
[----:B------:R0:W-:Y:S04]  /*305f0*/  STG.E.U16 [R4.64], R20 ;  /* 0x0000001404007986 */ /* 0x0001e8000c101506 */
[----:B------:R-:W3:Y:S04]  /*30600*/  LDL.LU R108, [R1+0x5e4] ;  /* 0x0005e400016c7983 */ /* 0x000ee80000300800 */
[----:B------:R-:W3:Y:S01]  /*30610*/  LDL.LU R109, [R1+0x128] ;  /* 0x00012800016d7983 */ /* 0x000ee20000300800 */
[----:B0-----:R-:W-:-:S03]  /*30620*/  FFMA R4, R111, 0.69314718246459960938, R110 ;  /* 0x3f3172186f047823 */ /* 0x001fc6000000006e */
[----:B------:R-:W3:Y:S01]  /*30630*/  LDL.LU R110, [R1+0x5e8] ;  /* 0x0005e800016e7983 */ /* 0x000ee20000300800 */
[----:B------:R-:W-:-:S03]  /*30640*/  FFMA R5, R113, 0.69314718246459960938, R112 ;  /* 0x3f31721871057823 */ /* 0x000fc60000000070 */
[----:B------:R-:W3:Y:S01]  /*30650*/  LDL.LU R111, [R1+0x124] ;  /* 0x00012400016f7983 */ /* 0x000ee20000300800 */
[----:B------:R-:W-:-:S03]  /*30660*/  FFMA R6, R115, 0.69314718246459960938, R114 ;  /* 0x3f31721873067823 */ /* 0x000fc60000000072 */
[----:B------:R-:W4:Y:S01]  /*30670*/  LDL.LU R112, [R1+0x120] ;  /* 0x0001200001707983 */ /* 0x000f220000300800 */
[----:B------:R-:W-:-:S03]  /*30680*/  FFMA R10, R21, 0.69314718246459960938, R25 ;  /* 0x3f317218150a7823 */ /* 0x000fc60000000019 */
[----:B------:R-:W4:Y:S04]  /*30690*/  LDL.LU R113, [R1+0x11c] ;  /* 0x00011c0001717983 */ /* 0x000f280000300800 */
[----:B------:R-:W4:Y:S04]  /*306a0*/  LDL.LU R114, [R1+0x118] ;  /* 0x0001180001727983 */ /* 0x000f280000300800 */
[----:B------:R-:W4:Y:S01]  /*306b0*/  LDL.LU R21, [R1+0x114] ;  /* 0x0001140001157983 */ /* 0x000f220000300800 */
[----:B------:R-:W-:-:S03]  /*306c0*/  FFMA R7, R117, 0.69314718246459960938, R116 ;  /* 0x3f31721875077823 */ /* 0x000fc60000000074 */
[----:B------:R-:W4:Y:S01]  /*306d0*/  LDL.LU R115, [R1+0x110] ;  /* 0x0001100001737983 */ /* 0x000f220000300800 */
[----:B------:R-:W-:-:S03]  /*306e0*/  FFMA R8, R119, 0.69314718246459960938, R118 ;  /* 0x3f31721877087823 */ /* 0x000fc60000000076 */
[----:B------:R-:W4:Y:S04]  /*306f0*/  LDL.LU R116, [R1+0x1c0] ;  /* 0x0001c00001747983 */ /* 0x000f280000300800 */
[----:B------:R-:W4:Y:S04]  /*30700*/  LDL.LU R117, [R1+0x5d8] ;  /* 0x0005d80001757983 */ /* 0x000f280000300800 */
[----:B------:R-:W-:Y:S04]  /*30710*/  STG.E.U16 [R2.64], R16 ;  /* 0x0000001002007986 */ /* 0x000fe8000c101506 */
[----:B------:R-:W4:Y:S04]  /*30720*/  LDL.LU R118, [R1+0x5d4] ;  /* 0x0005d40001767983 */ /* 0x000f280000300800 */
[----:B------:R-:W-:Y:S04]  /*30730*/  STG.E.U16 [R58.64], R0 ;  /* 0x000000003a007986 */ /* 0x000fe8000c101506 */
[----:B------:R-:W4:Y:S04]  /*30740*/  LDL.LU R119, [R1+0x5cc] ;  /* 0x0005cc0001777983 */ /* 0x000f280000300800 */
[----:B------:R-:W4:Y:S04]  /*30750*/  LDL.LU R33, [R1+0x5c4] ;  /* 0x0005c40001217983 */ /* 0x000f280000300800 */
[----:B------:R3:W-:Y:S04]  /*30760*/  STG.E.U16 [R94.64], R17 ;  /* 0x000000115e007986 */ /* 0x0007e8000c101506 */
[----:B------:R-:W4:Y:S01]  /*30770*/  LDL.LU R25, [R1+0x4b4] ;  /* 0x0004b40001197983 */ /* 0x000f220000300800 */
[----:B--2---:R-:W-:-:S02]  /*30780*/  FFMA R11, R29, 0.69314718246459960938, R82 ;  /* 0x3f3172181d0b7823 */ /* 0x004fc40000000052 */
[----:B---3--:R-:W-:Y:S02]  /*30790*/  FFMA R17, R125, 0.69314718246459960938, R111 ;  /* 0x3f3172187d117823 */ /* 0x008fe4000000006f */
[----:B------:R-:W2:Y:S01]  /*307a0*/  LDL.LU R125, [R1+0x860] ;  /* 0x00086000017d7983 */ /* 0x000ea20000300800 */
[----:B----4-:R-:W-:-:S03]  /*307b0*/  FFMA R18, R124, 0.69314718246459960938, R112 ;  /* 0x3f3172187c127823 */ /* 0x010fc60000000070 */
[----:B------:R-:W3:Y:S01]  /*307c0*/  LDL.LU R124, [R1+0x85c] ;  /* 0x00085c00017c7983 */ /* 0x000ee20000300800 */
[----:B------:R-:W-:-:S03]  /*307d0*/  FFMA R19, R123, 0.69314718246459960938, R113 ;  /* 0x3f3172187b137823 */ /* 0x000fc60000000071 */
[----:B------:R-:W4:Y:S01]  /*307e0*/  LDL.LU R123, [R1+0x858] ;  /* 0x00085800017b7983 */ /* 0x000f220000300800 */
[----:B------:R-:W-:-:S03]  /*307f0*/  FFMA R20, R122, 0.69314718246459960938, R114 ;  /* 0x3f3172187a147823 */ /* 0x000fc60000000072 */
[----:B------:R-:W4:Y:S01]  /*30800*/  LDL.LU R122, [R1+0x854] ;  /* 0x00085400017a7983 */ /* 0x000f220000300800 */
[----:B------:R-:W-:-:S03]  /*30810*/  FFMA R21, R121, 0.69314718246459960938, R21 ;  /* 0x3f31721879157823 */ /* 0x000fc60000000015 */
[----:B------:R-:W4:Y:S04]  /*30820*/  LDL.LU R121, [R1+0x850] ;  /* 0x0008500001797983 */ /* 0x000f280000300800 */
[----:B------:R-:W0:Y:S01]  /*30830*/  S2R R29, SR_TID.X ;  /* 0x00000000001d7919 */ /* 0x000e220000002100 */
[----:B------:R-:W-:Y:S02]  /*30840*/  FFMA R12, R84, 0.69314718246459960938, R83 ;  /* 0x3f317218540c7823 */ /* 0x000fe40000000053 */
[----:B------:R-:W-:Y:S02]  /*30850*/  FFMA R13, R86, 0.69314718246459960938, R85 ;  /* 0x3f317218560d7823 */ /* 0x000fe40000000055 */
[----:B------:R-:W-:Y:S02]  /*30860*/  FFMA R14, R88, 0.69314718246459960938, R87 ;  /* 0x3f317218580e7823 */ /* 0x000fe40000000057 */
[----:B------:R-:W-:Y:S01]  /*30870*/  FFMA R15, R90, 0.69314718246459960938, R89 ;  /* 0x3f3172185a0f7823 */ /* 0x000fe20000000059 */
[----:B------:R-:W-:Y:S01]  /*30880*/  FSEL R2, R117, -INF , P5 ;  /* 0xff80000075027808 */ /* 0x000fe20002800000 */
[----:B------:R-:W-:-:S02]  /*30890*/  FFMA R16, R110, 0.69314718246459960938, R109 ;  /* 0x3f3172186e107823 */ /* 0x000fc4000000006d */
[----:B------:R-:W-:Y:S01]  /*308a0*/  FFMA R22, R116, 0.69314718246459960938, R115 ;  /* 0x3f31721874167823 */ /* 0x000fe20000000073 */
[----:B0-----:R-:W-:Y:S01]  /*308b0*/  LOP3.LUT R29, R29, 0x1c, RZ, 0xc0, !PT ;  /* 0x0000001c1d1d7812 */ /* 0x001fe200078ec0ff */
[----:B------:R-:W-:Y:S01]  /*308c0*/  BAR.SYNC.DEFER_BLOCKING 0x0 ;  /* 0x0000000000007b1d */ /* 0x000fe20000010000 */
[----:B------:R-:W-:Y:S02]  /*308d0*/  FSEL R0, R119, -INF , P2 ;  /* 0xff80000077007808 */ /* 0x000fe40001000000 */
[----:B------:R-:W-:-:S03]  /*308e0*/  FSEL R3, R33, -INF , P0 ;  /* 0xff80000021037808 */ /* 0x000fc60000000000 */
[----:B------:R0:W-:Y:S04]  /*308f0*/  STS.128 [R29.X4], R4 ;  /* 0x000000041d007388 */ /* 0x0001e80000004c00 */
[----:B------:R-:W-:Y:S04]  /*30900*/  STS.128 [R29.X4+0x80], R8 ;  /* 0x000080081d007388 */ /* 0x000fe80000004c00 */
[----:B------:R1:W-:Y:S01]  /*30910*/  STS.128 [R29.X4+0x100], R12 ;  /* 0x0001000c1d007388 */ /* 0x0003e20000004c00 */
[----:B0-----:R-:W-:Y:S02]  /*30920*/  FFMA R4, R92, 0.69314718246459960938, R91 ;  /* 0x3f3172185c047823 */ /* 0x001fe4000000005b */
[----:B------:R-:W-:-:S02]  /*30930*/  FFMA R5, R96, 0.69314718246459960938, R93 ;  /* 0x3f31721860057823 */ /* 0x000fc4000000005d */
[----:B------:R-:W-:Y:S02]  /*30940*/  FFMA R6, R98, 0.69314718246459960938, R97 ;  /* 0x3f31721862067823 */ /* 0x000fe40000000061 */
[----:B------:R-:W-:Y:S01]  /*30950*/  FFMA R7, R100, 0.69314718246459960938, R99 ;  /* 0x3f31721864077823 */ /* 0x000fe20000000063 */
[----:B-1----:R-:W-:Y:S02]  /*30960*/  FSEL R13, R118, -INF , P6 ;  /* 0xff800000760d7808 */ /* 0x002fe40003000000 */
[----:B------:R-:W-:Y:S01]  /*30970*/  FSEL R12, R25, -INF , P3 ;  /* 0xff800000190c7808 */ /* 0x000fe20001800000 */
[----:B------:R-:W-:Y:S02]  /*30980*/  FFMA R8, R102, 0.69314718246459960938, R101 ;  /* 0x3f31721866087823 */ /* 0x000fe40000000065 */
[----:B------:R-:W-:Y:S02]  /*30990*/  FFMA R9, R104, 0.69314718246459960938, R103 ;  /* 0x3f31721868097823 */ /* 0x000fe40000000067 */
[----:B------:R-:W-:-:S02]  /*309a0*/  FFMA R10, R106, 0.69314718246459960938, R105 ;  /* 0x3f3172186a0a7823 */ /* 0x000fc40000000069 */
[----:B------:R-:W-:Y:S01]  /*309b0*/  FFMA R11, R108, 0.69314718246459960938, R107 ;  /* 0x3f3172186c0b7823 */ /* 0x000fe2000000006b */
[----:B------:R0:W-:Y:S04]  /*309c0*/  STS.128 [R29.X4+0x180], R4 ;  /* 0x000180041d007388 */ /* 0x0001e80000004c00 */
[----:B------:R0:W-:Y:S04]  /*309d0*/  STS.128 [R29.X4+0x200], R8 ;  /* 0x000200081d007388 */ /* 0x0001e80000004c00 */
[----:B------:R0:W-:Y:S01]  /*309e0*/  STS.128 [R29.X4+0x280], R16 ;  /* 0x000280101d007388 */ /* 0x0001e20000004c00 */
[----:B--2---:R-:W-:-:S02]  /*309f0*/  FFMA R23, R2, 0.69314718246459960938, R125 ;  /* 0x3f31721802177823 */ /* 0x004fc4000000007d */
[----:B---3--:R-:W-:Y:S02]  /*30a00*/  FFMA R24, R13, 0.69314718246459960938, R124 ;  /* 0x3f3172180d187823 */ /* 0x008fe4000000007c */
[----:B----4-:R-:W-:Y:S02]  /*30a10*/  FFMA R25, R0, 0.69314718246459960938, R123 ;  /* 0x3f31721800197823 */ /* 0x010fe4000000007b */
[----:B------:R-:W-:Y:S02]  /*30a20*/  FFMA R26, R3, 0.69314718246459960938, R122 ;  /* 0x3f317218031a7823 */ /* 0x000fe4000000007a */
[----:B------:R-:W-:Y:S01]  /*30a30*/  FFMA R27, R12, 0.69314718246459960938, R121 ;  /* 0x3f3172180c1b7823 */ /* 0x000fe20000000079 */
[----:B------:R0:W-:Y:S04]  /*30a40*/  STS.128 [R29.X4+0x300], R20 ;  /* 0x000300141d007388 */ /* 0x0001e80000004c00 */
[----:B------:R0:W-:Y:S04]  /*30a50*/  STS.128 [R29.X4+0x380], R24 ;  /* 0x000380181d007388 */ /* 0x0001e80000004c00 */
[----:B------:R-:W-:Y:S06]  /*30a60*/  BAR.SYNC.DEFER_BLOCKING 0x0 ;  /* 0x0000000000007b1d */ /* 0x000fec0000010000 */
[----:B------:R-:W-:Y:S05]  /*30a70*/  @P1 EXIT ;  /* 0x000000000000194d */ /* 0x000fea0003800000 */
[----:B0-----:R-:W2:Y:S04]  /*30a80*/  LDL.LU R119, [R1+0x268] ;  /* 0x0002680001777983 */ /* 0x001ea80000300800 */
[----:B------:R-:W0:Y:S04]  /*30a90*/  S2R R118, SR_CTAID.X ;  /* 0x0000000000767919 */ /* 0x000e280000002500 */
[----:B------:R-:W0:Y:S04]  /*30aa0*/  S2R R29, SR_TID.X ;  /* 0x00000000001d7919 */ /* 0x000e280000002100 */
[----:B------:R-:W1:Y:S01]  /*30ab0*/  S2R R33, SR_CTAID.Y ;  /* 0x0000000000217919 */ /* 0x000e620000002600 */
[----:B0-----:R-:W-:Y:S01]  /*30ac0*/  PRMT R29, R29, 0x6540, R118 ;  /* 0x000065401d1d7816 */ /* 0x001fe20000000076 */
[----:B-1----:R-:W-:-:S04]  /*30ad0*/  IMAD R0, R33, c[0x0][0x1cc], RZ ;  /* 0x0000730021007a24 */ /* 0x002fc800078e02ff */
[----:B------:R-:W-:Y:S01]  /*30ae0*/  IMAD.SHL.U32 R3, R29, 0x4, RZ ;  /* 0x000000041d037824 */ /* 0x000fe200078e00ff */
[C---:B------:R-:W-:Y:S01]  /*30af0*/  SHF.L.U32 R2, R0.reuse, 0x2, RZ ;  /* 0x0000000200027819 */ /* 0x040fe200000006ff */
[----:B------:R-:W-:-:S03]  /*30b00*/  IMAD.HI R0, R0, 0x4, RZ ;  /* 0x0000000400007827 */ /* 0x000fc600078e02ff */
[----:B------:R-:W-:Y:S01]  /*30b10*/  IADD3 R2, P0, P1, R3, c[0x0][0x180], R2 ;  /* 0x0000600003027a10 */ /* 0x000fe2000791e002 */
[----:B------:R-:W-:-:S05]  /*30b20*/  IMAD.HI R5, R29, 0x4, RZ ;  /* 0x000000041d057827 */ /* 0x000fca00078e02ff */
[----:B------:R-:W-:Y:S01]  /*30b30*/  IADD3.X R3, R5, c[0x0][0x184], R0, P0, P1 ;  /* 0x0000610005037a10 */ /* 0x000fe200007e2400 */
[----:B--2---:R-:W0:Y:S04]  /*30b40*/  LDS R7, [R119] ;  /* 0x0000000077077984 */ /* 0x004e280000000800 */
[----:B0-----:R-:W-:Y:S01]  /*30b50*/  STG.E [R2.64], R7 ;  /* 0x0000000702007986 */ /* 0x001fe2000c101906 */
[----:B------:R-:W-:Y:S05]  /*30b60*/  EXIT ;  /* 0x000000000000794d */ /* 0x000fea0003800000 */
.L_x_2:
[----:B------:R-:W-:-:S00]  /*30b70*/  BRA `(.L_x_2) ;  /* 0xfffffff000007947 */ /* 0x000fc0000383ffff */
[----:B------:R-:W-:-:S00]  /*30b80*/  NOP ;  /* 0x0000000000007918 */ /* 0x000fc00000000000 */
[----:B------:R-:W-:-:S00]  /*30b90*/  NOP ;  /* 0x0000000000007918 */ /* 0x000fc00000000000 */
[----:B------:R-:W-:-:S00]  /*30ba0*/  NOP ;  /* 0x0000000000007918 */ /* 0x000fc00000000000 */
[----:B------:R-:W-:-:S00]  /*30bb0*/  NOP ;  /* 0x0000000000007918 */ /* 0x000fc00000000000 */
[----:B------:R-:W-:-:S00]  /*30bc0*/  NOP ;  /* 0x0000000000007918 */ /* 0x000fc00000000000 */
[----:B------:R-:W-:-:S00]  /*30bd0*/  NOP ;  /* 0x0000000000007918 */ /* 0x000fc00000000000 */
[----:B------:R-:W-:-:S00]  /*30be0*/  NOP ;  /* 0x0000000000007918 */ /* 0x000fc00000000000 */
[----:B------:R-:W-:-:S00]  /*30bf0*/  NOP ;  /* 0x0000000000007918 */ /* 0x000fc00000000000 */
.L_x_3:


//--------------------- .nv.global.init           --------------------------
	.section	.nv.global.init,"aw",@progbits
.nv.global.init:
	.type		_$_str,@object
	.size		_$_str,(.L_0 - _$_str)
_$_str:
        /*0000*/ 	.byte	0x5f, 0x5f, 0x43, 0x55, 0x44, 0x41, 0x5f, 0x46, 0x54, 0x5a, 0x00
.L_0:


//--------------------- .nv.shared.attn_fwd       --------------------------
	.section	.nv.shared.attn_fwd,"aw",@nobits
	.sectionflags	@""
	.align	16
